// cutlass_sweep.examples — 47_ampere_gemm_universal_streamk/ampere_gemm_universal_streamk_broadcast.cu @ arch=sm_80
// __CUTLASS_EXAMPLE_DIR__=47_ampere_gemm_universal_streamk
/***************************************************************************************************
 * Copyright (c) 2017 - 2025 NVIDIA CORPORATION & AFFILIATES. All rights reserved.
 * SPDX-License-Identifier: BSD-3-Clause
 *
 * Redistribution and use in source and binary forms, with or without
 * modification, are permitted provided that the following conditions are met:
 *
 * 1. Redistributions of source code must retain the above copyright notice, this
 * list of conditions and the following disclaimer.
 *
 * 2. Redistributions in binary form must reproduce the above copyright notice,
 * this list of conditions and the following disclaimer in the documentation
 * and/or other materials provided with the distribution.
 *
 * 3. Neither the name of the copyright holder nor the names of its
 * contributors may be used to endorse or promote products derived from
 * this software without specific prior written permission.
 *
 * THIS SOFTWARE IS PROVIDED BY THE COPYRIGHT HOLDERS AND CONTRIBUTORS "AS IS"
 * AND ANY EXPRESS OR IMPLIED WARRANTIES, INCLUDING, BUT NOT LIMITED TO, THE
 * IMPLIED WARRANTIES OF MERCHANTABILITY AND FITNESS FOR A PARTICULAR PURPOSE ARE
 * DISCLAIMED. IN NO EVENT SHALL THE COPYRIGHT HOLDER OR CONTRIBUTORS BE LIABLE
 * FOR ANY DIRECT, INDIRECT, INCIDENTAL, SPECIAL, EXEMPLARY, OR CONSEQUENTIAL
 * DAMAGES (INCLUDING, BUT NOT LIMITED TO, PROCUREMENT OF SUBSTITUTE GOODS OR
 * SERVICES; LOSS OF USE, DATA, OR PROFITS; OR BUSINESS INTERRUPTION) HOWEVER
 * CAUSED AND ON ANY THEORY OF LIABILITY, WHETHER IN CONTRACT, STRICT LIABILITY,
 * OR TORT (INCLUDING NEGLIGENCE OR OTHERWISE) ARISING IN ANY WAY OUT OF THE USE
 * OF THIS SOFTWARE, EVEN IF ADVISED OF THE POSSIBILITY OF SUCH DAMAGE.
 *
 **************************************************************************************************/

/***************************************************************************************************
 Example contrasting the Stream-K parallel decomposition for GEMM threadblocks versus the
 "classic data-parallel" and "Split-K" decompositions + residual add.

 For more details regarding the Stream-K method, see "Stream-K: Work-centric Parallel Decomposition
 for Dense Matrix-Matrix Multiplication on the GPU" (https://arxiv.org/abs/2301.03598)

 Requires NVIDIA Ampere or newer device (SM80+).

 - To lock persistence mode, power (400W), clocks (1005MHz) for evaluation (assumes device 0 and A100)

     cutlass$ sudo nvidia-smi -pm 1 -i 0

     cutlass$ sudo nvidia-smi -i 0 -pl 400

     cutlass$ sudo nvidia-smi -i 0 -lgc 1005

 - Build and run:

     cutlass$ mkdir build

     cutlass$ cd build

     cutlass/build$ cmake .. -DCUTLASS_NVCC_ARCHS=80

     cutlass/build$ make 47_ampere_gemm_universal_streamk_broadcast

     cutlass/build$ ./examples/47_ampere_gemm_universal_streamk/47_ampere_gemm_universal_streamk_broadcast

 - Reset clocks when done:

     cutlass$ sudo nvidia-smi -rgc

 **************************************************************************************************/

#include <iostream>
#include <string>

#include "cutlass/cutlass.h"
#include "cutlass/gemm/device/gemm_universal.h"
#include "cutlass/gemm/device/gemm_universal_with_broadcast.h"
#include "cutlass/gemm/device/gemm_universal_streamk_with_broadcast.h"
#include "cutlass/epilogue/thread/linear_combination_residual_block.h"

#include "cutlass/util/command_line.h"
#include "cutlass/util/host_tensor.h"
#include "cutlass/util/reference/device/gemm.h"
#include "cutlass/util/reference/host/error_metrics.h"
#include "cutlass/util/reference/host/tensor_compare.h"
#include "cutlass/util/reference/host/tensor_foreach.h"
#include "cutlass/util/reference/host/tensor_copy.h"
#include "cutlass/util/reference/host/tensor_fill.h"
#include "cutlass/util/tensor_view_io.h"

#include "cutlass/epilogue/threadblock/fusion/visitors.hpp"
#include "cutlass/gemm/kernel/default_gemm_universal_with_visitor.h"
#include "cutlass/gemm/device/gemm_universal_adapter.h"

#include "helper.h"



/////////////////////////////////////////////////////////////////////////////////////////////////
/// GEMM kernel configurations (cutlass_tensorop_h16816gemm_128x128_32x4_nn_align8)
/////////////////////////////////////////////////////////////////////////////////////////////////

// A matrix configuration
using         ElementA         = cutlass::half_t;                                  // Element type for A matrix operand
using         LayoutA          = cutlass::layout::RowMajor;                        // Layout type for A matrix operand
constexpr int AlignmentA       = 128 / cutlass::sizeof_bits<ElementA>::value;      // Memory access granularity/alignment of A matrix in units of elements (up to 16 bytes)

// B matrix configuration
using         ElementB         = cutlass::half_t;                                  // Element type for B matrix operand
using         LayoutB          = cutlass::layout::RowMajor;                        // Layout type for B matrix operand
constexpr int AlignmentB       = 128 / cutlass::sizeof_bits<ElementB>::value;      // Memory access granularity/alignment of B matrix in units of elements (up to 16 bytes)

// C1/C2/D matrix configuration
using         ElementC         = cutlass::half_t;                                  // Element type for C matrix operands
using         LayoutC          = cutlass::layout::RowMajor;                        // Layout type for C matrix operands
constexpr int AlignmentC       = 128 / cutlass::sizeof_bits<ElementC>::value;      // Memory access granularity/alignment of C matrices in units of elements (up to 16 bytes)

// Output matrix configuration
using         ElementOutput    = cutlass::half_t;                                  // Element type for output matrix operands
using         LayoutOutput     = cutlass::layout::RowMajor;                        // Layout type for output matrix operands
// constexpr int AlignmentOutput  = 128 / cutlass::sizeof_bits<ElementOutput>::value; // Memory access granularity/alignment of output matrices in units of elements (up to 16 bytes)

// Multiply-accumulate blocking/pipelining details
using ElementAccumulator  = cutlass::half_t;                          // Element type for internal accumulation
using ElementCompute      = cutlass::half_t;                          // Element type for compute
using ArchTag             = cutlass::arch::Sm80;                      // Tag indicating the minimum SM that supports the intended feature
using OperatorClass       = cutlass::arch::OpClassTensorOp;           // Operator class tag
using ThreadblockShape    = cutlass::gemm::GemmShape<128, 128, 32>;   // Threadblock-level tile size (concept: GemmShape)
using WarpShape           = cutlass::gemm::GemmShape<64, 64, 32>;     // Warp-level tile size (concept: GemmShape)
using InstructionShape    = cutlass::gemm::GemmShape<16, 8, 16>;      // Instruction-level tile size (concept: GemmShape)
constexpr int NumStages   = 4;                                        // Number of global->shared pipeline stages used in the GEMM mainloop
constexpr int EVTEpilogueStages = 1;                                  // Number of epilogue stages in EVT

// Residual block configuration

// Epilogue output operator
/// Using LinearCombinationResidualBlock
/// Models a residual block of the form: UnaryOp(BinaryOp(BinaryOp(ActivationOp(TensorOp(X) + bias), residual1), residual2))
using EpilogueOp = cutlass::epilogue::thread::LinearCombinationResidualBlock<  
    ElementOutput,                        // Element type for output matrix
    ElementAccumulator,                   // Element type from internal accumulation
    ElementCompute,                       // Element type from internal accumulation
    ElementC,                             // Element type for C1/C2/D matrix operands
    AlignmentC,                           // Memory access granularity of C and D matrix in units of elements
    cutlass::epilogue::thread::Identity,  // Activation
    cutlass::plus,                        // Binary operation 1
    cutlass::epilogue::thread::Identity,  // Unary operation
    cutlass::plus                         // Binary operation 2
    >;

// Reference device GEMM implementation type
using DeviceGemmReference = cutlass::reference::device::Gemm<
  ElementA,
  LayoutA,
  ElementB,
  LayoutB,
  ElementC,
  LayoutC,
  ElementAccumulator,
  ElementAccumulator>;

// Classic data-parallel device GEMM implementation type
using DeviceGemmBasic = cutlass::gemm::device::GemmUniversalWithBroadcast<
    ElementA, LayoutA,
    ElementB, LayoutB,
    ElementC, LayoutC,
    ElementAccumulator,
    OperatorClass,
    ArchTag,
    ThreadblockShape,
    WarpShape,
    InstructionShape,
    EpilogueOp,
    cutlass::gemm::threadblock::GemmIdentityThreadblockSwizzle<>,
    NumStages,
    AlignmentA,
    AlignmentB>;

// StreamK device GEMM implementation type with EVT
using namespace cute;

using OutputTileThreadMap = cutlass::epilogue::threadblock::OutputTileThreadLayout<
  ThreadblockShape, 
  WarpShape, 
  ElementC, 
  AlignmentC, 
  EVTEpilogueStages
>;

using Accum = cutlass::epilogue::threadblock::VisitorAccFetch;

using Bias = cutlass::epilogue::threadblock::VisitorRowBroadcast<
    OutputTileThreadMap, ElementC,
    cute::Stride<_0, _1, int32_t>  // StrideMNL
>;

using C1 = cutlass::epilogue::threadblock::VisitorAuxLoad<
    OutputTileThreadMap, ElementC, 
    cute::Stride<int64_t, _1, int64_t> // StrideMNL
>;

using C2 = cutlass::epilogue::threadblock::VisitorAuxLoad<
    OutputTileThreadMap, ElementC, 
    cute::Stride<int64_t, _1, int64_t> // StrideMNL
>;

using Compute0 = cutlass::epilogue::threadblock::VisitorCompute<
    cutlass::plus, ElementCompute, ElementCompute,
    cutlass::FloatRoundStyle::round_to_nearest
>;

using EVTCompute0 = cutlass::epilogue::threadblock::Sm80EVT<
    Compute0,
    Accum,
    Bias>;
  
using Compute1 = cutlass::epilogue::threadblock::VisitorCompute<
    cutlass::plus, ElementCompute, ElementCompute,
    cutlass::FloatRoundStyle::round_to_nearest
>;

using EVTCompute1 = cutlass::epilogue::threadblock::Sm80EVT<
    Compute1,
    EVTCompute0,
    C1>;

using Compute2 = cutlass::epilogue::threadblock::VisitorCompute<
    cutlass::plus, ElementOutput, ElementCompute,
    cutlass::FloatRoundStyle::round_to_nearest
>;

using EVTCompute2 = cutlass::epilogue::threadblock::Sm80EVT<
    Compute2,
    EVTCompute1,
    C2>;

using D = cutlass::epilogue::threadblock::VisitorAuxStore<
    OutputTileThreadMap, ElementOutput, cutlass::FloatRoundStyle::round_to_nearest,
    cute::Stride<int64_t, _1, int64_t> // StrideMNL
>;

using EVTD = cutlass::epilogue::threadblock::Sm80EVT<
    D,
    EVTCompute2>;

using EVTKernelStreamK =
    typename cutlass::gemm::kernel::DefaultGemmWithVisitor<
    ElementA, LayoutA, cutlass::ComplexTransform::kNone, AlignmentA,
    ElementB, LayoutB, cutlass::ComplexTransform::kNone, AlignmentB,
    ElementC, LayoutC, AlignmentC,
    ElementAccumulator,
    ElementCompute,
    cutlass::arch::OpClassTensorOp,
    cutlass::arch::Sm80,
    ThreadblockShape,
    WarpShape,
    InstructionShape,
    EVTD,
    cutlass::gemm::threadblock::ThreadblockSwizzleStreamK,
    NumStages,
    cutlass::arch::OpMultiplyAdd,
    EVTEpilogueStages
>::GemmKernel;

using DeviceGemmStreamK = cutlass::gemm::device::GemmUniversalAdapter<EVTKernelStreamK>;

/////////////////////////////////////////////////////////////////////////////////////////////////
/// Testbed utility types
/////////////////////////////////////////////////////////////////////////////////////////////////

/// Result structure
struct Result
{
  double avg_runtime_ms;
  double gflops;
  cutlass::Status status;
  cudaError_t error;
  bool passed;

  Result(
    double avg_runtime_ms = 0,
    double gflops = 0,
    cutlass::Status status = cutlass::Status::kSuccess,
    cudaError_t error = cudaSuccess)
  :
    avg_runtime_ms(avg_runtime_ms), gflops(gflops), status(status), error(error), passed(true)
  {}

};


/// Command line options parsing
struct Options
{
  std::string               command_name;
  bool                      help;
  cutlass::gemm::GemmCoord  problem_size;
  float                     alpha;
  float                     beta;
  int                       split_k_factor;
  int                       avail_sms;
  int                       iterations;
  bool                      real;

  cutlass::HostTensor<ElementA, LayoutA> tensor_a;
  cutlass::HostTensor<ElementB, LayoutB> tensor_b;
  cutlass::HostTensor<ElementC, LayoutC> tensor_c1;
  cutlass::HostTensor<ElementC, LayoutC> tensor_c2;
  cutlass::HostTensor<ElementC, LayoutC> tensor_d;
  cutlass::HostTensor<ElementC, LayoutC> tensor_ref_d;
  cutlass::HostTensor<ElementC, LayoutC> tensor_Vector;
  // cutlass::HostTensor<ElementC, LayoutC> tensor_Tensor;

  Options(std::string command_name) :
    command_name(command_name),
    help(false),
    problem_size({2048, 2048, 2048}),
    alpha(1.0f),
    beta(1.0f),
    split_k_factor(1),
    avail_sms(-1),              // Number of device SMs to use is unlimited
    real(false),
    iterations(10000)
  {}

  bool valid() const
  {
    return true;
  }

  void parse(int argc, char const **args)
  {
    cutlass::CommandLine cmd(argc, args);

    if (cmd.check_cmd_line_flag("help")) {
      help = true;
    }

    cmd.get_cmd_line_argument("m", problem_size.m());
    cmd.get_cmd_line_argument("n", problem_size.n());
    cmd.get_cmd_line_argument("k", problem_size.k());
    cmd.get_cmd_line_argument("alpha", alpha);
    cmd.get_cmd_line_argument("beta", beta);
    cmd.get_cmd_line_argument("split", split_k_factor);
    cmd.get_cmd_line_argument("iterations", iterations);
    real = cmd.check_cmd_line_flag("real");
  }

  /// Prints the usage statement.
  std::ostream & print_usage(std::ostream &out) const
  {
    out
      << "Performs a GEMM computation.\n"
      << "\n"
      << "Options:\n"
      << "\n"
      << "  --help                      If specified, displays this usage statement.\n\n"
      << "  --m=<int>                   GEMM M dimension\n"
      << "  --n=<int>                   GEMM N dimension\n"
      << "  --k=<int>                   GEMM K dimension\n"
      << "  --alpha=<f32>               Epilogue scalar alpha\n"
      << "  --beta=<f32>                Epilogue scalar beta\n\n"
      << "  --split=<int>               Split-K factor to emulate\n\n"
      << "  --real                      If specified, initializes with real values instead of whole numbers. Errors are to be expected.\n\n"
      << "  --iterations=<int>          Number of profiling iterations to perform.\n\n";

    out
      << "\n\nExamples:\n\n"
      << "$ " << command_name << " --m=1024 --n=512 --k=1024 --alpha=2 --beta=0.707 \n\n";

    return out;
  }

  /// Compute performance in GFLOP/s
  double gflops(double runtime_s) const
  {
    // Two flops per multiply-add
    return 2.0 * double(problem_size.product()) / double(1.0e9) / runtime_s;
  }
};


/////////////////////////////////////////////////////////////////////////////////////////////////
/// GEMM evaluation
/////////////////////////////////////////////////////////////////////////////////////////////////

/// Populates a DeviceGemmBasic::Arguments structure from the given commandline options
typename DeviceGemmBasic::Arguments args_from_options(
    const DeviceGemmBasic &device_gemm,
    const Options &options,
    cutlass::HostTensor<ElementA, LayoutA> &tensor_a,
    cutlass::HostTensor<ElementB, LayoutB> &tensor_b,
    cutlass::HostTensor<ElementC, LayoutC> &tensor_c1,
    cutlass::HostTensor<ElementC, LayoutC> &tensor_c2,
    cutlass::HostTensor<ElementC, LayoutC> &tensor_d,
    cutlass::HostTensor<ElementC, LayoutC> &tensor_Vector /*,
    cutlass::HostTensor<ElementC, LayoutC> &tensor_Tensor */
    )
{
  return typename DeviceGemmBasic::Arguments(
    cutlass::gemm::GemmUniversalMode::kGemm,  // universal mode
    options.problem_size,                     // problem_size
    options.split_k_factor,                   // batch count / splitk slices
    {                                         // epilogue parameters
      ElementAccumulator(options.alpha),
      ElementAccumulator(options.beta)
    },
    tensor_a.device_data(),                   // ptr_A
    tensor_b.device_data(),                   // ptr_B
    tensor_c1.device_data(),                  // ptr_C1
    tensor_c2.device_data(),                  // ptr_C2
    tensor_d.device_data(),                   // ptr_D
    tensor_Vector.device_data(),              // ptr_Vector
    /* tensor_Tensor.device_data(), */nullptr,// ptr_Tensor
    options.problem_size.mk().product(),      // batch_stride_A
    options.problem_size.nk().product(),      // batch_stride_B
    options.problem_size.mn().product(),      // batch_stride_C1
    options.problem_size.mn().product(),      // batch_stride_C2
    options.problem_size.mn().product(),      // batch_stride_D
    options.problem_size.mn().product(),      // batch_stride_Vector
    options.problem_size.mn().product(),      // batch_stride_Tensor
    tensor_a.layout().stride(0),              // stride_a
    tensor_b.layout().stride(0),              // stride_b
    tensor_c1.layout().stride(0),             // stride_c1
    tensor_c2.layout().stride(0),             // stride_c2
    tensor_d.layout().stride(0),              // stride_d
    /*tensor_Vector.layout().stride(0)*/0,    // stride_Vector
    /*tensor_Tensor.layout().stride(0)*/0);   // stride_Tensor
}

/// Populates a DeviceGemmStreamK::Arguments structure from the given commandline options
typename DeviceGemmStreamK::Arguments args_from_options(
    const DeviceGemmStreamK &device_gemm,
    const Options &options,
    cutlass::HostTensor<ElementA, LayoutA> &tensor_a,
    cutlass::HostTensor<ElementB, LayoutB> &tensor_b,
    cutlass::HostTensor<ElementC, LayoutC> &tensor_c1,
    cutlass::HostTensor<ElementC, LayoutC> &tensor_c2,
    cutlass::HostTensor<ElementC, LayoutC> &tensor_d,
    cutlass::HostTensor<ElementC, LayoutC> &tensor_Vector/*,
    cutlass::HostTensor<ElementC, LayoutC> &tensor_Tensor*/
    )
{ 
  typename EVTD::Arguments callback_args{
    {
      {
        {
          {},                                                                                                          // Accum
          {tensor_Vector.device_data(), ElementC(0), {_0{}, _1{}, int32_t(options.problem_size.n())}},                 // Bias
          {}                                                                                                           // Compute0
        },                                                                                                             // EVTCompute0
        {tensor_c1.device_data(), ElementC(0), {options.problem_size.n(), _1{}, options.problem_size.mn().product()}}, // C1
        {}                                                                                                             // Compute1
      },                                                                                                               // EVTCompute1
      {tensor_c2.device_data(), ElementC(0), {options.problem_size.n(), _1{}, options.problem_size.mn().product()}},   // C2
      {}                                                                                                               // Compute2
    },                                                                                                                 // EVTCompute2
    {tensor_d.device_data(), {options.problem_size.n(), _1{}, options.problem_size.mn().product()}},                   // D
  };                                                                                                                   // EVTD

  return typename DeviceGemmStreamK::Arguments(
    cutlass::gemm::GemmUniversalMode::kGemm,  // universal mode
    options.problem_size,                     // problem_size
    options.split_k_factor,                   // batch count / splitk slices
    callback_args,                            // argument of EVT callbacks
    tensor_a.device_data(),                   // ptr_A
    tensor_b.device_data(),                   // ptr_B
    nullptr,                                  // ptr_C (unused)
    nullptr,                                  // ptr_D (unused)
    options.problem_size.mk().product(),      // batch_stride_A
    options.problem_size.nk().product(),      // batch_stride_B
    0,                                        // batch_stride_C (unused)
    0,                                        // batch_stride_D (unused)
    tensor_a.layout().stride(0),              // stride_a
    tensor_b.layout().stride(0),              // stride_b
    0,                                        // stride_c (unused)
    0,                                        // stride_d (unused)
    options.avail_sms);                       // avail_sms
}

/// Execute a given example GEMM computation
template <typename DeviceGemmT>
Result run(std::string description, Options &options)
{
  // Display test description
  std::cout << std::endl << description << std::endl;

  // Zero-initialize test output matrix D
  cutlass::reference::host::TensorFill(options.tensor_d.host_view());
  options.tensor_d.sync_device();

  // Instantiate CUTLASS kernel depending on templates
  DeviceGemmT device_gemm;

  // Create a structure of gemm kernel arguments suitable for invoking an instance of DeviceGemmT
  auto arguments = args_from_options(device_gemm, options, 
      options.tensor_a, options.tensor_b, options.tensor_c1, options.tensor_c2, options.tensor_d, 
      options.tensor_Vector/*, options.tensor_Tensor*/);

  // Using the arguments, query for extra workspace required for matrix multiplication computation
  size_t workspace_size = DeviceGemmT::get_workspace_size(arguments);

  // Allocate workspace memory
  cutlass::device_memory::allocation<uint8_t> workspace(workspace_size);

  // Check the problem size is supported or not
  CUTLASS_CHECK(device_gemm.can_implement(arguments));

  // Initialize CUTLASS kernel with arguments and workspace pointer
  CUTLASS_CHECK(device_gemm.initialize(arguments, workspace.get()));

  // Correctness / Warmup iteration
  CUTLASS_CHECK(device_gemm());

  // Copy output data from CUTLASS and reference kernel to host for comparison
  options.tensor_d.sync_host();

  // Check if output from CUTLASS kernel and reference kernel are equal or not
  Result result;
  result.passed = cutlass::reference::host::TensorEquals(
    options.tensor_d.host_view(),
    options.tensor_ref_d.host_view());

  double err = cutlass::reference::host::TensorRelativeErrorMetric(
    options.tensor_d.host_view(),
    options.tensor_ref_d.host_view());

  std::cout << "  Disposition: " << (result.passed ? "Passed" : "Failed") << " \t Relative error: " << err << std::endl;

  // Run profiling loop
  if (options.iterations > 0)
  {
    GpuTimer timer;
    timer.start();
    for (int iter = 0; iter < options.iterations; ++iter) {
      CUTLASS_CHECK(device_gemm());
    }
    timer.stop();

    // Compute average runtime and GFLOPs.
    float elapsed_ms = timer.elapsed_millis();
    result.avg_runtime_ms = double(elapsed_ms) / double(options.iterations);
    result.gflops = options.gflops(result.avg_runtime_ms / 1000.0);

    std::cout << "  Avg runtime: " << result.avg_runtime_ms << " ms" << std::endl;
    std::cout << "  GFLOPs: " << result.gflops << std::endl;
  }

  // TODO: uncomment when results match
  //if (!result.passed) {
  //  exit(-1);
  //}

  return result;
}


/// Program entrypoint
int main(int argc, const char **argv)
{
  // CUTLASS must be compiled with CUDA 11.0 Toolkit to run these examples.
  if (!(__CUDACC_VER_MAJOR__ >= 11)) {
    std::cerr << "Ampere Tensor Core operations must be compiled with CUDA 11.0 Toolkit or later." << std::endl;

    // Returning zero so this test passes on older Toolkits. Its actions are no-op.
    return 0;
  }

  // Current device must must have compute capability at least 80
  cudaDeviceProp props;
  int current_device_id;
  CUDA_CHECK(cudaGetDevice(&current_device_id));
  CUDA_CHECK(cudaGetDeviceProperties(&props, current_device_id));
  if (!((props.major * 10 + props.minor) >= 80))
  {
    std::cerr << "Ampere Tensor Core operations must be run on a machine with compute capability at least 80."
              << std::endl;

    // Returning zero so this test passes on older Toolkits. Its actions are no-op.
    return 0;
  }

  // Parse commandline options
  Options options("ampere_streamk_broadcast_gemm");
  options.parse(argc, argv);

  if (options.help) {
    options.print_usage(std::cout) << std::endl;
    return 0;
  }

  std::cout <<
    options.iterations << " timing iterations of " <<
    options.problem_size.m() << " x " <<
    options.problem_size.n() << " x " <<
    options.problem_size.k() << " matrix-matrix multiply" << std::endl;

  if (!options.valid()) {
    std::cerr << "Invalid problem." << std::endl;
    return -1;
  }


  //
  // Initialize GEMM datasets
  //

  // Initialize tensors using CUTLASS helper functions
  options.tensor_a.resize(options.problem_size.mk());           // <- Create matrix A with dimensions M x K
  options.tensor_b.resize(options.problem_size.kn());           // <- Create matrix B with dimensions K x N
  options.tensor_c1.resize(options.problem_size.mn());          // <- Create matrix C1 with dimensions M x N
  options.tensor_c2.resize(options.problem_size.mn());          // <- Create matrix C2 with dimensions M x N
  options.tensor_d.resize(options.problem_size.mn());           // <- Create matrix D with dimensions M x N used to store output from CUTLASS kernel
  options.tensor_ref_d.resize(options.problem_size.mn());       // <- Create matrix D with dimensions M x N used to store output from reference kernel
  options.tensor_Vector.resize({1, options.problem_size.n()});  // <- Create broadcast vector with dimensions N x 1
  // options.tensor_Tensor.resize(options.problem_size.mn());   // <- Create T matrix with dimensions M x N

  int _init_bits = options.real ? -1 : 0;

  // Fill matrix A on host with uniform-random data [-2, 2]
  cutlass::reference::host::TensorFillRandomUniform(
      options.tensor_a.host_view(),
      1,
      ElementA(2),
      ElementA(-2), _init_bits);

  // Fill matrix B on host with uniform-random data [-2, 2]
  cutlass::reference::host::TensorFillRandomUniform(
      options.tensor_b.host_view(),
      1,
      ElementB(2),
      ElementB(-2), _init_bits);

  // Fill matrix C1 on host with uniform-random data [-2, 2]
  cutlass::reference::host::TensorFillRandomUniform(
      options.tensor_c1.host_view(),
      1,
      ElementC(2),
      ElementC(-2), _init_bits);

  // Fill matrix C2 on host with uniform-random data [-2, 2]
  cutlass::reference::host::TensorFillRandomUniform(
      options.tensor_c2.host_view(),
      1,
      ElementC(2),
      ElementC(-2), _init_bits);

  cutlass::reference::host::TensorFillRandomUniform(
      options.tensor_Vector.host_view(),
      1,
      ElementC(2),
      ElementC(-2), _init_bits);

  //
  // Compute reference output
  //

  // Copy data from host to GPU
  options.tensor_a.sync_device();
  options.tensor_b.sync_device();
  options.tensor_c1.sync_device();
  options.tensor_c2.sync_device();
  options.tensor_Vector.sync_device();
  // options.tensor_Tensor.sync_device();

  // Zero-initialize reference output matrix D
  cutlass::reference::host::TensorFill(options.tensor_ref_d.host_view());
  options.tensor_ref_d.sync_device();

  // Create instantiation for device reference gemm kernel
  DeviceGemmReference gemm_reference;

  // Launch device reference gemm kernel
  gemm_reference(
    options.problem_size,
    ElementAccumulator(options.alpha),
    options.tensor_a.device_ref(),
    options.tensor_b.device_ref(),
    ElementAccumulator(options.beta),
    options.tensor_c1.device_ref(),
    options.tensor_ref_d.device_ref());

  // Wait for kernels to finish
  CUDA_CHECK(cudaDeviceSynchronize());

  // Copy output data from reference kernel to host for comparison
  options.tensor_ref_d.sync_host();

  // Add broadcast vector (without multiplier)
  // This is only possible because BinaryOp is addition, and UnaryOps are identity.
  // This makes the addition of broadcast vector commutable.
  /// identity(plus(identity(alpha * (a * b) + v), beta * c)) ==
  /// alpha * a * b + v + beta * c                            ==
  /// (alpha * a * b + beta * c) + v                          ==
  /// GEMM(a, b, c) + v
  // Vector broadcast on host
  for (int i=0; i < options.problem_size.m(); ++i) {
    for (int j=0; j < options.problem_size.n(); ++j) {
      options.tensor_ref_d.host_view().ref().at({i, j}) += options.tensor_Vector.host_view().ref().at({0, j});
      options.tensor_ref_d.host_view().ref().at({i, j}) += options.tensor_c2.host_view().ref().at({i, j});
    }
  }

  // Sync back with device just in case
  options.tensor_ref_d.sync_device();

  //
  // Evaluate CUTLASS kernels
  //

  // Test default operation
  if (options.split_k_factor == 1)
  {
    // Compare basic data-parallel version versus StreamK version using default load-balancing heuristics
    Result basic_dp         = run<DeviceGemmBasic>("Basic data-parallel GEMM", options);
    Result streamk_default  = run<DeviceGemmStreamK>("StreamK GEMM with default load-balancing", options);

    printf("  Speedup vs Basic-DP: %.3f\n", (basic_dp.avg_runtime_ms / streamk_default.avg_runtime_ms));

    // Show that StreamK can emulate basic data-parallel GEMM when we set the number of SMs to load-balance across = 1
    options.avail_sms       = 1;        // Set loadbalancing width to 1 SM (no load balancing)
    Result streamk_dp       = run<DeviceGemmStreamK>("StreamK emulating basic data-parallel GEMM", options);
    options.avail_sms       = -1;       // Reset loadbalancing width to unspecified SMs (i.e., the number of device SMs)

    printf("  Speedup vs Basic-DP: %.3f\n", (basic_dp.avg_runtime_ms / streamk_dp.avg_runtime_ms));

    options.split_k_factor++;     // Increment splitting factor for next evaluation

  }

  // Show that StreamK can emulate "Split-K" with a tile-splitting factor
  Result basic_splitk = run<DeviceGemmBasic>(
    std::string("Basic split-K GEMM with tile-splitting factor ") + std::to_string(options.split_k_factor),
    options);

  Result streamk_splitk = run<DeviceGemmStreamK>(
    std::string("StreamK emulating Split-K GEMM with tile-splitting factor ") + std::to_string(options.split_k_factor),
    options);

  printf("  Speedup vs Basic-SplitK: %.3f\n", (basic_splitk.avg_runtime_ms / streamk_splitk.avg_runtime_ms));

  return 0;
}


// ===== COMPILED SASS (sm_80) =====

	.target	sm_80

	.elftype	@"ET_EXEC"


//--------------------- .note.nv.tkinfo           --------------------------
	.section	.note.nv.tkinfo,"",@"SHT_NOTE"
	.sectionflags	@"SHF_NOTE_NV_TKINFO"
	.tkinfo
        /*0018*/ 	.word	0x00000002
        /*0030*/ 	.string	""
        /*0030*/ 	.string	"ptxas"
        /*0030*/ 	.string	"Cuda compilation tools, release 13.0, V13.0.88"
        /*0030*/ 	.string	"Build cuda_13.0.r13.0/compiler.36424714_0"
        /*0030*/ 	.string	"-arch sm_80 -m 64 "



//--------------------- .note.nv.cuinfo           --------------------------
	.section	.note.nv.cuinfo,"",@"SHT_NOTE"
	.sectionflags	@"SHF_NOTE_NV_CUINFO"
        /*0018*/ 	.short	0x0002
        /*001a*/ 	.short	0x0050
        /*001c*/ 	.short	0x0082
	.zero		2


//--------------------- .nv.info                  --------------------------
	.section	.nv.info,"",@"SHT_CUDA_INFO"
	.align	4


	//----- nvinfo : EIATTR_REGCOUNT
	.align		4
        /*0000*/ 	.byte	0x04, 0x2f
        /*0002*/ 	.short	(.L_12 - .L_11)
	.align		4
.L_11:
        /*0004*/ 	.word	index@(_ZN7cutlass7Kernel2INS_4gemm6kernel21GemmWithFusedEpilogueINS1_11threadblock13MmaMultistageINS1_9GemmShapeILi128ELi128ELi32EEENS_9transform11threadblock28PredicatedTileAccessIteratorINS_11MatrixShapeILi128ELi32EEENS_6half_tENS_6layout8RowMajorELi1ENS8_29PitchLinearWarpRakedThreadMapINS_16PitchLinearShapeILi32ELi128EEELi128ENSH_ILi4ELi8EEELi8EEENS_5ArrayISD_Li8ELb0EEELb0ENSE_9NoPermuteEEENS9_25RegularTileAccessIteratorISC_SD_NSE_37RowMajorTensorOpMultiplicandCrosswiseILi16ELi32EEELi0ESK_Li16EEELNS_4arch14CacheOperation4KindE1ENSA_INSB_ILi32ELi128EEESD_SF_Li0ENSG_INSH_ILi128ELi32EEELi128ENSH_ILi8ELi4EEELi8EEESM_Lb0ESN_EENSP_ISW_SD_NSE_37RowMajorTensorOpMultiplicandCongruousILi16ELi64EEELi0ESZ_Li16EEELSV_1ESD_SF_NS4_9MmaPolicyINS1_4warp11MmaTensorOpINS6_ILi64ELi64ELi32EEESD_SR_SD_S12_SD_SF_NS15_17MmaTensorOpPolicyINST_3MmaINS6_ILi16ELi8ELi16EEELi32ESD_SF_SD_NSE_11ColumnMajorESD_SF_NST_13OpMultiplyAddEEENSB_ILi1ELi1EEEEELi1ELb0EbEENSB_ILi0ELi0EEES1H_Li1EEELi4ELNS1_23SharedMemoryClearOptionE0EbEENS_8epilogue11threadblock21EpilogueWithBroadcastIS7_S1G_Li1ENS1M_22PredicatedTileIteratorINS1M_26OutputTileOptimalThreadMapINS1M_15OutputTileShapeILi128ELi8ELi2ELi1ELi1EEENS1Q_ILi1ELi8ELi1ELi1ELi8EEELi128ELi8ELi16EEESD_Lb0ESN_Lb0EEES1U_SD_NS1L_4warp24FragmentIteratorTensorOpIS17_S1A_SD_NSL_ISD_Li4ELb0EEESF_EENS1V_20TileIteratorTensorOpIS17_S1A_SD_SF_EENS1M_18SharedLoadIteratorINS1T_18CompactedThreadMapESD_Li16EEENS1L_6thread30LinearCombinationResidualBlockISD_SD_SD_SD_Li8ENS24_8IdentityENS_4plusES26_S27_Lb0ESD_EENSB_ILi0ELi16EEELi1ELi0ELb0EEENS4_30GemmIdentityThreadblockSwizzleILi1EEELb0EEEEEvNT_6ParamsE)
        /*0008*/ 	.word	0x000000a6


	//----- nvinfo : EIATTR_FRAME_SIZE
	.align		4
.L_12:
        /*000c*/ 	.byte	0x04, 0x11
        /*000e*/ 	.short	(.L_14 - .L_13)
	.align		4
.L_13:
        /*0010*/ 	.word	index@(_ZN7cutlass7Kernel2INS_4gemm6kernel21GemmWithFusedEpilogueINS1_11threadblock13MmaMultistageINS1_9GemmShapeILi128ELi128ELi32EEENS_9transform11threadblock28PredicatedTileAccessIteratorINS_11MatrixShapeILi128ELi32EEENS_6half_tENS_6layout8RowMajorELi1ENS8_29PitchLinearWarpRakedThreadMapINS_16PitchLinearShapeILi32ELi128EEELi128ENSH_ILi4ELi8EEELi8EEENS_5ArrayISD_Li8ELb0EEELb0ENSE_9NoPermuteEEENS9_25RegularTileAccessIteratorISC_SD_NSE_37RowMajorTensorOpMultiplicandCrosswiseILi16ELi32EEELi0ESK_Li16EEELNS_4arch14CacheOperation4KindE1ENSA_INSB_ILi32ELi128EEESD_SF_Li0ENSG_INSH_ILi128ELi32EEELi128ENSH_ILi8ELi4EEELi8EEESM_Lb0ESN_EENSP_ISW_SD_NSE_37RowMajorTensorOpMultiplicandCongruousILi16ELi64EEELi0ESZ_Li16EEELSV_1ESD_SF_NS4_9MmaPolicyINS1_4warp11MmaTensorOpINS6_ILi64ELi64ELi32EEESD_SR_SD_S12_SD_SF_NS15_17MmaTensorOpPolicyINST_3MmaINS6_ILi16ELi8ELi16EEELi32ESD_SF_SD_NSE_11ColumnMajorESD_SF_NST_13OpMultiplyAddEEENSB_ILi1ELi1EEEEELi1ELb0EbEENSB_ILi0ELi0EEES1H_Li1EEELi4ELNS1_23SharedMemoryClearOptionE0EbEENS_8epilogue11threadblock21EpilogueWithBroadcastIS7_S1G_Li1ENS1M_22PredicatedTileIteratorINS1M_26OutputTileOptimalThreadMapINS1M_15OutputTileShapeILi128ELi8ELi2ELi1ELi1EEENS1Q_ILi1ELi8ELi1ELi1ELi8EEELi128ELi8ELi16EEESD_Lb0ESN_Lb0EEES1U_SD_NS1L_4warp24FragmentIteratorTensorOpIS17_S1A_SD_NSL_ISD_Li4ELb0EEESF_EENS1V_20TileIteratorTensorOpIS17_S1A_SD_SF_EENS1M_18SharedLoadIteratorINS1T_18CompactedThreadMapESD_Li16EEENS1L_6thread30LinearCombinationResidualBlockISD_SD_SD_SD_Li8ENS24_8IdentityENS_4plusES26_S27_Lb0ESD_EENSB_ILi0ELi16EEELi1ELi0ELb0EEENS4_30GemmIdentityThreadblockSwizzleILi1EEELb0EEEEEvNT_6ParamsE)
        /*0014*/ 	.word	0x00000000


	//----- nvinfo : EIATTR_REGCOUNT
	.align		4
.L_14:
        /*0018*/ 	.byte	0x04, 0x2f
        /*001a*/ 	.short	(.L_16 - .L_15)
	.align		4
.L_15:
        /*001c*/ 	.word	index@(_ZN7cutlass7Kernel2INS_4gemm6kernel22DefaultGemmWithVisitorINS_6half_tENS_6layout8RowMajorELNS_16ComplexTransformE0ELi8ES4_S6_LS7_0ELi8ES4_S6_Li8ES4_S4_NS_4arch15OpClassTensorOpENS8_4Sm80ENS1_9GemmShapeILi128ELi128ELi32EEENSB_ILi64ELi64ELi32EEENSB_ILi16ELi8ELi16EEENS_8epilogue11threadblock13TreeVisitor2xINSG_15VisitorAuxStoreINSG_22OutputTileThreadLayoutISC_SD_S4_Li8ELi1EEES4_LNS_15FloatRoundStyleE2EN4cute5tupleIJlNSM_1CILi1EEElEEEEEJNSH_INSG_14VisitorComputeINS_4plusES4_S4_LSL_2EvEEJNSH_ISU_JNSH_ISU_JNSG_15VisitorAccFetchENSG_19VisitorRowBroadcastISK_S4_NSN_IJNSO_ILi0EEESP_iEEELb1EEEEEENSG_14VisitorAuxLoadISK_S4_SQ_EEEEES12_EEEEEENS1_11threadblock25ThreadblockSwizzleStreamKELi4ENS8_13OpMultiplyAddELi1EE10SelectBaseIS17_vEEEEvNT_6ParamsE)
        /*0020*/ 	.word	0x000000b6


	//----- nvinfo : EIATTR_FRAME_SIZE
	.align		4
.L_16:
        /*0024*/ 	.byte	0x04, 0x11
        /*0026*/ 	.short	(.L_18 - .L_17)
	.align		4
.L_17:
        /*0028*/ 	.word	index@(_ZN7cutlass7Kernel2INS_4gemm6kernel22DefaultGemmWithVisitorINS_6half_tENS_6layout8RowMajorELNS_16ComplexTransformE0ELi8ES4_S6_LS7_0ELi8ES4_S6_Li8ES4_S4_NS_4arch15OpClassTensorOpENS8_4Sm80ENS1_9GemmShapeILi128ELi128ELi32EEENSB_ILi64ELi64ELi32EEENSB_ILi16ELi8ELi16EEENS_8epilogue11threadblock13TreeVisitor2xINSG_15VisitorAuxStoreINSG_22OutputTileThreadLayoutISC_SD_S4_Li8ELi1EEES4_LNS_15FloatRoundStyleE2EN4cute5tupleIJlNSM_1CILi1EEElEEEEEJNSH_INSG_14VisitorComputeINS_4plusES4_S4_LSL_2EvEEJNSH_ISU_JNSH_ISU_JNSG_15VisitorAccFetchENSG_19VisitorRowBroadcastISK_S4_NSN_IJNSO_ILi0EEESP_iEEELb1EEEEEENSG_14VisitorAuxLoadISK_S4_SQ_EEEEES12_EEEEEENS1_11threadblock25ThreadblockSwizzleStreamKELi4ENS8_13OpMultiplyAddELi1EE10SelectBaseIS17_vEEEEvNT_6ParamsE)
        /*002c*/ 	.word	0x00000000


	//----- nvinfo : EIATTR_REGCOUNT
	.align		4
.L_18:
        /*0030*/ 	.byte	0x04, 0x2f
        /*0032*/ 	.short	(.L_20 - .L_19)
	.align		4
.L_19:
        /*0034*/ 	.word	index@(_ZN7cutlass9reference6device6kernel4GemmINS_9TensorRefINS_6half_tENS_6layout8RowMajorEEES8_S8_S5_S5_NS_11MatrixShapeILi4ELi4EEENS_12multiply_addIS5_S5_S5_EENS_16NumericConverterIS5_S5_LNS_15FloatRoundStyleE2EEEEEvNS_4gemm9GemmCoordET2_T_T0_SI_T1_SL_T3_)
        /*0038*/ 	.word	0x00000030


	//----- nvinfo : EIATTR_FRAME_SIZE
	.align		4
.L_20:
        /*003c*/ 	.byte	0x04, 0x11
        /*003e*/ 	.short	(.L_22 - .L_21)
	.align		4
.L_21:
        /*0040*/ 	.word	index@(_ZN7cutlass9reference6device6kernel4GemmINS_9TensorRefINS_6half_tENS_6layout8RowMajorEEES8_S8_S5_S5_NS_11MatrixShapeILi4ELi4EEENS_12multiply_addIS5_S5_S5_EENS_16NumericConverterIS5_S5_LNS_15FloatRoundStyleE2EEEEEvNS_4gemm9GemmCoordET2_T_T0_SI_T1_SL_T3_)
        /*0044*/ 	.word	0x00000000


	//----- nvinfo : EIATTR_MIN_STACK_SIZE
	.align		4
.L_22:
        /*0048*/ 	.byte	0x04, 0x12
        /*004a*/ 	.short	(.L_24 - .L_23)
	.align		4
.L_23:
        /*004c*/ 	.word	index@(_ZN7cutlass7Kernel2INS_4gemm6kernel22DefaultGemmWithVisitorINS_6half_tENS_6layout8RowMajorELNS_16ComplexTransformE0ELi8ES4_S6_LS7_0ELi8ES4_S6_Li8ES4_S4_NS_4arch15OpClassTensorOpENS8_4Sm80ENS1_9GemmShapeILi128ELi128ELi32EEENSB_ILi64ELi64ELi32EEENSB_ILi16ELi8ELi16EEENS_8epilogue11threadblock13TreeVisitor2xINSG_15VisitorAuxStoreINSG_22OutputTileThreadLayoutISC_SD_S4_Li8ELi1EEES4_LNS_15FloatRoundStyleE2EN4cute5tupleIJlNSM_1CILi1EEElEEEEEJNSH_INSG_14VisitorComputeINS_4plusES4_S4_LSL_2EvEEJNSH_ISU_JNSH_ISU_JNSG_15VisitorAccFetchENSG_19VisitorRowBroadcastISK_S4_NSN_IJNSO_ILi0EEESP_iEEELb1EEEEEENSG_14VisitorAuxLoadISK_S4_SQ_EEEEES12_EEEEEENS1_11threadblock25ThreadblockSwizzleStreamKELi4ENS8_13OpMultiplyAddELi1EE10SelectBaseIS17_vEEEEvNT_6ParamsE)
        /*0050*/ 	.word	0x00000000


	//----- nvinfo : EIATTR_MIN_STACK_SIZE
	.align		4
.L_24:
        /*0054*/ 	.byte	0x04, 0x12
        /*0056*/ 	.short	(.L_26 - .L_25)
	.align		4
.L_25:
        /*0058*/ 	.word	index@(_ZN7cutlass7Kernel2INS_4gemm6kernel21GemmWithFusedEpilogueINS1_11threadblock13MmaMultistageINS1_9GemmShapeILi128ELi128ELi32EEENS_9transform11threadblock28PredicatedTileAccessIteratorINS_11MatrixShapeILi128ELi32EEENS_6half_tENS_6layout8RowMajorELi1ENS8_29PitchLinearWarpRakedThreadMapINS_16PitchLinearShapeILi32ELi128EEELi128ENSH_ILi4ELi8EEELi8EEENS_5ArrayISD_Li8ELb0EEELb0ENSE_9NoPermuteEEENS9_25RegularTileAccessIteratorISC_SD_NSE_37RowMajorTensorOpMultiplicandCrosswiseILi16ELi32EEELi0ESK_Li16EEELNS_4arch14CacheOperation4KindE1ENSA_INSB_ILi32ELi128EEESD_SF_Li0ENSG_INSH_ILi128ELi32EEELi128ENSH_ILi8ELi4EEELi8EEESM_Lb0ESN_EENSP_ISW_SD_NSE_37RowMajorTensorOpMultiplicandCongruousILi16ELi64EEELi0ESZ_Li16EEELSV_1ESD_SF_NS4_9MmaPolicyINS1_4warp11MmaTensorOpINS6_ILi64ELi64ELi32EEESD_SR_SD_S12_SD_SF_NS15_17MmaTensorOpPolicyINST_3MmaINS6_ILi16ELi8ELi16EEELi32ESD_SF_SD_NSE_11ColumnMajorESD_SF_NST_13OpMultiplyAddEEENSB_ILi1ELi1EEEEELi1ELb0EbEENSB_ILi0ELi0EEES1H_Li1EEELi4ELNS1_23SharedMemoryClearOptionE0EbEENS_8epilogue11threadblock21EpilogueWithBroadcastIS7_S1G_Li1ENS1M_22PredicatedTileIteratorINS1M_26OutputTileOptimalThreadMapINS1M_15OutputTileShapeILi128ELi8ELi2ELi1ELi1EEENS1Q_ILi1ELi8ELi1ELi1ELi8EEELi128ELi8ELi16EEESD_Lb0ESN_Lb0EEES1U_SD_NS1L_4warp24FragmentIteratorTensorOpIS17_S1A_SD_NSL_ISD_Li4ELb0EEESF_EENS1V_20TileIteratorTensorOpIS17_S1A_SD_SF_EENS1M_18SharedLoadIteratorINS1T_18CompactedThreadMapESD_Li16EEENS1L_6thread30LinearCombinationResidualBlockISD_SD_SD_SD_Li8ENS24_8IdentityENS_4plusES26_S27_Lb0ESD_EENSB_ILi0ELi16EEELi1ELi0ELb0EEENS4_30GemmIdentityThreadblockSwizzleILi1EEELb0EEEEEvNT_6ParamsE)
        /*005c*/ 	.word	0x00000000


	//----- nvinfo : EIATTR_MIN_STACK_SIZE
	.align		4
.L_26:
        /*0060*/ 	.byte	0x04, 0x12
        /*0062*/ 	.short	(.L_28 - .L_27)
	.align		4
.L_27:
        /*0064*/ 	.word	index@(_ZN7cutlass9reference6device6kernel4GemmINS_9TensorRefINS_6half_tENS_6layout8RowMajorEEES8_S8_S5_S5_NS_11MatrixShapeILi4ELi4EEENS_12multiply_addIS5_S5_S5_EENS_16NumericConverterIS5_S5_LNS_15FloatRoundStyleE2EEEEEvNS_4gemm9GemmCoordET2_T_T0_SI_T1_SL_T3_)
        /*0068*/ 	.word	0x00000000
.L_28:


//--------------------- .nv.info._ZN7cutlass9reference6device6kernel4GemmINS_9TensorRefINS_6half_tENS_6layout8RowMajorEEES8_S8_S5_S5_NS_11MatrixShapeILi4ELi4EEENS_12multiply_addIS5_S5_S5_EENS_16NumericConverterIS5_S5_LNS_15FloatRoundStyleE2EEEEEvNS_4gemm9GemmCoordET2_T_T0_SI_T1_SL_T3_ --------------------------
	.section	.nv.info._ZN7cutlass9reference6device6kernel4GemmINS_9TensorRefINS_6half_tENS_6layout8RowMajorEEES8_S8_S5_S5_NS_11MatrixShapeILi4ELi4EEENS_12multiply_addIS5_S5_S5_EENS_16NumericConverterIS5_S5_LNS_15FloatRoundStyleE2EEEEEvNS_4gemm9GemmCoordET2_T_T0_SI_T1_SL_T3_,"",@"SHT_CUDA_INFO"
	.sectionflags	@""
	.align	4


	//----- nvinfo : EIATTR_CUDA_API_VERSION
	.align		4
        /*0000*/ 	.byte	0x04, 0x37
        /*0002*/ 	.short	(.L_30 - .L_29)
.L_29:
        /*0004*/ 	.word	0x00000082


	//----- nvinfo : EIATTR_SW2861232_WAR
	.align		4
.L_30:
        /*0008*/ 	.byte	0x01, 0x35
	.zero		2


	//----- nvinfo : EIATTR_PARAM_CBANK
	.align		4
        /*000c*/ 	.byte	0x04, 0x0a
        /*000e*/ 	.short	(.L_32 - .L_31)
	.align		4
.L_31:
        /*0010*/ 	.word	index@(.nv.constant0._ZN7cutlass9reference6device6kernel4GemmINS_9TensorRefINS_6half_tENS_6layout8RowMajorEEES8_S8_S5_S5_NS_11MatrixShapeILi4ELi4EEENS_12multiply_addIS5_S5_S5_EENS_16NumericConverterIS5_S5_LNS_15FloatRoundStyleE2EEEEEvNS_4gemm9GemmCoordET2_T_T0_SI_T1_SL_T3_)
        /*0014*/ 	.short	0x0160
        /*0016*/ 	.short	0x005a


	//----- nvinfo : EIATTR_CBANK_PARAM_SIZE
	.align		4
.L_32:
        /*0018*/ 	.byte	0x03, 0x19
        /*001a*/ 	.short	0x005a


	//----- nvinfo : EIATTR_KPARAM_INFO
	.align		4
        /*001c*/ 	.byte	0x04, 0x17
        /*001e*/ 	.short	(.L_34 - .L_33)
.L_33:
        /*0020*/ 	.word	0x00000000
        /*0024*/ 	.short	0x0007
        /*0026*/ 	.short	0x0058
        /*0028*/ 	.byte	0x00, 0xf0, 0x09, 0x00


	//----- nvinfo : EIATTR_KPARAM_INFO
	.align		4
.L_34:
        /*002c*/ 	.byte	0x04, 0x17
        /*002e*/ 	.short	(.L_36 - .L_35)
.L_35:
        /*0030*/ 	.word	0x00000000
        /*0034*/ 	.short	0x0006
        /*0036*/ 	.short	0x0048
        /*0038*/ 	.byte	0x00, 0xf0, 0x41, 0x00


	//----- nvinfo : EIATTR_KPARAM_INFO
	.align		4
.L_36:
        /*003c*/ 	.byte	0x04, 0x17
        /*003e*/ 	.short	(.L_38 - .L_37)
.L_37:
        /*0040*/ 	.word	0x00000000
        /*0044*/ 	.short	0x0005
        /*0046*/ 	.short	0x0038
        /*0048*/ 	.byte	0x00, 0xf0, 0x41, 0x00


	//----- nvinfo : EIATTR_KPARAM_INFO
	.align		4
.L_38:
        /*004c*/ 	.byte	0x04, 0x17
        /*004e*/ 	.short	(.L_40 - .L_39)
.L_39:
        /*0050*/ 	.word	0x00000000
        /*0054*/ 	.short	0x0004
        /*0056*/ 	.short	0x0030
        /*0058*/ 	.byte	0x00, 0xf0, 0x09, 0x00


	//----- nvinfo : EIATTR_KPARAM_INFO
	.align		4
.L_40:
        /*005c*/ 	.byte	0x04, 0x17
        /*005e*/ 	.short	(.L_42 - .L_41)
.L_41:
        /*0060*/ 	.word	0x00000000
        /*0064*/ 	.short	0x0003
        /*0066*/ 	.short	0x0020
        /*0068*/ 	.byte	0x00, 0xf0, 0x41, 0x00


	//----- nvinfo : EIATTR_KPARAM_INFO
	.align		4
.L_42:
        /*006c*/ 	.byte	0x04, 0x17
        /*006e*/ 	.short	(.L_44 - .L_43)
.L_43:
        /*0070*/ 	.word	0x00000000
        /*0074*/ 	.short	0x0002
        /*0076*/ 	.short	0x0010
        /*0078*/ 	.byte	0x00, 0xf0, 0x41, 0x00


	//----- nvinfo : EIATTR_KPARAM_INFO
	.align		4
.L_44:
        /*007c*/ 	.byte	0x04, 0x17
        /*007e*/ 	.short	(.L_46 - .L_45)
.L_45:
        /*0080*/ 	.word	0x00000000
        /*0084*/ 	.short	0x0001
        /*0086*/ 	.short	0x000c
        /*0088*/ 	.byte	0x00, 0xf0, 0x09, 0x00


	//----- nvinfo : EIATTR_KPARAM_INFO
	.align		4
.L_46:
        /*008c*/ 	.byte	0x04, 0x17
        /*008e*/ 	.short	(.L_48 - .L_47)
.L_47:
        /*0090*/ 	.word	0x00000000
        /*0094*/ 	.short	0x0000
        /*0096*/ 	.short	0x0000
        /*0098*/ 	.byte	0x00, 0xf0, 0x31, 0x00


	//----- nvinfo : EIATTR_MAXREG_COUNT
	.align		4
.L_48:
        /*009c*/ 	.byte	0x03, 0x1b
        /*009e*/ 	.short	0x00ff


	//----- nvinfo : EIATTR_MERCURY_ISA_VERSION
	.align		4
        /*00a0*/ 	.byte	0x03, 0x5f
        /*00a2*/ 	.short	0x0000


	//----- nvinfo : EIATTR_EXIT_INSTR_OFFSETS
	.align		4
        /*00a4*/ 	.byte	0x04, 0x1c
        /*00a6*/ 	.short	(.L_50 - .L_49)


	//   ....[0]....
.L_49:
        /*00a8*/ 	.word	0x00001890


	//   ....[1]....
        /*00ac*/ 	.word	0x000018e0


	//----- nvinfo : EIATTR_CRS_STACK_SIZE
	.align		4
.L_50:
        /*00b0*/ 	.byte	0x04, 0x1e
        /*00b2*/ 	.short	(.L_52 - .L_51)
.L_51:
        /*00b4*/ 	.word	0x00000000
.L_52:


//--------------------- .nv.info._ZN7cutlass7Kernel2INS_4gemm6kernel22DefaultGemmWithVisitorINS_6half_tENS_6layout8RowMajorELNS_16ComplexTransformE0ELi8ES4_S6_LS7_0ELi8ES4_S6_Li8ES4_S4_NS_4arch15OpClassTensorOpENS8_4Sm80ENS1_9GemmShapeILi128ELi128ELi32EEENSB_ILi64ELi64ELi32EEENSB_ILi16ELi8ELi16EEENS_8epilogue11threadblock13TreeVisitor2xINSG_15VisitorAuxStoreINSG_22OutputTileThreadLayoutISC_SD_S4_Li8ELi1EEES4_LNS_15FloatRoundStyleE2EN4cute5tupleIJlNSM_1CILi1EEElEEEEEJNSH_INSG_14VisitorComputeINS_4plusES4_S4_LSL_2EvEEJNSH_ISU_JNSH_ISU_JNSG_15VisitorAccFetchENSG_19VisitorRowBroadcastISK_S4_NSN_IJNSO_ILi0EEESP_iEEELb1EEEEEENSG_14VisitorAuxLoadISK_S4_SQ_EEEEES12_EEEEEENS1_11threadblock25ThreadblockSwizzleStreamKELi4ENS8_13OpMultiplyAddELi1EE10SelectBaseIS17_vEEEEvNT_6ParamsE --------------------------
	.section	.nv.info._ZN7cutlass7Kernel2INS_4gemm6kernel22DefaultGemmWithVisitorINS_6half_tENS_6layout8RowMajorELNS_16ComplexTransformE0ELi8ES4_S6_LS7_0ELi8ES4_S6_Li8ES4_S4_NS_4arch15OpClassTensorOpENS8_4Sm80ENS1_9GemmShapeILi128ELi128ELi32EEENSB_ILi64ELi64ELi32EEENSB_ILi16ELi8ELi16EEENS_8epilogue11threadblock13TreeVisitor2xINSG_15VisitorAuxStoreINSG_22OutputTileThreadLayoutISC_SD_S4_Li8ELi1EEES4_LNS_15FloatRoundStyleE2EN4cute5tupleIJlNSM_1CILi1EEElEEEEEJNSH_INSG_14VisitorComputeINS_4plusES4_S4_LSL_2EvEEJNSH_ISU_JNSH_ISU_JNSG_15VisitorAccFetchENSG_19VisitorRowBroadcastISK_S4_NSN_IJNSO_ILi0EEESP_iEEELb1EEEEEENSG_14VisitorAuxLoadISK_S4_SQ_EEEEES12_EEEEEENS1_11threadblock25ThreadblockSwizzleStreamKELi4ENS8_13OpMultiplyAddELi1EE10SelectBaseIS17_vEEEEvNT_6ParamsE,"",@"SHT_CUDA_INFO"
	.sectionflags	@""
	.align	4


	//----- nvinfo : EIATTR_CUDA_API_VERSION
	.align		4
        /*0000*/ 	.byte	0x04, 0x37
        /*0002*/ 	.short	(.L_54 - .L_53)
.L_53:
        /*0004*/ 	.word	0x00000082


	//----- nvinfo : EIATTR_SW2861232_WAR
	.align		4
.L_54:
        /*0008*/ 	.byte	0x01, 0x35
	.zero		2


	//----- nvinfo : EIATTR_PARAM_CBANK
	.align		4
        /*000c*/ 	.byte	0x04, 0x0a
        /*000e*/ 	.short	(.L_56 - .L_55)
	.align		4
.L_55:
        /*0010*/ 	.word	index@(.nv.constant0._ZN7cutlass7Kernel2INS_4gemm6kernel22DefaultGemmWithVisitorINS_6half_tENS_6layout8RowMajorELNS_16ComplexTransformE0ELi8ES4_S6_LS7_0ELi8ES4_S6_Li8ES4_S4_NS_4arch15OpClassTensorOpENS8_4Sm80ENS1_9GemmShapeILi128ELi128ELi32EEENSB_ILi64ELi64ELi32EEENSB_ILi16ELi8ELi16EEENS_8epilogue11threadblock13TreeVisitor2xINSG_15VisitorAuxStoreINSG_22OutputTileThreadLayoutISC_SD_S4_Li8ELi1EEES4_LNS_15FloatRoundStyleE2EN4cute5tupleIJlNSM_1CILi1EEElEEEEEJNSH_INSG_14VisitorComputeINS_4plusES4_S4_LSL_2EvEEJNSH_ISU_JNSH_ISU_JNSG_15VisitorAccFetchENSG_19VisitorRowBroadcastISK_S4_NSN_IJNSO_ILi0EEESP_iEEELb1EEEEEENSG_14VisitorAuxLoadISK_S4_SQ_EEEEES12_EEEEEENS1_11threadblock25ThreadblockSwizzleStreamKELi4ENS8_13OpMultiplyAddELi1EE10SelectBaseIS17_vEEEEvNT_6ParamsE)
        /*0014*/ 	.short	0x0160
        /*0016*/ 	.short	0x0250


	//----- nvinfo : EIATTR_CBANK_PARAM_SIZE
	.align		4
.L_56:
        /*0018*/ 	.byte	0x03, 0x19
        /*001a*/ 	.short	0x0250


	//----- nvinfo : EIATTR_KPARAM_INFO
	.align		4
        /*001c*/ 	.byte	0x04, 0x17
        /*001e*/ 	.short	(.L_58 - .L_57)
.L_57:
        /*0020*/ 	.word	0x00000000
        /*0024*/ 	.short	0x0000
        /*0026*/ 	.short	0x0000
        /*0028*/ 	.byte	0x00, 0xf0, 0x41, 0x09


	//----- nvinfo : EIATTR_MAXREG_COUNT
	.align		4
.L_58:
        /*002c*/ 	.byte	0x03, 0x1b
        /*002e*/ 	.short	0x00ff


	//----- nvinfo : EIATTR_NUM_BARRIERS
	.align		4
        /*0030*/ 	.byte	0x02, 0x4c
        /*0032*/ 	.byte	0x01
	.zero		1


	//----- nvinfo : EIATTR_MERCURY_ISA_VERSION
	.align		4
        /*0034*/ 	.byte	0x03, 0x5f
        /*0036*/ 	.short	0x0000


	//----- nvinfo : EIATTR_COOP_GROUP_MASK_REGIDS
	.align		4
        /*0038*/ 	.byte	0x04, 0x29
        /*003a*/ 	.short	(.L_60 - .L_59)


	//   ....[0]....
.L_59:
        /*003c*/ 	.word	0xffffffff


	//----- nvinfo : EIATTR_COOP_GROUP_INSTR_OFFSETS
	.align		4
.L_60:
        /*0040*/ 	.byte	0x04, 0x28
        /*0042*/ 	.short	(.L_62 - .L_61)


	//   ....[0]....
.L_61:
        /*0044*/ 	.word	0x000000c0


	//----- nvinfo : EIATTR_EXIT_INSTR_OFFSETS
	.align		4
.L_62:
        /*0048*/ 	.byte	0x04, 0x1c
        /*004a*/ 	.short	(.L_64 - .L_63)


	//   ....[0]....
.L_63:
        /*004c*/ 	.word	0x00000600


	//   ....[1]....
        /*0050*/ 	.word	0x00001f00


	//   ....[2]....
        /*0054*/ 	.word	0x00001f20


	//   ....[3]....
        /*0058*/ 	.word	0x000028c0


	//   ....[4]....
        /*005c*/ 	.word	0x00009740


	//----- nvinfo : EIATTR_CTAIDZ_USED
	.align		4
.L_64:
        /*0060*/ 	.byte	0x01, 0x04
	.zero		2


	//----- nvinfo : EIATTR_CRS_STACK_SIZE
	.align		4
        /*0064*/ 	.byte	0x04, 0x1e
        /*0066*/ 	.short	(.L_66 - .L_65)
.L_65:
        /*0068*/ 	.word	0x00000000
.L_66:


//--------------------- .nv.info._ZN7cutlass7Kernel2INS_4gemm6kernel21GemmWithFusedEpilogueINS1_11threadblock13MmaMultistageINS1_9GemmShapeILi128ELi128ELi32EEENS_9transform11threadblock28PredicatedTileAccessIteratorINS_11MatrixShapeILi128ELi32EEENS_6half_tENS_6layout8RowMajorELi1ENS8_29PitchLinearWarpRakedThreadMapINS_16PitchLinearShapeILi32ELi128EEELi128ENSH_ILi4ELi8EEELi8EEENS_5ArrayISD_Li8ELb0EEELb0ENSE_9NoPermuteEEENS9_25RegularTileAccessIteratorISC_SD_NSE_37RowMajorTensorOpMultiplicandCrosswiseILi16ELi32EEELi0ESK_Li16EEELNS_4arch14CacheOperation4KindE1ENSA_INSB_ILi32ELi128EEESD_SF_Li0ENSG_INSH_ILi128ELi32EEELi128ENSH_ILi8ELi4EEELi8EEESM_Lb0ESN_EENSP_ISW_SD_NSE_37RowMajorTensorOpMultiplicandCongruousILi16ELi64EEELi0ESZ_Li16EEELSV_1ESD_SF_NS4_9MmaPolicyINS1_4warp11MmaTensorOpINS6_ILi64ELi64ELi32EEESD_SR_SD_S12_SD_SF_NS15_17MmaTensorOpPolicyINST_3MmaINS6_ILi16ELi8ELi16EEELi32ESD_SF_SD_NSE_11ColumnMajorESD_SF_NST_13OpMultiplyAddEEENSB_ILi1ELi1EEEEELi1ELb0EbEENSB_ILi0ELi0EEES1H_Li1EEELi4ELNS1_23SharedMemoryClearOptionE0EbEENS_8epilogue11threadblock21EpilogueWithBroadcastIS7_S1G_Li1ENS1M_22PredicatedTileIteratorINS1M_26OutputTileOptimalThreadMapINS1M_15OutputTileShapeILi128ELi8ELi2ELi1ELi1EEENS1Q_ILi1ELi8ELi1ELi1ELi8EEELi128ELi8ELi16EEESD_Lb0ESN_Lb0EEES1U_SD_NS1L_4warp24FragmentIteratorTensorOpIS17_S1A_SD_NSL_ISD_Li4ELb0EEESF_EENS1V_20TileIteratorTensorOpIS17_S1A_SD_SF_EENS1M_18SharedLoadIteratorINS1T_18CompactedThreadMapESD_Li16EEENS1L_6thread30LinearCombinationResidualBlockISD_SD_SD_SD_Li8ENS24_8IdentityENS_4plusES26_S27_Lb0ESD_EENSB_ILi0ELi16EEELi1ELi0ELb0EEENS4_30GemmIdentityThreadblockSwizzleILi1EEELb0EEEEEvNT_6ParamsE --------------------------
	.section	.nv.info._ZN7cutlass7Kernel2INS_4gemm6kernel21GemmWithFusedEpilogueINS1_11threadblock13MmaMultistageINS1_9GemmShapeILi128ELi128ELi32EEENS_9transform11threadblock28PredicatedTileAccessIteratorINS_11MatrixShapeILi128ELi32EEENS_6half_tENS_6layout8RowMajorELi1ENS8_29PitchLinearWarpRakedThreadMapINS_16PitchLinearShapeILi32ELi128EEELi128ENSH_ILi4ELi8EEELi8EEENS_5ArrayISD_Li8ELb0EEELb0ENSE_9NoPermuteEEENS9_25RegularTileAccessIteratorISC_SD_NSE_37RowMajorTensorOpMultiplicandCrosswiseILi16ELi32EEELi0ESK_Li16EEELNS_4arch14CacheOperation4KindE1ENSA_INSB_ILi32ELi128EEESD_SF_Li0ENSG_INSH_ILi128ELi32EEELi128ENSH_ILi8ELi4EEELi8EEESM_Lb0ESN_EENSP_ISW_SD_NSE_37RowMajorTensorOpMultiplicandCongruousILi16ELi64EEELi0ESZ_Li16EEELSV_1ESD_SF_NS4_9MmaPolicyINS1_4warp11MmaTensorOpINS6_ILi64ELi64ELi32EEESD_SR_SD_S12_SD_SF_NS15_17MmaTensorOpPolicyINST_3MmaINS6_ILi16ELi8ELi16EEELi32ESD_SF_SD_NSE_11ColumnMajorESD_SF_NST_13OpMultiplyAddEEENSB_ILi1ELi1EEEEELi1ELb0EbEENSB_ILi0ELi0EEES1H_Li1EEELi4ELNS1_23SharedMemoryClearOptionE0EbEENS_8epilogue11threadblock21EpilogueWithBroadcastIS7_S1G_Li1ENS1M_22PredicatedTileIteratorINS1M_26OutputTileOptimalThreadMapINS1M_15OutputTileShapeILi128ELi8ELi2ELi1ELi1EEENS1Q_ILi1ELi8ELi1ELi1ELi8EEELi128ELi8ELi16EEESD_Lb0ESN_Lb0EEES1U_SD_NS1L_4warp24FragmentIteratorTensorOpIS17_S1A_SD_NSL_ISD_Li4ELb0EEESF_EENS1V_20TileIteratorTensorOpIS17_S1A_SD_SF_EENS1M_18SharedLoadIteratorINS1T_18CompactedThreadMapESD_Li16EEENS1L_6thread30LinearCombinationResidualBlockISD_SD_SD_SD_Li8ENS24_8IdentityENS_4plusES26_S27_Lb0ESD_EENSB_ILi0ELi16EEELi1ELi0ELb0EEENS4_30GemmIdentityThreadblockSwizzleILi1EEELb0EEEEEvNT_6ParamsE,"",@"SHT_CUDA_INFO"
	.sectionflags	@""
	.align	4


	//----- nvinfo : EIATTR_CUDA_API_VERSION
	.align		4
        /*0000*/ 	.byte	0x04, 0x37
        /*0002*/ 	.short	(.L_68 - .L_67)
.L_67:
        /*0004*/ 	.word	0x00000082


	//----- nvinfo : EIATTR_SW2861232_WAR
	.align		4
.L_68:
        /*0008*/ 	.byte	0x01, 0x35
	.zero		2


	//----- nvinfo : EIATTR_PARAM_CBANK
	.align		4
        /*000c*/ 	.byte	0x04, 0x0a
        /*000e*/ 	.short	(.L_70 - .L_69)
	.align		4
.L_69:
        /*0010*/ 	.word	index@(.nv.constant0._ZN7cutlass7Kernel2INS_4gemm6kernel21GemmWithFusedEpilogueINS1_11threadblock13MmaMultistageINS1_9GemmShapeILi128ELi128ELi32EEENS_9transform11threadblock28PredicatedTileAccessIteratorINS_11MatrixShapeILi128ELi32EEENS_6half_tENS_6layout8RowMajorELi1ENS8_29PitchLinearWarpRakedThreadMapINS_16PitchLinearShapeILi32ELi128EEELi128ENSH_ILi4ELi8EEELi8EEENS_5ArrayISD_Li8ELb0EEELb0ENSE_9NoPermuteEEENS9_25RegularTileAccessIteratorISC_SD_NSE_37RowMajorTensorOpMultiplicandCrosswiseILi16ELi32EEELi0ESK_Li16EEELNS_4arch14CacheOperation4KindE1ENSA_INSB_ILi32ELi128EEESD_SF_Li0ENSG_INSH_ILi128ELi32EEELi128ENSH_ILi8ELi4EEELi8EEESM_Lb0ESN_EENSP_ISW_SD_NSE_37RowMajorTensorOpMultiplicandCongruousILi16ELi64EEELi0ESZ_Li16EEELSV_1ESD_SF_NS4_9MmaPolicyINS1_4warp11MmaTensorOpINS6_ILi64ELi64ELi32EEESD_SR_SD_S12_SD_SF_NS15_17MmaTensorOpPolicyINST_3MmaINS6_ILi16ELi8ELi16EEELi32ESD_SF_SD_NSE_11ColumnMajorESD_SF_NST_13OpMultiplyAddEEENSB_ILi1ELi1EEEEELi1ELb0EbEENSB_ILi0ELi0EEES1H_Li1EEELi4ELNS1_23SharedMemoryClearOptionE0EbEENS_8epilogue11threadblock21EpilogueWithBroadcastIS7_S1G_Li1ENS1M_22PredicatedTileIteratorINS1M_26OutputTileOptimalThreadMapINS1M_15OutputTileShapeILi128ELi8ELi2ELi1ELi1EEENS1Q_ILi1ELi8ELi1ELi1ELi8EEELi128ELi8ELi16EEESD_Lb0ESN_Lb0EEES1U_SD_NS1L_4warp24FragmentIteratorTensorOpIS17_S1A_SD_NSL_ISD_Li4ELb0EEESF_EENS1V_20TileIteratorTensorOpIS17_S1A_SD_SF_EENS1M_18SharedLoadIteratorINS1T_18CompactedThreadMapESD_Li16EEENS1L_6thread30LinearCombinationResidualBlockISD_SD_SD_SD_Li8ENS24_8IdentityENS_4plusES26_S27_Lb0ESD_EENSB_ILi0ELi16EEELi1ELi0ELb0EEENS4_30GemmIdentityThreadblockSwizzleILi1EEELb0EEEEEvNT_6ParamsE)
        /*0014*/ 	.short	0x0160
        /*0016*/ 	.short	0x0200


	//----- nvinfo : EIATTR_CBANK_PARAM_SIZE
	.align		4
.L_70:
        /*0018*/ 	.byte	0x03, 0x19
        /*001a*/ 	.short	0x0200


	//----- nvinfo : EIATTR_KPARAM_INFO
	.align		4
        /*001c*/ 	.byte	0x04, 0x17
        /*001e*/ 	.short	(.L_72 - .L_71)
.L_71:
        /*0020*/ 	.word	0x00000000
        /*0024*/ 	.short	0x0000
        /*0026*/ 	.short	0x0000
        /*0028*/ 	.byte	0x00, 0xf0, 0x01, 0x08


	//----- nvinfo : EIATTR_MAXREG_COUNT
	.align		4
.L_72:
        /*002c*/ 	.byte	0x03, 0x1b
        /*002e*/ 	.short	0x00ff


	//----- nvinfo : EIATTR_NUM_BARRIERS
	.align		4
        /*0030*/ 	.byte	0x02, 0x4c
        /*0032*/ 	.byte	0x01
	.zero		1


	//----- nvinfo : EIATTR_MERCURY_ISA_VERSION
	.align		4
        /*0034*/ 	.byte	0x03, 0x5f
        /*0036*/ 	.short	0x0000


	//----- nvinfo : EIATTR_COOP_GROUP_MASK_REGIDS
	.align		4
        /*0038*/ 	.byte	0x04, 0x29
        /*003a*/ 	.short	(.L_74 - .L_73)


	//   ....[0]....
.L_73:
        /*003c*/ 	.word	0xffffffff


	//----- nvinfo : EIATTR_COOP_GROUP_INSTR_OFFSETS
	.align		4
.L_74:
        /*0040*/ 	.byte	0x04, 0x28
        /*0042*/ 	.short	(.L_76 - .L_75)


	//   ....[0]....
.L_75:
        /*0044*/ 	.word	0x00000d90


	//----- nvinfo : EIATTR_EXIT_INSTR_OFFSETS
	.align		4
.L_76:
        /*0048*/ 	.byte	0x04, 0x1c
        /*004a*/ 	.short	(.L_78 - .L_77)


	//   ....[0]....
.L_77:
        /*004c*/ 	.word	0x000000b0


	//   ....[1]....
        /*0050*/ 	.word	0x000049b0


	//   ....[2]....
        /*0054*/ 	.word	0x000049e0


	//   ....[3]....
        /*0058*/ 	.word	0x00004a90


	//   ....[4]....
        /*005c*/ 	.word	0x00005ec0


	//----- nvinfo : EIATTR_INDIRECT_BRANCH_TARGETS
	.align		4
.L_78:
        /*0060*/ 	.byte	0x04, 0x34
        /*0062*/ 	.short	(.L_80 - .L_79)


	//   ....[0]....
.L_79:
        /*0064*/ 	.word	.L_x_101@srel
        /*0068*/ 	.short	0x0
        /*006a*/ 	.short	0x0
        /*006c*/ 	.word	0x3
        /*0070*/ 	.word	.L_x_102@srel
        /*0074*/ 	.word	.L_x_103@srel
        /*0078*/ 	.word	.L_x_87@srel


	//   ....[1]....
        /*007c*/ 	.word	.L_x_105@srel
        /*0080*/ 	.short	0x0
        /*0082*/ 	.short	0x0
        /*0084*/ 	.word	0x3
        /*0088*/ 	.word	.L_x_106@srel
        /*008c*/ 	.word	.L_x_107@srel
        /*0090*/ 	.word	.L_x_87@srel


	//   ....[2]....
        /*0094*/ 	.word	.L_x_109@srel
        /*0098*/ 	.short	0x0
        /*009a*/ 	.short	0x0
        /*009c*/ 	.word	0x3
        /*00a0*/ 	.word	.L_x_110@srel
        /*00a4*/ 	.word	.L_x_111@srel
        /*00a8*/ 	.word	.L_x_87@srel


	//   ....[3]....
        /*00ac*/ 	.word	.L_x_113@srel
        /*00b0*/ 	.short	0x0
        /*00b2*/ 	.short	0x0
        /*00b4*/ 	.word	0x3
        /*00b8*/ 	.word	.L_x_114@srel
        /*00bc*/ 	.word	.L_x_115@srel
        /*00c0*/ 	.word	.L_x_96@srel


	//   ....[4]....
        /*00c4*/ 	.word	.L_x_117@srel
        /*00c8*/ 	.short	0x0
        /*00ca*/ 	.short	0x0
        /*00cc*/ 	.word	0x3
        /*00d0*/ 	.word	.L_x_118@srel
        /*00d4*/ 	.word	.L_x_119@srel
        /*00d8*/ 	.word	.L_x_96@srel


	//   ....[5]....
        /*00dc*/ 	.word	.L_x_121@srel
        /*00e0*/ 	.short	0x0
        /*00e2*/ 	.short	0x0
        /*00e4*/ 	.word	0x3
        /*00e8*/ 	.word	.L_x_122@srel
        /*00ec*/ 	.word	.L_x_123@srel
        /*00f0*/ 	.word	.L_x_96@srel


	//----- nvinfo : EIATTR_CTAIDZ_USED
	.align		4
.L_80:
        /*00f4*/ 	.byte	0x01, 0x04
	.zero		2


	//----- nvinfo : EIATTR_CRS_STACK_SIZE
	.align		4
        /*00f8*/ 	.byte	0x04, 0x1e
        /*00fa*/ 	.short	(.L_82 - .L_81)
.L_81:
        /*00fc*/ 	.word	0x00000000
.L_82:


//--------------------- .nv.callgraph             --------------------------
	.section	.nv.callgraph,"",@"SHT_CUDA_CALLGRAPH"
	.align	4
	.sectionentsize	8
	.align		4
        /*0000*/ 	.word	0x00000000
	.align		4
        /*0004*/ 	.word	0xffffffff
	.align		4
        /*0008*/ 	.word	0x00000000
	.align		4
        /*000c*/ 	.word	0xfffffffe
	.align		4
        /*0010*/ 	.word	0x00000000
	.align		4
        /*0014*/ 	.word	0xfffffffd
	.align		4
        /*0018*/ 	.word	0x00000000
	.align		4
        /*001c*/ 	.word	0xfffffffc


//--------------------- .nv.rel.action            --------------------------
	.section	.nv.rel.action,"",@"SHT_CUDA_RELOCINFO"
	.align	8
	.sectionentsize	8
        /*0000*/ 	.byte	0x73, 0x00, 0x00, 0x00, 0x00, 0x00, 0x00, 0x00, 0x00, 0x00, 0x00, 0x11, 0x25, 0x00, 0x05, 0x36


//--------------------- .nv.constant4             --------------------------
	.section	.nv.constant4,"a",@progbits
	.align	8
	.align		8
.nv.constant4:
        /*0000*/ 	.dword	_ZN34_INTERNAL_d1a9458d_4_k_cu_438c607b4cuda3std3__45__cpo5beginE
	.align		8
        /*0008*/ 	.dword	_ZN34_INTERNAL_d1a9458d_4_k_cu_438c607b4cuda3std3__45__cpo3endE
	.align		8
        /*0010*/ 	.dword	_ZN34_INTERNAL_d1a9458d_4_k_cu_438c607b4cuda3std3__45__cpo6cbeginE
	.align		8
        /*0018*/ 	.dword	_ZN34_INTERNAL_d1a9458d_4_k_cu_438c607b4cuda3std3__45__cpo4cendE
	.align		8
        /*0020*/ 	.dword	_ZN34_INTERNAL_d1a9458d_4_k_cu_438c607b4cuda3std3__436_GLOBAL__N__d1a9458d_4_k_cu_438c607b6ignoreE
	.align		8
        /*0028*/ 	.dword	_ZN34_INTERNAL_d1a9458d_4_k_cu_438c607b4cuda3std3__419piecewise_constructE
	.align		8
        /*0030*/ 	.dword	_ZN34_INTERNAL_d1a9458d_4_k_cu_438c607b4cuda3std3__48in_placeE
	.align		8
        /*0038*/ 	.dword	_ZN34_INTERNAL_d1a9458d_4_k_cu_438c607b4cuda3std6ranges3__45__cpo4swapE
	.align		8
        /*0040*/ 	.dword	_ZN34_INTERNAL_d1a9458d_4_k_cu_438c607b4cuda3std6ranges3__45__cpo9iter_moveE
	.align		8
        /*0048*/ 	.dword	_ZN34_INTERNAL_d1a9458d_4_k_cu_438c607b4cute7productE
	.align		8
        /*0050*/ 	.dword	_ZN34_INTERNAL_d1a9458d_4_k_cu_438c607b4cute1_E


//--------------------- .nv.constant0._ZN7cutlass9reference6device6kernel4GemmINS_9TensorRefINS_6half_tENS_6layout8RowMajorEEES8_S8_S5_S5_NS_11MatrixShapeILi4ELi4EEENS_12multiply_addIS5_S5_S5_EENS_16NumericConverterIS5_S5_LNS_15FloatRoundStyleE2EEEEEvNS_4gemm9GemmCoordET2_T_T0_SI_T1_SL_T3_ --------------------------
	.section	.nv.constant0._ZN7cutlass9reference6device6kernel4GemmINS_9TensorRefINS_6half_tENS_6layout8RowMajorEEES8_S8_S5_S5_NS_11MatrixShapeILi4ELi4EEENS_12multiply_addIS5_S5_S5_EENS_16NumericConverterIS5_S5_LNS_15FloatRoundStyleE2EEEEEvNS_4gemm9GemmCoordET2_T_T0_SI_T1_SL_T3_,"a",@progbits
	.sectionflags	@""
	.align	4
.nv.constant0._ZN7cutlass9reference6device6kernel4GemmINS_9TensorRefINS_6half_tENS_6layout8RowMajorEEES8_S8_S5_S5_NS_11MatrixShapeILi4ELi4EEENS_12multiply_addIS5_S5_S5_EENS_16NumericConverterIS5_S5_LNS_15FloatRoundStyleE2EEEEEvNS_4gemm9GemmCoordET2_T_T0_SI_T1_SL_T3_:
	.zero		442


//--------------------- .nv.constant0._ZN7cutlass7Kernel2INS_4gemm6kernel22DefaultGemmWithVisitorINS_6half_tENS_6layout8RowMajorELNS_16ComplexTransformE0ELi8ES4_S6_LS7_0ELi8ES4_S6_Li8ES4_S4_NS_4arch15OpClassTensorOpENS8_4Sm80ENS1_9GemmShapeILi128ELi128ELi32EEENSB_ILi64ELi64ELi32EEENSB_ILi16ELi8ELi16EEENS_8epilogue11threadblock13TreeVisitor2xINSG_15VisitorAuxStoreINSG_22OutputTileThreadLayoutISC_SD_S4_Li8ELi1EEES4_LNS_15FloatRoundStyleE2EN4cute5tupleIJlNSM_1CILi1EEElEEEEEJNSH_INSG_14VisitorComputeINS_4plusES4_S4_LSL_2EvEEJNSH_ISU_JNSH_ISU_JNSG_15VisitorAccFetchENSG_19VisitorRowBroadcastISK_S4_NSN_IJNSO_ILi0EEESP_iEEELb1EEEEEENSG_14VisitorAuxLoadISK_S4_SQ_EEEEES12_EEEEEENS1_11threadblock25ThreadblockSwizzleStreamKELi4ENS8_13OpMultiplyAddELi1EE10SelectBaseIS17_vEEEEvNT_6ParamsE --------------------------
	.section	.nv.constant0._ZN7cutlass7Kernel2INS_4gemm6kernel22DefaultGemmWithVisitorINS_6half_tENS_6layout8RowMajorELNS_16ComplexTransformE0ELi8ES4_S6_LS7_0ELi8ES4_S6_Li8ES4_S4_NS_4arch15OpClassTensorOpENS8_4Sm80ENS1_9GemmShapeILi128ELi128ELi32EEENSB_ILi64ELi64ELi32EEENSB_ILi16ELi8ELi16EEENS_8epilogue11threadblock13TreeVisitor2xINSG_15VisitorAuxStoreINSG_22OutputTileThreadLayoutISC_SD_S4_Li8ELi1EEES4_LNS_15FloatRoundStyleE2EN4cute5tupleIJlNSM_1CILi1EEElEEEEEJNSH_INSG_14VisitorComputeINS_4plusES4_S4_LSL_2EvEEJNSH_ISU_JNSH_ISU_JNSG_15VisitorAccFetchENSG_19VisitorRowBroadcastISK_S4_NSN_IJNSO_ILi0EEESP_iEEELb1EEEEEENSG_14VisitorAuxLoadISK_S4_SQ_EEEEES12_EEEEEENS1_11threadblock25ThreadblockSwizzleStreamKELi4ENS8_13OpMultiplyAddELi1EE10SelectBaseIS17_vEEEEvNT_6ParamsE,"a",@progbits
	.sectionflags	@""
	.align	4
.nv.constant0._ZN7cutlass7Kernel2INS_4gemm6kernel22DefaultGemmWithVisitorINS_6half_tENS_6layout8RowMajorELNS_16ComplexTransformE0ELi8ES4_S6_LS7_0ELi8ES4_S6_Li8ES4_S4_NS_4arch15OpClassTensorOpENS8_4Sm80ENS1_9GemmShapeILi128ELi128ELi32EEENSB_ILi64ELi64ELi32EEENSB_ILi16ELi8ELi16EEENS_8epilogue11threadblock13TreeVisitor2xINSG_15VisitorAuxStoreINSG_22OutputTileThreadLayoutISC_SD_S4_Li8ELi1EEES4_LNS_15FloatRoundStyleE2EN4cute5tupleIJlNSM_1CILi1EEElEEEEEJNSH_INSG_14VisitorComputeINS_4plusES4_S4_LSL_2EvEEJNSH_ISU_JNSH_ISU_JNSG_15VisitorAccFetchENSG_19VisitorRowBroadcastISK_S4_NSN_IJNSO_ILi0EEESP_iEEELb1EEEEEENSG_14VisitorAuxLoadISK_S4_SQ_EEEEES12_EEEEEENS1_11threadblock25ThreadblockSwizzleStreamKELi4ENS8_13OpMultiplyAddELi1EE10SelectBaseIS17_vEEEEvNT_6ParamsE:
	.zero		944


//--------------------- .nv.constant2._ZN7cutlass7Kernel2INS_4gemm6kernel21GemmWithFusedEpilogueINS1_11threadblock13MmaMultistageINS1_9GemmShapeILi128ELi128ELi32EEENS_9transform11threadblock28PredicatedTileAccessIteratorINS_11MatrixShapeILi128ELi32EEENS_6half_tENS_6layout8RowMajorELi1ENS8_29PitchLinearWarpRakedThreadMapINS_16PitchLinearShapeILi32ELi128EEELi128ENSH_ILi4ELi8EEELi8EEENS_5ArrayISD_Li8ELb0EEELb0ENSE_9NoPermuteEEENS9_25RegularTileAccessIteratorISC_SD_NSE_37RowMajorTensorOpMultiplicandCrosswiseILi16ELi32EEELi0ESK_Li16EEELNS_4arch14CacheOperation4KindE1ENSA_INSB_ILi32ELi128EEESD_SF_Li0ENSG_INSH_ILi128ELi32EEELi128ENSH_ILi8ELi4EEELi8EEESM_Lb0ESN_EENSP_ISW_SD_NSE_37RowMajorTensorOpMultiplicandCongruousILi16ELi64EEELi0ESZ_Li16EEELSV_1ESD_SF_NS4_9MmaPolicyINS1_4warp11MmaTensorOpINS6_ILi64ELi64ELi32EEESD_SR_SD_S12_SD_SF_NS15_17MmaTensorOpPolicyINST_3MmaINS6_ILi16ELi8ELi16EEELi32ESD_SF_SD_NSE_11ColumnMajorESD_SF_NST_13OpMultiplyAddEEENSB_ILi1ELi1EEEEELi1ELb0EbEENSB_ILi0ELi0EEES1H_Li1EEELi4ELNS1_23SharedMemoryClearOptionE0EbEENS_8epilogue11threadblock21EpilogueWithBroadcastIS7_S1G_Li1ENS1M_22PredicatedTileIteratorINS1M_26OutputTileOptimalThreadMapINS1M_15OutputTileShapeILi128ELi8ELi2ELi1ELi1EEENS1Q_ILi1ELi8ELi1ELi1ELi8EEELi128ELi8ELi16EEESD_Lb0ESN_Lb0EEES1U_SD_NS1L_4warp24FragmentIteratorTensorOpIS17_S1A_SD_NSL_ISD_Li4ELb0EEESF_EENS1V_20TileIteratorTensorOpIS17_S1A_SD_SF_EENS1M_18SharedLoadIteratorINS1T_18CompactedThreadMapESD_Li16EEENS1L_6thread30LinearCombinationResidualBlockISD_SD_SD_SD_Li8ENS24_8IdentityENS_4plusES26_S27_Lb0ESD_EENSB_ILi0ELi16EEELi1ELi0ELb0EEENS4_30GemmIdentityThreadblockSwizzleILi1EEELb0EEEEEvNT_6ParamsE --------------------------
	.section	.nv.constant2._ZN7cutlass7Kernel2INS_4gemm6kernel21GemmWithFusedEpilogueINS1_11threadblock13MmaMultistageINS1_9GemmShapeILi128ELi128ELi32EEENS_9transform11threadblock28PredicatedTileAccessIteratorINS_11MatrixShapeILi128ELi32EEENS_6half_tENS_6layout8RowMajorELi1ENS8_29PitchLinearWarpRakedThreadMapINS_16PitchLinearShapeILi32ELi128EEELi128ENSH_ILi4ELi8EEELi8EEENS_5ArrayISD_Li8ELb0EEELb0ENSE_9NoPermuteEEENS9_25RegularTileAccessIteratorISC_SD_NSE_37RowMajorTensorOpMultiplicandCrosswiseILi16ELi32EEELi0ESK_Li16EEELNS_4arch14CacheOperation4KindE1ENSA_INSB_ILi32ELi128EEESD_SF_Li0ENSG_INSH_ILi128ELi32EEELi128ENSH_ILi8ELi4EEELi8EEESM_Lb0ESN_EENSP_ISW_SD_NSE_37RowMajorTensorOpMultiplicandCongruousILi16ELi64EEELi0ESZ_Li16EEELSV_1ESD_SF_NS4_9MmaPolicyINS1_4warp11MmaTensorOpINS6_ILi64ELi64ELi32EEESD_SR_SD_S12_SD_SF_NS15_17MmaTensorOpPolicyINST_3MmaINS6_ILi16ELi8ELi16EEELi32ESD_SF_SD_NSE_11ColumnMajorESD_SF_NST_13OpMultiplyAddEEENSB_ILi1ELi1EEEEELi1ELb0EbEENSB_ILi0ELi0EEES1H_Li1EEELi4ELNS1_23SharedMemoryClearOptionE0EbEENS_8epilogue11threadblock21EpilogueWithBroadcastIS7_S1G_Li1ENS1M_22PredicatedTileIteratorINS1M_26OutputTileOptimalThreadMapINS1M_15OutputTileShapeILi128ELi8ELi2ELi1ELi1EEENS1Q_ILi1ELi8ELi1ELi1ELi8EEELi128ELi8ELi16EEESD_Lb0ESN_Lb0EEES1U_SD_NS1L_4warp24FragmentIteratorTensorOpIS17_S1A_SD_NSL_ISD_Li4ELb0EEESF_EENS1V_20TileIteratorTensorOpIS17_S1A_SD_SF_EENS1M_18SharedLoadIteratorINS1T_18CompactedThreadMapESD_Li16EEENS1L_6thread30LinearCombinationResidualBlockISD_SD_SD_SD_Li8ENS24_8IdentityENS_4plusES26_S27_Lb0ESD_EENSB_ILi0ELi16EEELi1ELi0ELb0EEENS4_30GemmIdentityThreadblockSwizzleILi1EEELb0EEEEEvNT_6ParamsE,"a",@progbits
	.sectionflags	@""
	.align	4
.nv.constant2._ZN7cutlass7Kernel2INS_4gemm6kernel21GemmWithFusedEpilogueINS1_11threadblock13MmaMultistageINS1_9GemmShapeILi128ELi128ELi32EEENS_9transform11threadblock28PredicatedTileAccessIteratorINS_11MatrixShapeILi128ELi32EEENS_6half_tENS_6layout8RowMajorELi1ENS8_29PitchLinearWarpRakedThreadMapINS_16PitchLinearShapeILi32ELi128EEELi128ENSH_ILi4ELi8EEELi8EEENS_5ArrayISD_Li8ELb0EEELb0ENSE_9NoPermuteEEENS9_25RegularTileAccessIteratorISC_SD_NSE_37RowMajorTensorOpMultiplicandCrosswiseILi16ELi32EEELi0ESK_Li16EEELNS_4arch14CacheOperation4KindE1ENSA_INSB_ILi32ELi128EEESD_SF_Li0ENSG_INSH_ILi128ELi32EEELi128ENSH_ILi8ELi4EEELi8EEESM_Lb0ESN_EENSP_ISW_SD_NSE_37RowMajorTensorOpMultiplicandCongruousILi16ELi64EEELi0ESZ_Li16EEELSV_1ESD_SF_NS4_9MmaPolicyINS1_4warp11MmaTensorOpINS6_ILi64ELi64ELi32EEESD_SR_SD_S12_SD_SF_NS15_17MmaTensorOpPolicyINST_3MmaINS6_ILi16ELi8ELi16EEELi32ESD_SF_SD_NSE_11ColumnMajorESD_SF_NST_13OpMultiplyAddEEENSB_ILi1ELi1EEEEELi1ELb0EbEENSB_ILi0ELi0EEES1H_Li1EEELi4ELNS1_23SharedMemoryClearOptionE0EbEENS_8epilogue11threadblock21EpilogueWithBroadcastIS7_S1G_Li1ENS1M_22PredicatedTileIteratorINS1M_26OutputTileOptimalThreadMapINS1M_15OutputTileShapeILi128ELi8ELi2ELi1ELi1EEENS1Q_ILi1ELi8ELi1ELi1ELi8EEELi128ELi8ELi16EEESD_Lb0ESN_Lb0EEES1U_SD_NS1L_4warp24FragmentIteratorTensorOpIS17_S1A_SD_NSL_ISD_Li4ELb0EEESF_EENS1V_20TileIteratorTensorOpIS17_S1A_SD_SF_EENS1M_18SharedLoadIteratorINS1T_18CompactedThreadMapESD_Li16EEENS1L_6thread30LinearCombinationResidualBlockISD_SD_SD_SD_Li8ENS24_8IdentityENS_4plusES26_S27_Lb0ESD_EENSB_ILi0ELi16EEELi1ELi0ELb0EEENS4_30GemmIdentityThreadblockSwizzleILi1EEELb0EEEEEvNT_6ParamsE:
        /*0000*/ 	.byte	0x40, 0x41, 0x00, 0x00, 0xb0, 0x40, 0x00, 0x00, 0x40, 0x46, 0x00, 0x00, 0xc0, 0x42, 0x00, 0x00
        /*0010*/ 	.byte	0x30, 0x42, 0x00, 0x00, 0x40, 0x46, 0x00, 0x00, 0x60, 0x44, 0x00, 0x00, 0xd0, 0x43, 0x00, 0x00
        /*0020*/ 	.byte	0x40, 0x46, 0x00, 0x00, 0x50, 0x56, 0x00, 0x00, 0xc0, 0x55, 0x00, 0x00, 0x50, 0x5b, 0x00, 0x00
        /*0030*/ 	.byte	0xd0, 0x57, 0x00, 0x00, 0x40, 0x57, 0x00, 0x00, 0x50, 0x5b, 0x00, 0x00, 0x70, 0x59, 0x00, 0x00
        /*0040*/ 	.byte	0xe0, 0x58, 0x00, 0x00, 0x50, 0x5b, 0x00, 0x00


//--------------------- .nv.constant0._ZN7cutlass7Kernel2INS_4gemm6kernel21GemmWithFusedEpilogueINS1_11threadblock13MmaMultistageINS1_9GemmShapeILi128ELi128ELi32EEENS_9transform11threadblock28PredicatedTileAccessIteratorINS_11MatrixShapeILi128ELi32EEENS_6half_tENS_6layout8RowMajorELi1ENS8_29PitchLinearWarpRakedThreadMapINS_16PitchLinearShapeILi32ELi128EEELi128ENSH_ILi4ELi8EEELi8EEENS_5ArrayISD_Li8ELb0EEELb0ENSE_9NoPermuteEEENS9_25RegularTileAccessIteratorISC_SD_NSE_37RowMajorTensorOpMultiplicandCrosswiseILi16ELi32EEELi0ESK_Li16EEELNS_4arch14CacheOperation4KindE1ENSA_INSB_ILi32ELi128EEESD_SF_Li0ENSG_INSH_ILi128ELi32EEELi128ENSH_ILi8ELi4EEELi8EEESM_Lb0ESN_EENSP_ISW_SD_NSE_37RowMajorTensorOpMultiplicandCongruousILi16ELi64EEELi0ESZ_Li16EEELSV_1ESD_SF_NS4_9MmaPolicyINS1_4warp11MmaTensorOpINS6_ILi64ELi64ELi32EEESD_SR_SD_S12_SD_SF_NS15_17MmaTensorOpPolicyINST_3MmaINS6_ILi16ELi8ELi16EEELi32ESD_SF_SD_NSE_11ColumnMajorESD_SF_NST_13OpMultiplyAddEEENSB_ILi1ELi1EEEEELi1ELb0EbEENSB_ILi0ELi0EEES1H_Li1EEELi4ELNS1_23SharedMemoryClearOptionE0EbEENS_8epilogue11threadblock21EpilogueWithBroadcastIS7_S1G_Li1ENS1M_22PredicatedTileIteratorINS1M_26OutputTileOptimalThreadMapINS1M_15OutputTileShapeILi128ELi8ELi2ELi1ELi1EEENS1Q_ILi1ELi8ELi1ELi1ELi8EEELi128ELi8ELi16EEESD_Lb0ESN_Lb0EEES1U_SD_NS1L_4warp24FragmentIteratorTensorOpIS17_S1A_SD_NSL_ISD_Li4ELb0EEESF_EENS1V_20TileIteratorTensorOpIS17_S1A_SD_SF_EENS1M_18SharedLoadIteratorINS1T_18CompactedThreadMapESD_Li16EEENS1L_6thread30LinearCombinationResidualBlockISD_SD_SD_SD_Li8ENS24_8IdentityENS_4plusES26_S27_Lb0ESD_EENSB_ILi0ELi16EEELi1ELi0ELb0EEENS4_30GemmIdentityThreadblockSwizzleILi1EEELb0EEEEEvNT_6ParamsE --------------------------
	.section	.nv.constant0._ZN7cutlass7Kernel2INS_4gemm6kernel21GemmWithFusedEpilogueINS1_11threadblock13MmaMultistageINS1_9GemmShapeILi128ELi128ELi32EEENS_9transform11threadblock28PredicatedTileAccessIteratorINS_11MatrixShapeILi128ELi32EEENS_6half_tENS_6layout8RowMajorELi1ENS8_29PitchLinearWarpRakedThreadMapINS_16PitchLinearShapeILi32ELi128EEELi128ENSH_ILi4ELi8EEELi8EEENS_5ArrayISD_Li8ELb0EEELb0ENSE_9NoPermuteEEENS9_25RegularTileAccessIteratorISC_SD_NSE_37RowMajorTensorOpMultiplicandCrosswiseILi16ELi32EEELi0ESK_Li16EEELNS_4arch14CacheOperation4KindE1ENSA_INSB_ILi32ELi128EEESD_SF_Li0ENSG_INSH_ILi128ELi32EEELi128ENSH_ILi8ELi4EEELi8EEESM_Lb0ESN_EENSP_ISW_SD_NSE_37RowMajorTensorOpMultiplicandCongruousILi16ELi64EEELi0ESZ_Li16EEELSV_1ESD_SF_NS4_9MmaPolicyINS1_4warp11MmaTensorOpINS6_ILi64ELi64ELi32EEESD_SR_SD_S12_SD_SF_NS15_17MmaTensorOpPolicyINST_3MmaINS6_ILi16ELi8ELi16EEELi32ESD_SF_SD_NSE_11ColumnMajorESD_SF_NST_13OpMultiplyAddEEENSB_ILi1ELi1EEEEELi1ELb0EbEENSB_ILi0ELi0EEES1H_Li1EEELi4ELNS1_23SharedMemoryClearOptionE0EbEENS_8epilogue11threadblock21EpilogueWithBroadcastIS7_S1G_Li1ENS1M_22PredicatedTileIteratorINS1M_26OutputTileOptimalThreadMapINS1M_15OutputTileShapeILi128ELi8ELi2ELi1ELi1EEENS1Q_ILi1ELi8ELi1ELi1ELi8EEELi128ELi8ELi16EEESD_Lb0ESN_Lb0EEES1U_SD_NS1L_4warp24FragmentIteratorTensorOpIS17_S1A_SD_NSL_ISD_Li4ELb0EEESF_EENS1V_20TileIteratorTensorOpIS17_S1A_SD_SF_EENS1M_18SharedLoadIteratorINS1T_18CompactedThreadMapESD_Li16EEENS1L_6thread30LinearCombinationResidualBlockISD_SD_SD_SD_Li8ENS24_8IdentityENS_4plusES26_S27_Lb0ESD_EENSB_ILi0ELi16EEELi1ELi0ELb0EEENS4_30GemmIdentityThreadblockSwizzleILi1EEELb0EEEEEvNT_6ParamsE,"a",@progbits
	.sectionflags	@""
	.align	4
.nv.constant0._ZN7cutlass7Kernel2INS_4gemm6kernel21GemmWithFusedEpilogueINS1_11threadblock13MmaMultistageINS1_9GemmShapeILi128ELi128ELi32EEENS_9transform11threadblock28PredicatedTileAccessIteratorINS_11MatrixShapeILi128ELi32EEENS_6half_tENS_6layout8RowMajorELi1ENS8_29PitchLinearWarpRakedThreadMapINS_16PitchLinearShapeILi32ELi128EEELi128ENSH_ILi4ELi8EEELi8EEENS_5ArrayISD_Li8ELb0EEELb0ENSE_9NoPermuteEEENS9_25RegularTileAccessIteratorISC_SD_NSE_37RowMajorTensorOpMultiplicandCrosswiseILi16ELi32EEELi0ESK_Li16EEELNS_4arch14CacheOperation4KindE1ENSA_INSB_ILi32ELi128EEESD_SF_Li0ENSG_INSH_ILi128ELi32EEELi128ENSH_ILi8ELi4EEELi8EEESM_Lb0ESN_EENSP_ISW_SD_NSE_37RowMajorTensorOpMultiplicandCongruousILi16ELi64EEELi0ESZ_Li16EEELSV_1ESD_SF_NS4_9MmaPolicyINS1_4warp11MmaTensorOpINS6_ILi64ELi64ELi32EEESD_SR_SD_S12_SD_SF_NS15_17MmaTensorOpPolicyINST_3MmaINS6_ILi16ELi8ELi16EEELi32ESD_SF_SD_NSE_11ColumnMajorESD_SF_NST_13OpMultiplyAddEEENSB_ILi1ELi1EEEEELi1ELb0EbEENSB_ILi0ELi0EEES1H_Li1EEELi4ELNS1_23SharedMemoryClearOptionE0EbEENS_8epilogue11threadblock21EpilogueWithBroadcastIS7_S1G_Li1ENS1M_22PredicatedTileIteratorINS1M_26OutputTileOptimalThreadMapINS1M_15OutputTileShapeILi128ELi8ELi2ELi1ELi1EEENS1Q_ILi1ELi8ELi1ELi1ELi8EEELi128ELi8ELi16EEESD_Lb0ESN_Lb0EEES1U_SD_NS1L_4warp24FragmentIteratorTensorOpIS17_S1A_SD_NSL_ISD_Li4ELb0EEESF_EENS1V_20TileIteratorTensorOpIS17_S1A_SD_SF_EENS1M_18SharedLoadIteratorINS1T_18CompactedThreadMapESD_Li16EEENS1L_6thread30LinearCombinationResidualBlockISD_SD_SD_SD_Li8ENS24_8IdentityENS_4plusES26_S27_Lb0ESD_EENSB_ILi0ELi16EEELi1ELi0ELb0EEENS4_30GemmIdentityThreadblockSwizzleILi1EEELb0EEEEEvNT_6ParamsE:
	.zero		864


//--------------------- .text._ZN7cutlass9reference6device6kernel4GemmINS_9TensorRefINS_6half_tENS_6layout8RowMajorEEES8_S8_S5_S5_NS_11MatrixShapeILi4ELi4EEENS_12multiply_addIS5_S5_S5_EENS_16NumericConverterIS5_S5_LNS_15FloatRoundStyleE2EEEEEvNS_4gemm9GemmCoordET2_T_T0_SI_T1_SL_T3_ --------------------------
	.section	.text._ZN7cutlass9reference6device6kernel4GemmINS_9TensorRefINS_6half_tENS_6layout8RowMajorEEES8_S8_S5_S5_NS_11MatrixShapeILi4ELi4EEENS_12multiply_addIS5_S5_S5_EENS_16NumericConverterIS5_S5_LNS_15FloatRoundStyleE2EEEEEvNS_4gemm9GemmCoordET2_T_T0_SI_T1_SL_T3_,"ax",@progbits
	.sectioninfo	@"SHI_REGISTERS=48"
	.align	128
        .global         _ZN7cutlass9reference6device6kernel4GemmINS_9TensorRefINS_6half_tENS_6layout8RowMajorEEES8_S8_S5_S5_NS_11MatrixShapeILi4ELi4EEENS_12multiply_addIS5_S5_S5_EENS_16NumericConverterIS5_S5_LNS_15FloatRoundStyleE2EEEEEvNS_4gemm9GemmCoordET2_T_T0_SI_T1_SL_T3_
        .type           _ZN7cutlass9reference6device6kernel4GemmINS_9TensorRefINS_6half_tENS_6layout8RowMajorEEES8_S8_S5_S5_NS_11MatrixShapeILi4ELi4EEENS_12multiply_addIS5_S5_S5_EENS_16NumericConverterIS5_S5_LNS_15FloatRoundStyleE2EEEEEvNS_4gemm9GemmCoordET2_T_T0_SI_T1_SL_T3_,@function
        .size           _ZN7cutlass9reference6device6kernel4GemmINS_9TensorRefINS_6half_tENS_6layout8RowMajorEEES8_S8_S5_S5_NS_11MatrixShapeILi4ELi4EEENS_12multiply_addIS5_S5_S5_EENS_16NumericConverterIS5_S5_LNS_15FloatRoundStyleE2EEEEEvNS_4gemm9GemmCoordET2_T_T0_SI_T1_SL_T3_,(.L_x_127 - _ZN7cutlass9reference6device6kernel4GemmINS_9TensorRefINS_6half_tENS_6layout8RowMajorEEES8_S8_S5_S5_NS_11MatrixShapeILi4ELi4EEENS_12multiply_addIS5_S5_S5_EENS_16NumericConverterIS5_S5_LNS_15FloatRoundStyleE2EEEEEvNS_4gemm9GemmCoordET2_T_T0_SI_T1_SL_T3_)
        .other          _ZN7cutlass9reference6device6kernel4GemmINS_9TensorRefINS_6half_tENS_6layout8RowMajorEEES8_S8_S5_S5_NS_11MatrixShapeILi4ELi4EEENS_12multiply_addIS5_S5_S5_EENS_16NumericConverterIS5_S5_LNS_15FloatRoundStyleE2EEEEEvNS_4gemm9GemmCoordET2_T_T0_SI_T1_SL_T3_,@"STO_CUDA_ENTRY STV_DEFAULT"
_ZN7cutlass9reference6device6kernel4GemmINS_9TensorRefINS_6half_tENS_6layout8RowMajorEEES8_S8_S5_S5_NS_11MatrixShapeILi4ELi4EEENS_12multiply_addIS5_S5_S5_EENS_16NumericConverterIS5_S5_LNS_15FloatRoundStyleE2EEEEEvNS_4gemm9GemmCoordET2_T_T0_SI_T1_SL_T3_:
.text._ZN7cutlass9reference6device6kernel4GemmINS_9TensorRefINS_6half_tENS_6layout8RowMajorEEES8_S8_S5_S5_NS_11MatrixShapeILi4ELi4EEENS_12multiply_addIS5_S5_S5_EENS_16NumericConverterIS5_S5_LNS_15FloatRoundStyleE2EEEEEvNS_4gemm9GemmCoordET2_T_T0_SI_T1_SL_T3_:
[----:B------:R-:W-:Y:S02]  /*0000*/  IMAD.MOV.U32 R1, RZ, RZ, c[0x0][0x28] ;  /* 0x00000a00ff017624 */ /* 0x000fe400078e00ff */
[----:B------:R-:W0:Y:S01]  /*0010*/  S2R R17, SR_TID.X ;  /* 0x0000000000117919 */ /* 0x000e220000002100 */
[----:B------:R-:W-:Y:S01]  /*0020*/  IMAD.MOV.U32 R2, RZ, RZ, c[0x0][0x168] ;  /* 0x00005a00ff027624 */ /* 0x000fe200078e00ff */
[----:B------:R-:W-:Y:S02]  /*0030*/  ULDC.U16 UR6, c[0x0][0x1b8] ;  /* 0x00006e0000067ab9 */ /* 0x000fe40000000400 */
[----:B------:R-:W0:Y:S01]  /*0040*/  S2R R0, SR_CTAID.X ;  /* 0x0000000000007919 */ /* 0x000e220000002500 */
[----:B------:R-:W-:Y:S01]  /*0050*/  ULDC.64 UR8, c[0x0][0x118] ;  /* 0x0000460000087ab9 */ /* 0x000fe20000000a00 */
[----:B------:R-:W-:Y:S01]  /*0060*/  ISETP.GE.AND P0, PT, R2, 0x1, PT ;  /* 0x000000010200780c */ /* 0x000fe20003f06270 */
[----:B------:R-:W-:Y:S01]  /*0070*/  IMAD.U32 R15, RZ, RZ, UR6 ;  /* 0x00000006ff0f7e24 */ /* 0x000fe2000f8e00ff */
[----:B------:R-:W1:Y:S01]  /*0080*/  S2R R22, SR_CTAID.Y ;  /* 0x0000000000167919 */ /* 0x000e620000002600 */
[----:B------:R-:W-:Y:S02]  /*0090*/  IMAD.U32 R14, RZ, RZ, UR6 ;  /* 0x00000006ff0e7e24 */ /* 0x000fe4000f8e00ff */
[----:B------:R-:W-:Y:S01]  /*00a0*/  IMAD.U32 R12, RZ, RZ, UR6 ;  /* 0x00000006ff0c7e24 */ /* 0x000fe2000f8e00ff */
[----:B------:R-:W1:Y:S01]  /*00b0*/  S2R R3, SR_TID.Y ;  /* 0x0000000000037919 */ /* 0x000e620000002200 */
[----:B------:R-:W-:-:S02]  /*00c0*/  IMAD.U32 R7, RZ, RZ, UR6 ;  /* 0x00000006ff077e24 */ /* 0x000fc4000f8e00ff */
[----:B------:R-:W-:Y:S02]  /*00d0*/  IMAD.U32 R6, RZ, RZ, UR6 ;  /* 0x00000006ff067e24 */ /* 0x000fe4000f8e00ff */
[----:B------:R-:W-:Y:S02]  /*00e0*/  IMAD.U32 R37, RZ, RZ, UR6 ;  /* 0x00000006ff257e24 */ /* 0x000fe4000f8e00ff */
[----:B------:R-:W-:Y:S02]  /*00f0*/  IMAD.U32 R16, RZ, RZ, UR6 ;  /* 0x00000006ff107e24 */ /* 0x000fe4000f8e00ff */
[----:B------:R-:W-:Y:S02]  /*0100*/  IMAD.U32 R11, RZ, RZ, UR6 ;  /* 0x00000006ff0b7e24 */ /* 0x000fe4000f8e00ff */
[----:B------:R-:W-:Y:S02]  /*0110*/  IMAD.U32 R13, RZ, RZ, UR6 ;  /* 0x00000006ff0d7e24 */ /* 0x000fe4000f8e00ff */
[----:B------:R-:W-:-:S02]  /*0120*/  IMAD.U32 R36, RZ, RZ, UR6 ;  /* 0x00000006ff247e24 */ /* 0x000fc4000f8e00ff */
[----:B------:R-:W-:Y:S02]  /*0130*/  IMAD.U32 R4, RZ, RZ, UR6 ;  /* 0x00000006ff047e24 */ /* 0x000fe4000f8e00ff */
[----:B0-----:R-:W-:Y:S02]  /*0140*/  IMAD R17, R0, c[0x0][0x0], R17 ;  /* 0x0000000000117a24 */ /* 0x001fe400078e0211 */
[----:B------:R-:W-:Y:S02]  /*0150*/  IMAD.U32 R39, RZ, RZ, UR6 ;  /* 0x00000006ff277e24 */ /* 0x000fe4000f8e00ff */
[----:B------:R-:W-:Y:S02]  /*0160*/  IMAD.U32 R43, RZ, RZ, UR6 ;  /* 0x00000006ff2b7e24 */ /* 0x000fe4000f8e00ff */
[----:B------:R-:W-:Y:S02]  /*0170*/  IMAD.U32 R38, RZ, RZ, UR6 ;  /* 0x00000006ff267e24 */ /* 0x000fe4000f8e00ff */
[----:B-1----:R-:W-:-:S02]  /*0180*/  IMAD R22, R22, c[0x0][0x4], R3 ;  /* 0x0000010016167a24 */ /* 0x002fc400078e0203 */
[----:B------:R-:W-:Y:S02]  /*0190*/  IMAD.U32 R10, RZ, RZ, UR6 ;  /* 0x00000006ff0a7e24 */ /* 0x000fe4000f8e00ff */
[----:B------:R-:W-:Y:S02]  /*01a0*/  IMAD.U32 R41, RZ, RZ, UR6 ;  /* 0x00000006ff297e24 */ /* 0x000fe4000f8e00ff */
[----:B------:R-:W-:Y:S02]  /*01b0*/  IMAD.SHL.U32 R17, R17, 0x4, RZ ;  /* 0x0000000411117824 */ /* 0x000fe400078e00ff */
[----:B------:R-:W-:Y:S01]  /*01c0*/  IMAD.SHL.U32 R22, R22, 0x4, RZ ;  /* 0x0000000416167824 */ /* 0x000fe200078e00ff */
[----:B------:R-:W-:Y:S05]  /*01d0*/  @!P0 BRA `(.L_x_0) ;  /* 0x000007f000008947 */ /* 0x000fea0003800000 */
[----:B------:R-:W-:Y:S01]  /*01e0*/  SHF.R.S32.HI R0, RZ, 0x1f, R17 ;  /* 0x0000001fff007819 */ /* 0x000fe20000011411 */
[C---:B------:R-:W-:Y:S01]  /*01f0*/  IMAD.WIDE.U32 R2, R17.reuse, c[0x0][0x178], RZ ;  /* 0x00005e0011027a25 */ /* 0x040fe200078e00ff */
[----:B------:R-:W-:Y:S01]  /*0200*/  IADD3 R5, R22, 0x3, RZ ;  /* 0x0000000316057810 */ /* 0x000fe20007ffe0ff */
[----:B------:R-:W-:Y:S01]  /*0210*/  UMOV UR5, 0x1 ;  /* 0x0000000100057882 */ /* 0x000fe20000000000 */
[C---:B------:R-:W-:Y:S01]  /*0220*/  IADD3 R19, R17.reuse, 0x3, RZ ;  /* 0x0000000311137810 */ /* 0x040fe20007ffe0ff */
[----:B------:R-:W-:Y:S01]  /*0230*/  IMAD R0, R0, c[0x0][0x178], RZ ;  /* 0x00005e0000007a24 */ /* 0x000fe200078e02ff */
[----:B------:R-:W-:Y:S01]  /*0240*/  IADD3 R4, R22, 0x2, RZ ;  /* 0x0000000216047810 */ /* 0x000fe20007ffe0ff */
[----:B------:R-:W-:Y:S01]  /*0250*/  ULDC.64 UR10, c[0x0][0x188] ;  /* 0x00006200000a7ab9 */ /* 0x000fe20000000a00 */
[C---:B------:R-:W-:Y:S01]  /*0260*/  IADD3 R20, R17.reuse, 0x2, RZ ;  /* 0x0000000211147810 */ /* 0x040fe20007ffe0ff */
[C---:B------:R-:W-:Y:S01]  /*0270*/  IMAD R31, R17.reuse, c[0x0][0x17c], R0 ;  /* 0x00005f00111f7a24 */ /* 0x040fe200078e0200 */
[----:B------:R-:W-:Y:S01]  /*0280*/  IADD3 R21, R17, 0x1, RZ ;  /* 0x0000000111157810 */ /* 0x000fe20007ffe0ff */
[----:B------:R-:W-:Y:S01]  /*0290*/  IMAD.U32 R14, RZ, RZ, UR6 ;  /* 0x00000006ff0e7e24 */ /* 0x000fe2000f8e00ff */
[----:B------:R-:W-:Y:S01]  /*02a0*/  ISETP.GE.AND P1, PT, R5, c[0x0][0x164], PT ;  /* 0x0000590005007a0c */ /* 0x000fe20003f26270 */
[----:B------:R-:W-:Y:S01]  /*02b0*/  IMAD.IADD R31, R3, 0x1, R31 ;  /* 0x00000001031f7824 */ /* 0x000fe200078e021f */
[----:B------:R-:W-:Y:S01]  /*02c0*/  SHF.R.S32.HI R5, RZ, 0x1f, R19 ;  /* 0x0000001fff057819 */ /* 0x000fe20000011413 */
[----:B------:R-:W-:Y:S01]  /*02d0*/  IMAD.WIDE.U32 R32, R20, c[0x0][0x178], RZ ;  /* 0x00005e0014207a25 */ /* 0x000fe200078e00ff */
[----:B------:R-:W-:Y:S01]  /*02e0*/  ISETP.GE.AND P0, PT, R4, c[0x0][0x164], PT ;  /* 0x0000590004007a0c */ /* 0x000fe20003f06270 */
[----:B------:R-:W-:Y:S01]  /*02f0*/  UMOV UR4, URZ ;  /* 0x0000003f00047c82 */ /* 0x000fe20008000000 */
[----:B------:R-:W-:Y:S01]  /*0300*/  SHF.R.S32.HI R4, RZ, 0x1f, R20 ;  /* 0x0000001fff047819 */ /* 0x000fe20000011414 */
[----:B------:R-:W-:Y:S01]  /*0310*/  IMAD R6, R5, c[0x0][0x178], RZ ;  /* 0x00005e0005067a24 */ /* 0x000fe200078e02ff */
[----:B------:R-:W-:Y:S01]  /*0320*/  SHF.R.S32.HI R0, RZ, 0x1f, R21 ;  /* 0x0000001fff007819 */ /* 0x000fe20000011415 */
[----:B------:R-:W-:Y:S01]  /*0330*/  IMAD.U32 R12, RZ, RZ, UR6 ;  /* 0x00000006ff0c7e24 */ /* 0x000fe2000f8e00ff */
[----:B------:R-:W-:Y:S01]  /*0340*/  LEA R30, P2, R2, c[0x0][0x170], 0x1 ;  /* 0x00005c00021e7a11 */ /* 0x000fe200078408ff */
[----:B------:R-:W-:Y:S01]  /*0350*/  IMAD R9, R4, c[0x0][0x178], RZ ;  /* 0x00005e0004097a24 */ /* 0x000fe200078e02ff */
[----:B------:R-:W-:Y:S01]  /*0360*/  LEA R27, P3, R32, c[0x0][0x170], 0x1 ;  /* 0x00005c00201b7a11 */ /* 0x000fe200078608ff */
[----:B------:R-:W-:Y:S01]  /*0370*/  IMAD R8, R0, c[0x0][0x178], RZ ;  /* 0x00005e0000087a24 */ /* 0x000fe200078e02ff */
[----:B------:R-:W-:Y:S01]  /*0380*/  LEA.HI.X R31, R2, c[0x0][0x174], R31, 0x1, P2 ;  /* 0x00005d00021f7a11 */ /* 0x000fe200010f0c1f */
[C---:B------:R-:W-:Y:S01]  /*0390*/  IMAD.WIDE.U32 R2, R19.reuse, c[0x0][0x178], RZ ;  /* 0x00005e0013027a25 */ /* 0x040fe200078e00ff */
[----:B------:R-:W-:Y:S01]  /*03a0*/  PRMT R34, RZ, 0x7610, R34 ;  /* 0x00007610ff227816 */ /* 0x000fe20000000022 */
[----:B------:R-:W-:Y:S01]  /*03b0*/  USHF.L.U64.HI UR5, UR10, UR5, UR11 ;  /* 0x000000050a057299 */ /* 0x000fe2000801020b */
[----:B------:R-:W-:Y:S01]  /*03c0*/  PRMT R35, RZ, 0x7610, R35 ;  /* 0x00007610ff237816 */ /* 0x000fe20000000023 */
[----:B------:R-:W-:Y:S01]  /*03d0*/  IMAD R7, R19, c[0x0][0x17c], R6 ;  /* 0x00005f0013077a24 */ /* 0x000fe200078e0206 */
[----:B------:R-:W-:Y:S01]  /*03e0*/  LEA R0, P2, R2, c[0x0][0x170], 0x1 ;  /* 0x00005c0002007a11 */ /* 0x000fe200078408ff */
[----:B------:R-:W-:Y:S01]  /*03f0*/  IMAD.WIDE.U32 R4, R21, c[0x0][0x178], RZ ;  /* 0x00005e0015047a25 */ /* 0x000fe200078e00ff */
[----:B------:R-:W-:-:S02]  /*0400*/  PRMT R18, RZ, 0x7610, R18 ;  /* 0x00007610ff127816 */ /* 0x000fc40000000012 */
[----:B------:R-:W-:Y:S01]  /*0410*/  IADD3 R26, R22, 0x1, RZ ;  /* 0x00000001161a7810 */ /* 0x000fe20007ffe0ff */
[----:B------:R-:W-:Y:S01]  /*0420*/  IMAD R9, R20, c[0x0][0x17c], R9 ;  /* 0x00005f0014097a24 */ /* 0x000fe200078e0209 */
[----:B------:R-:W-:Y:S01]  /*0430*/  LEA R28, P4, R4, c[0x0][0x170], 0x1 ;  /* 0x00005c00041c7a11 */ /* 0x000fe200078808ff */
[--C-:B------:R-:W-:Y:S01]  /*0440*/  IMAD R29, R21, c[0x0][0x17c], R8.reuse ;  /* 0x00005f00151d7a24 */ /* 0x100fe200078e0208 */
[----:B------:R-:W-:Y:S01]  /*0450*/  PRMT R8, RZ, 0x7610, R8 ;  /* 0x00007610ff087816 */ /* 0x000fe20000000008 */
[----:B------:R-:W-:Y:S02]  /*0460*/  IMAD.IADD R3, R3, 0x1, R7 ;  /* 0x0000000103037824 */ /* 0x000fe400078e0207 */
[----:B------:R-:W-:Y:S01]  /*0470*/  IMAD.IADD R7, R33, 0x1, R9 ;  /* 0x0000000121077824 */ /* 0x000fe200078e0209 */
[----:B------:R-:W-:Y:S01]  /*0480*/  PRMT R33, RZ, 0x7610, R33 ;  /* 0x00007610ff217816 */ /* 0x000fe20000000021 */
[----:B------:R-:W-:Y:S01]  /*0490*/  IMAD.IADD R29, R5, 0x1, R29 ;  /* 0x00000001051d7824 */ /* 0x000fe200078e021d */
[----:B------:R-:W-:Y:S01]  /*04a0*/  LEA.HI.X R3, R2, c[0x0][0x174], R3, 0x1, P2 ;  /* 0x00005d0002037a11 */ /* 0x000fe200010f0c03 */
[----:B------:R-:W-:Y:S01]  /*04b0*/  IMAD.U32 R6, RZ, RZ, UR6 ;  /* 0x00000006ff067e24 */ /* 0x000fe2000f8e00ff */
[----:B------:R-:W-:Y:S01]  /*04c0*/  PRMT R2, RZ, 0x7610, R2 ;  /* 0x00007610ff027816 */ /* 0x000fe20000000002 */
[----:B------:R-:W-:Y:S01]  /*04d0*/  IMAD.U32 R37, RZ, RZ, UR6 ;  /* 0x00000006ff257e24 */ /* 0x000fe2000f8e00ff */
[----:B------:R-:W-:Y:S01]  /*04e0*/  PRMT R9, RZ, 0x7610, R9 ;  /* 0x00007610ff097816 */ /* 0x000fe20000000009 */
[----:B------:R-:W-:Y:S01]  /*04f0*/  IMAD.U32 R16, RZ, RZ, UR6 ;  /* 0x00000006ff107e24 */ /* 0x000fe2000f8e00ff */
[----:B------:R-:W-:Y:S01]  /*0500*/  PRMT R5, RZ, 0x7610, R5 ;  /* 0x00007610ff057816 */ /* 0x000fe20000000005 */
[----:B------:R-:W-:Y:S01]  /*0510*/  IMAD.U32 R11, RZ, RZ, UR6 ;  /* 0x00000006ff0b7e24 */ /* 0x000fe2000f8e00ff */
[----:B------:R-:W-:Y:S01]  /*0520*/  LEA.HI.X R32, R32, c[0x0][0x174], R7, 0x1, P3 ;  /* 0x00005d0020207a11 */ /* 0x000fe200018f0c07 */
[----:B------:R-:W-:Y:S01]  /*0530*/  IMAD.U32 R7, RZ, RZ, UR6 ;  /* 0x00000006ff077e24 */ /* 0x000fe2000f8e00ff */
[----:B------:R-:W-:Y:S01]  /*0540*/  LEA.HI.X R29, R4, c[0x0][0x174], R29, 0x1, P4 ;  /* 0x00005d00041d7a11 */ /* 0x000fe200020f0c1d */
[----:B------:R-:W-:-:S02]  /*0550*/  IMAD.U32 R13, RZ, RZ, UR6 ;  /* 0x00000006ff0d7e24 */ /* 0x000fc4000f8e00ff */
[----:B------:R-:W-:Y:S02]  /*0560*/  IMAD.U32 R36, RZ, RZ, UR6 ;  /* 0x00000006ff247e24 */ /* 0x000fe4000f8e00ff */
[----:B------:R-:W-:Y:S02]  /*0570*/  IMAD.U32 R4, RZ, RZ, UR6 ;  /* 0x00000006ff047e24 */ /* 0x000fe4000f8e00ff */
[----:B------:R-:W-:Y:S02]  /*0580*/  IMAD.U32 R39, RZ, RZ, UR6 ;  /* 0x00000006ff277e24 */ /* 0x000fe4000f8e00ff */
[----:B------:R-:W-:Y:S02]  /*0590*/  IMAD.U32 R43, RZ, RZ, UR6 ;  /* 0x00000006ff2b7e24 */ /* 0x000fe4000f8e00ff */
[----:B------:R-:W-:Y:S02]  /*05a0*/  IMAD.U32 R38, RZ, RZ, UR6 ;  /* 0x00000006ff267e24 */ /* 0x000fe4000f8e00ff */
[----:B------:R-:W-:-:S02]  /*05b0*/  IMAD.U32 R10, RZ, RZ, UR6 ;  /* 0x00000006ff0a7e24 */ /* 0x000fc4000f8e00ff */
[----:B------:R-:W-:Y:S01]  /*05c0*/  IMAD.U32 R41, RZ, RZ, UR6 ;  /* 0x00000006ff297e24 */ /* 0x000fe2000f8e00ff */
[----:B------:R-:W-:Y:S02]  /*05d0*/  ULDC.64 UR6, c[0x0][0x180] ;  /* 0x0000600000067ab9 */ /* 0x000fe40000000a00 */
.L_x_1:
[----:B------:R-:W-:Y:S01]  /*05e0*/  ISETP.GE.AND P4, PT, R17, c[0x0][0x160], PT ;  /* 0x0000580011007a0c */ /* 0x000fe20003f86270 */
[----:B------:R-:W-:Y:S01]  /*05f0*/  IMAD.MOV.U32 R45, RZ, RZ, 0x2 ;  /* 0x00000002ff2d7424 */ /* 0x000fe200078e00ff */
[----:B------:R-:W-:Y:S02]  /*0600*/  ISETP.GE.AND P2, PT, R21, c[0x0][0x160], PT ;  /* 0x0000580015007a0c */ /* 0x000fe40003f46270 */
[----:B------:R-:W-:Y:S01]  /*0610*/  ISETP.GE.AND P3, PT, R22, c[0x0][0x164], PT ;  /* 0x0000590016007a0c */ /* 0x000fe20003f66270 */
[----:B------:R-:W-:-:S08]  /*0620*/  IMAD.MOV.U32 R25, RZ, RZ, 0x2 ;  /* 0x00000002ff197424 */ /* 0x000fd000078e00ff */
[----:B------:R0:W2:Y:S01]  /*0630*/  @!P4 LDG.E.U16 R33, [R30.64] ;  /* 0x000000081e21c981 */ /* 0x0000a2000c1e1500 */
[----:B------:R-:W-:-:S03]  /*0640*/  ISETP.GE.AND P4, PT, R26, c[0x0][0x164], PT ;  /* 0x000059001a007a0c */ /* 0x000fc60003f86270 */
[----:B------:R1:W2:Y:S01]  /*0650*/  @!P2 LDG.E.U16 R34, [R28.64] ;  /* 0x000000081c22a981 */ /* 0x0002a2000c1e1500 */
[----:B------:R-:W-:Y:S01]  /*0660*/  @!P3 IMAD.WIDE R44, R22, R45, UR6 ;  /* 0x00000006162cbe25 */ /* 0x000fe2000f8e022d */
[----:B------:R-:W-:-:S04]  /*0670*/  ISETP.GE.AND P2, PT, R20, c[0x0][0x160], PT ;  /* 0x0000580014007a0c */ /* 0x000fc80003f46270 */
[----:B------:R-:W3:Y:S01]  /*0680*/  @!P3 LDG.E.U16 R2, [R44.64] ;  /* 0x000000082c02b981 */ /* 0x000ee2000c1e1500 */
[----:B------:R-:W-:Y:S01]  /*0690*/  ISETP.GE.AND P3, PT, R19, c[0x0][0x160], PT ;  /* 0x0000580013007a0c */ /* 0x000fe20003f66270 */
[----:B------:R-:W-:-:S05]  /*06a0*/  IMAD.WIDE R24, R26, R25, UR6 ;  /* 0x000000061a187e25 */ /* 0x000fca000f8e0219 */
[----:B------:R4:W5:Y:S04]  /*06b0*/  @!P4 LDG.E.U16 R9, [R24.64] ;  /* 0x000000081809c981 */ /* 0x000968000c1e1500 */
[----:B------:R4:W5:Y:S04]  /*06c0*/  @!P0 LDG.E.U16 R5, [R24.64+0x2] ;  /* 0x0000020818058981 */ /* 0x000968000c1e1500 */
[----:B------:R4:W5:Y:S02]  /*06d0*/  @!P1 LDG.E.U16 R18, [R24.64+0x4] ;  /* 0x0000040818129981 */ /* 0x000964000c1e1500 */
[----:B----4-:R-:W-:-:S02]  /*06e0*/  @!P2 IMAD.MOV.U32 R24, RZ, RZ, R27 ;  /* 0x000000ffff18a224 */ /* 0x010fc400078e001b */
[----:B------:R-:W-:-:S05]  /*06f0*/  @!P2 IMAD.MOV.U32 R25, RZ, RZ, R32 ;  /* 0x000000ffff19a224 */ /* 0x000fca00078e0020 */
[----:B------:R4:W5:Y:S02]  /*0700*/  @!P2 LDG.E.U16 R35, [R24.64] ;  /* 0x000000081823a981 */ /* 0x000964000c1e1500 */
[----:B----4-:R-:W-:Y:S02]  /*0710*/  @!P3 IMAD.MOV.U32 R24, RZ, RZ, R0 ;  /* 0x000000ffff18b224 */ /* 0x010fe400078e0000 */
[----:B------:R-:W-:-:S05]  /*0720*/  @!P3 IMAD.MOV.U32 R25, RZ, RZ, R3 ;  /* 0x000000ffff19b224 */ /* 0x000fca00078e0003 */
[----:B------:R-:W4:Y:S01]  /*0730*/  @!P3 LDG.E.U16 R8, [R24.64] ;  /* 0x000000081808b981 */ /* 0x000f22000c1e1500 */
[----:B------:R-:W-:Y:S02]  /*0740*/  UIADD3 UR4, UR4, 0x1, URZ ;  /* 0x0000000104047890 */ /* 0x000fe4000fffe03f */
[----:B------:R-:W-:Y:S02]  /*0750*/  ULDC UR11, c[0x0][0x168] ;  /* 0x00005a00000b7ab9 */ /* 0x000fe40000000800 */
[----:B------:R-:W-:Y:S01]  /*0760*/  UISETP.GE.AND UP0, UPT, UR4, UR11, UPT ;  /* 0x0000000b0400728c */ /* 0x000fe2000bf06270 */
[----:B------:R-:W-:-:S05]  /*0770*/  PRMT R15, R14, 0x5410, R15 ;  /* 0x000054100e0f7816 */ /* 0x000fca000000000f */
[----:B------:R-:W-:Y:S02]  /*0780*/  PLOP3.LUT P6, PT, PT, PT, UP0, 0x80, 0x0 ;  /* 0x000000000000781c */ /* 0x000fe40003fcf008 */
[----:B------:R-:W-:Y:S02]  /*0790*/  PRMT R43, R38, 0x5410, R43 ;  /* 0x00005410262b7816 */ /* 0x000fe4000000002b */
[----:B------:R-:W-:Y:S02]  /*07a0*/  PRMT R36, R36, 0x5410, R13 ;  /* 0x0000541024247816 */ /* 0x000fe4000000000d */
[----:B------:R-:W-:Y:S02]  /*07b0*/  PRMT R6, R37, 0x5410, R6 ;  /* 0x0000541025067816 */ /* 0x000fe40000000006 */
[----:B------:R-:W-:Y:S02]  /*07c0*/  PRMT R10, R41, 0x5410, R10 ;  /* 0x00005410290a7816 */ /* 0x000fe4000000000a */
[----:B------:R-:W-:-:S02]  /*07d0*/  PRMT R4, R39, 0x5410, R4 ;  /* 0x0000541027047816 */ /* 0x000fc40000000004 */
[----:B------:R-:W-:Y:S02]  /*07e0*/  PRMT R16, R11, 0x5410, R16 ;  /* 0x000054100b107816 */ /* 0x000fe40000000010 */
[----:B------:R-:W-:Y:S01]  /*07f0*/  PRMT R7, R7, 0x5410, R12 ;  /* 0x0000541007077816 */ /* 0x000fe2000000000c */
[----:B------:R-:W-:Y:S01]  /*0800*/  ULEA UR6, UP1, UR10, UR6, 0x1 ;  /* 0x000000060a067291 */ /* 0x000fe2000f82083f */
[----:B------:R-:W-:Y:S02]  /*0810*/  IADD3 R0, P2, R0, 0x2, RZ ;  /* 0x0000000200007810 */ /* 0x000fe40007f5e0ff */
[----:B------:R-:W-:Y:S02]  /*0820*/  IADD3 R27, P3, R27, 0x2, RZ ;  /* 0x000000021b1b7810 */ /* 0x000fe40007f7e0ff */
[----:B-1----:R-:W-:Y:S02]  /*0830*/  IADD3 R28, P4, R28, 0x2, RZ ;  /* 0x000000021c1c7810 */ /* 0x002fe40007f9e0ff */
[----:B0-----:R-:W-:Y:S01]  /*0840*/  IADD3 R30, P5, R30, 0x2, RZ ;  /* 0x000000021e1e7810 */ /* 0x001fe20007fbe0ff */
[----:B------:R-:W-:Y:S01]  /*0850*/  UIADD3.X UR7, UR7, UR5, URZ, UP1, !UPT ;  /* 0x0000000507077290 */ /* 0x000fe20008ffe43f */
[----:B------:R-:W-:-:S02]  /*0860*/  IMAD.X R3, RZ, RZ, R3, P2 ;  /* 0x000000ffff037224 */ /* 0x000fc400010e0603 */
[----:B------:R-:W-:Y:S02]  /*0870*/  IMAD.X R32, RZ, RZ, R32, P3 ;  /* 0x000000ffff207224 */ /* 0x000fe400018e0620 */
[----:B------:R-:W-:Y:S02]  /*0880*/  IMAD.X R29, RZ, RZ, R29, P4 ;  /* 0x000000ffff1d7224 */ /* 0x000fe400020e061d */
[----:B------:R-:W-:Y:S01]  /*0890*/  IMAD.X R31, RZ, RZ, R31, P5 ;  /* 0x000000ffff1f7224 */ /* 0x000fe200028e061f */
[----:B--2---:R-:W-:-:S05]  /*08a0*/  PRMT R13, R33, 0x5410, R34 ;  /* 0x00005410210d7816 */ /* 0x004fca0000000022 */
[C---:B---3--:R-:W-:Y:S02]  /*08b0*/  HFMA2 R41, R13.reuse, R2.H0_H0, R10 ;  /* 0x200000020d297231 */ /* 0x048fe4000000000a */
[C---:B-----5:R-:W-:Y:S02]  /*08c0*/  HFMA2 R39, R13.reuse, R9.H0_H0, R4 ;  /* 0x200000090d277231 */ /* 0x060fe40000000004 */
[C---:B------:R-:W-:Y:S02]  /*08d0*/  HFMA2 R11, R13.reuse, R5.H0_H0, R16 ;  /* 0x200000050d0b7231 */ /* 0x040fe40000000010 */
[----:B------:R-:W-:Y:S01]  /*08e0*/  HFMA2 R7, R13, R18.H0_H0, R7 ;  /* 0x200000120d077231 */ /* 0x000fe20000000007 */
[----:B------:R-:W-:Y:S02]  /*08f0*/  PRMT R10, R41, 0x7632, R10 ;  /* 0x00007632290a7816 */ /* 0x000fe4000000000a */
[----:B------:R-:W-:Y:S02]  /*0900*/  PRMT R4, R39, 0x7632, R4 ;  /* 0x0000763227047816 */ /* 0x000fe40000000004 */
[----:B------:R-:W-:-:S02]  /*0910*/  PRMT R16, R11, 0x7632, R16 ;  /* 0x000076320b107816 */ /* 0x000fc40000000010 */
[----:B------:R-:W-:Y:S02]  /*0920*/  PRMT R12, R7, 0x7632, R12 ;  /* 0x00007632070c7816 */ /* 0x000fe4000000000c */
[----:B----4-:R-:W-:-:S05]  /*0930*/  PRMT R14, R35, 0x5410, R8 ;  /* 0x00005410230e7816 */ /* 0x010fca0000000008 */
[C---:B------:R-:W-:Y:S02]  /*0940*/  HFMA2 R38, R14.reuse, R2.H0_H0, R43 ;  /* 0x200000020e267231 */ /* 0x040fe4000000002b */
[C---:B------:R-:W-:Y:S02]  /*0950*/  HFMA2 R36, R14.reuse, R9.H0_H0, R36 ;  /* 0x200000090e247231 */ /* 0x040fe40000000024 */
[C---:B------:R-:W-:Y:S02]  /*0960*/  HFMA2 R37, R14.reuse, R5.H0_H0, R6 ;  /* 0x200000050e257231 */ /* 0x040fe40000000006 */
[----:B------:R-:W-:Y:S01]  /*0970*/  HFMA2 R14, R14, R18.H0_H0, R15 ;  /* 0x200000120e0e7231 */ /* 0x000fe2000000000f */
[----:B------:R-:W-:Y:S02]  /*0980*/  PRMT R43, R38, 0x7632, R43 ;  /* 0x00007632262b7816 */ /* 0x000fe4000000002b */
[----:B------:R-:W-:Y:S02]  /*0990*/  PRMT R13, R36, 0x7632, R13 ;  /* 0x00007632240d7816 */ /* 0x000fe4000000000d */
[----:B------:R-:W-:-:S02]  /*09a0*/  PRMT R6, R37, 0x7632, R6 ;  /* 0x0000763225067816 */ /* 0x000fc40000000006 */
[----:B------:R-:W-:Y:S01]  /*09b0*/  PRMT R15, R14, 0x7632, R15 ;  /* 0x000076320e0f7816 */ /* 0x000fe2000000000f */
[----:B------:R-:W-:Y:S05]  /*09c0*/  @!P6 BRA `(.L_x_1) ;  /* 0xfffffc100000e947 */ /* 0x000fea000383ffff */
.L_x_0:
[C---:B------:R-:W-:Y:S01]  /*09d0*/  ISETP.GE.AND P1, PT, R22.reuse, c[0x0][0x164], PT ;  /* 0x0000590016007a0c */ /* 0x040fe20003f26270 */
[----:B------:R-:W-:Y:S01]  /*09e0*/  BSSY B0, `(.L_x_2) ;  /* 0x0000026000007945 */ /* 0x000fe20003800000 */
[----:B------:R-:W-:Y:S02]  /*09f0*/  SHF.R.S32.HI R0, RZ, 0x1f, R17 ;  /* 0x0000001fff007819 */ /* 0x000fe40000011411 */
[----:B------:R-:W-:Y:S02]  /*0a00*/  IADD3 R2, R22, 0x1, RZ ;  /* 0x0000000116027810 */ /* 0x000fe40007ffe0ff */
[C---:B------:R-:W-:Y:S01]  /*0a10*/  ISETP.GE.OR P5, PT, R17.reuse, c[0x0][0x160], P1 ;  /* 0x0000580011007a0c */ /* 0x040fe20000fa6670 */
[----:B------:R-:W-:Y:S01]  /*0a20*/  IMAD R8, R0, c[0x0][0x1a0], RZ ;  /* 0x0000680000087a24 */ /* 0x000fe200078e02ff */
[----:B------:R-:W-:Y:S02]  /*0a30*/  SHF.R.S32.HI R3, RZ, 0x1f, R2 ;  /* 0x0000001fff037819 */ /* 0x000fe40000011402 */
[C---:B------:R-:W-:Y:S01]  /*0a40*/  IADD3 R5, R17.reuse, 0x1, RZ ;  /* 0x0000000111057810 */ /* 0x040fe20007ffe0ff */
[C---:B------:R-:W-:Y:S01]  /*0a50*/  IMAD R9, R17.reuse, c[0x0][0x1a4], R8 ;  /* 0x0000690011097a24 */ /* 0x040fe200078e0208 */
[C---:B------:R-:W-:Y:S01]  /*0a60*/  IADD3 R27, R17.reuse, 0x2, RZ ;  /* 0x00000002111b7810 */ /* 0x040fe20007ffe0ff */
[C---:B------:R-:W-:Y:S01]  /*0a70*/  IMAD.WIDE.U32 R18, R17.reuse, c[0x0][0x1a0], R2 ;  /* 0x0000680011127a25 */ /* 0x040fe200078e0002 */
[----:B------:R-:W-:-:S02]  /*0a80*/  IADD3 R29, R17, 0x3, RZ ;  /* 0x00000003111d7810 */ /* 0x000fc40007ffe0ff */
[----:B------:R-:W-:Y:S01]  /*0a90*/  ISETP.GE.AND P0, PT, R2, c[0x0][0x164], PT ;  /* 0x0000590002007a0c */ /* 0x000fe20003f06270 */
[----:B------:R-:W-:Y:S01]  /*0aa0*/  IMAD.IADD R9, R9, 0x1, R19 ;  /* 0x0000000109097824 */ /* 0x000fe200078e0213 */
[----:B------:R-:W-:Y:S02]  /*0ab0*/  LEA R8, P6, R18, c[0x0][0x198], 0x1 ;  /* 0x0000660012087a11 */ /* 0x000fe400078c08ff */
[----:B------:R-:W-:Y:S02]  /*0ac0*/  ISETP.GE.OR P2, PT, R5, c[0x0][0x160], P1 ;  /* 0x0000580005007a0c */ /* 0x000fe40000f46670 */
[----:B------:R-:W-:Y:S02]  /*0ad0*/  ISETP.GE.OR P3, PT, R27, c[0x0][0x160], P1 ;  /* 0x000058001b007a0c */ /* 0x000fe40000f66670 */
[----:B------:R-:W-:Y:S02]  /*0ae0*/  ISETP.GE.OR P1, PT, R29, c[0x0][0x160], P1 ;  /* 0x000058001d007a0c */ /* 0x000fe40000f26670 */
[----:B------:R-:W-:-:S02]  /*0af0*/  ISETP.GE.OR P4, PT, R17, c[0x0][0x160], P0 ;  /* 0x0000580011007a0c */ /* 0x000fc40000786670 */
[----:B------:R-:W-:Y:S01]  /*0b00*/  LEA.HI.X R9, R18, c[0x0][0x19c], R9, 0x1, P6 ;  /* 0x0000670012097a11 */ /* 0x000fe200030f0c09 */
[----:B------:R-:W-:Y:S05]  /*0b10*/  @P5 BRA `(.L_x_3) ;  /* 0x0000012000005947 */ /* 0x000fea0003800000 */
[----:B------:R-:W-:Y:S02]  /*0b20*/  SHF.R.S32.HI R24, RZ, 0x1f, R17 ;  /* 0x0000001fff187819 */ /* 0x000fe40000011411 */
[----:B------:R-:W-:-:S03]  /*0b30*/  SHF.R.S32.HI R23, RZ, 0x1f, R22 ;  /* 0x0000001fff177819 */ /* 0x000fc60000011416 */
[----:B------:R-:W-:-:S04]  /*0b40*/  IMAD R18, R24, c[0x0][0x1a0], RZ ;  /* 0x0000680018127a24 */ /* 0x000fc800078e02ff */
[C---:B------:R-:W-:Y:S02]  /*0b50*/  IMAD R21, R17.reuse, c[0x0][0x1a4], R18 ;  /* 0x0000690011157a24 */ /* 0x040fe400078e0212 */
[----:B------:R-:W-:-:S04]  /*0b60*/  IMAD.WIDE.U32 R18, R17, c[0x0][0x1a0], R22 ;  /* 0x0000680011127a25 */ /* 0x000fc800078e0016 */
[----:B------:R-:W-:Y:S01]  /*0b70*/  IMAD.IADD R19, R19, 0x1, R21 ;  /* 0x0000000113137824 */ /* 0x000fe200078e0215 */
[----:B------:R-:W-:-:S04]  /*0b80*/  LEA R20, P5, R18, c[0x0][0x198], 0x1 ;  /* 0x0000660012147a11 */ /* 0x000fc800078a08ff */
[----:B------:R-:W-:-:S05]  /*0b90*/  LEA.HI.X R21, R18, c[0x0][0x19c], R19, 0x1, P5 ;  /* 0x0000670012157a11 */ /* 0x000fca00028f0c13 */
[----:B------:R-:W2:Y:S01]  /*0ba0*/  LDG.E.U16 R20, [R20.64] ;  /* 0x0000000814147981 */ /* 0x000ea2000c1e1500 */
[----:B------:R-:W-:Y:S02]  /*0bb0*/  IMAD R24, R24, c[0x0][0x1b0], RZ ;  /* 0x00006c0018187a24 */ /* 0x000fe400078e02ff */
[----:B------:R-:W-:-:S04]  /*0bc0*/  IMAD.WIDE.U32 R18, R17, c[0x0][0x1b0], R22 ;  /* 0x00006c0011127a25 */ /* 0x000fc800078e0016 */
[----:B------:R-:W-:Y:S01]  /*0bd0*/  IMAD R25, R17, c[0x0][0x1b4], R24 ;  /* 0x00006d0011197a24 */ /* 0x000fe200078e0218 */
[----:B------:R-:W-:-:S03]  /*0be0*/  LEA R24, P5, R18, c[0x0][0x1a8], 0x1 ;  /* 0x00006a0012187a11 */ /* 0x000fc600078a08ff */
[----:B------:R-:W-:-:S05]  /*0bf0*/  IMAD.IADD R19, R19, 0x1, R25 ;  /* 0x0000000113137824 */ /* 0x000fca00078e0219 */
[----:B------:R-:W-:Y:S01]  /*0c00*/  LEA.HI.X R25, R18, c[0x0][0x1ac], R19, 0x1, P5 ;  /* 0x00006b0012197a11 */ /* 0x000fe200028f0c13 */
[----:B--2---:R-:W-:-:S04]  /*0c10*/  HMUL2 R21, R20.H0_H0, c[0x0] [0x190].H0_H0 ;  /* 0x2000640014157a32 */ /* 0x004fc80000000800 */
[----:B------:R-:W-:-:S05]  /*0c20*/  HFMA2 R21, R41.H0_H0, c[0x0] [0x16c].H0_H0, R21.H0_H0 ;  /* 0x20005b0029157a31 */ /* 0x000fca0000040815 */
[----:B------:R0:W-:Y:S02]  /*0c30*/  STG.E.U16 [R24.64], R21 ;  /* 0x0000001518007986 */ /* 0x0001e4000c101508 */
.L_x_3:
[----:B------:R-:W-:Y:S05]  /*0c40*/  BSYNC B0 ;  /* 0x0000000000007941 */ /* 0x000fea0003800000 */
.L_x_2:
[----:B------:R-:W-:Y:S01]  /*0c50*/  BSSY B0, `(.L_x_4) ;  /* 0x0000015000007945 */ /* 0x000fe20003800000 */
[----:B------:R-:W-:Y:S05]  /*0c60*/  @P2 BRA `(.L_x_5) ;  /* 0x0000013000002947 */ /* 0x000fea0003800000 */
[----:B------:R-:W-:Y:S01]  /*0c70*/  SHF.R.S32.HI R26, RZ, 0x1f, R5 ;  /* 0x0000001fff1a7819 */ /* 0x000fe20000011405 */
[--C-:B------:R-:W-:Y:S01]  /*0c80*/  IMAD.MOV.U32 R18, RZ, RZ, R22.reuse ;  /* 0x000000ffff127224 */ /* 0x100fe200078e0016 */
[----:B------:R-:W-:-:S03]  /*0c90*/  SHF.R.S32.HI R19, RZ, 0x1f, R22 ;  /* 0x0000001fff137819 */ /* 0x000fc60000011416 */
[----:B------:R-:W-:-:S04]  /*0ca0*/  IMAD R20, R26, c[0x0][0x1a0], RZ ;  /* 0x000068001a147a24 */ /* 0x000fc800078e02ff */
[C---:B0-----:R-:W-:Y:S02]  /*0cb0*/  IMAD R25, R5.reuse, c[0x0][0x1a4], R20 ;  /* 0x0000690005197a24 */ /* 0x041fe400078e0214 */
        /* <DEDUP_REMOVED lines=9> */
[----:B------:R-:W-:Y:S01]  /*0d50*/  IMAD.IADD R21, R21, 0x1, R31 ;  /* 0x0000000115157824 */ /* 0x000fe200078e021f */
[----:B--2---:R-:W-:-:S04]  /*0d60*/  HMUL2 R19, R24.H0_H0, c[0x0] [0x190].H0_H0 ;  /* 0x2000640018137a32 */ /* 0x004fc80000000800 */
[----:B------:R-:W-:Y:S01]  /*0d70*/  HFMA2 R10, R10.H0_H0, c[0x0] [0x16c].H0_H0, R19.H0_H0 ;  /* 0x20005b000a0a7a31 */ /* 0x000fe20000040813 */
[----:B------:R-:W-:-:S05]  /*0d80*/  LEA.HI.X R19, R20, c[0x0][0x1ac], R21, 0x1, P2 ;  /* 0x00006b0014137a11 */ /* 0x000fca00010f0c15 */
[----:B------:R0:W-:Y:S02]  /*0d90*/  STG.E.U16 [R18.64], R10 ;  /* 0x0000000a12007986 */ /* 0x0001e4000c101508 */
.L_x_5:
[----:B------:R-:W-:Y:S05]  /*0da0*/  BSYNC B0 ;  /* 0x0000000000007941 */ /* 0x000fea0003800000 */
.L_x_4:
[----:B------:R-:W-:Y:S01]  /*0db0*/  BSSY B0, `(.L_x_6) ;  /* 0x0000015000007945 */ /* 0x000fe20003800000 */
[----:B------:R-:W-:Y:S05]  /*0dc0*/  @P3 BRA `(.L_x_7) ;  /* 0x0000013000003947 */ /* 0x000fea0003800000 */
[----:B------:R-:W-:Y:S01]  /*0dd0*/  SHF.R.S32.HI R26, RZ, 0x1f, R27 ;  /* 0x0000001fff1a7819 */ /* 0x000fe2000001141b */
[--C-:B0-----:R-:W-:Y:S01]  /*0de0*/  IMAD.MOV.U32 R18, RZ, RZ, R22.reuse ;  /* 0x000000ffff127224 */ /* 0x101fe200078e0016 */
[----:B------:R-:W-:-:S03]  /*0df0*/  SHF.R.S32.HI R19, RZ, 0x1f, R22 ;  /* 0x0000001fff137819 */ /* 0x000fc60000011416 */
[----:B------:R-:W-:Y:S02]  /*0e00*/  IMAD R10, R26, c[0x0][0x1a0], RZ ;  /* 0x000068001a0a7a24 */ /* 0x000fe400078e02ff */
[----:B------:R-:W-:-:S04]  /*0e10*/  IMAD.WIDE.U32 R24, R27, c[0x0][0x1a0], R18 ;  /* 0x000068001b187a25 */ /* 0x000fc800078e0012 */
[----:B------:R-:W-:Y:S01]  /*0e20*/  IMAD R21, R27, c[0x0][0x1a4], R10 ;  /* 0x000069001b157a24 */ /* 0x000fe200078e020a */
[----:B------:R-:W-:-:S03]  /*0e30*/  LEA R20, P2, R24, c[0x0][0x198], 0x1 ;  /* 0x0000660018147a11 */ /* 0x000fc600078408ff */
[----:B------:R-:W-:-:S05]  /*0e40*/  IMAD.IADD R21, R25, 0x1, R21 ;  /* 0x0000000119157824 */ /* 0x000fca00078e0215 */
        /* <DEDUP_REMOVED lines=11> */
.L_x_7:
[----:B------:R-:W-:Y:S05]  /*0f00*/  BSYNC B0 ;  /* 0x0000000000007941 */ /* 0x000fea0003800000 */
.L_x_6:
        /* <DEDUP_REMOVED lines=21> */
.L_x_9:
[----:B------:R-:W-:Y:S05]  /*1060*/  BSYNC B0 ;  /* 0x0000000000007941 */ /* 0x000fea0003800000 */
.L_x_8:
[----:B0-----:R-:W2:Y:S01]  /*1070*/  @!P4 LDG.E.U16 R10, [R8.64] ;  /* 0x00000008080ac981 */ /* 0x001ea2000c1e1500 */
[----:B------:R-:W-:Y:S01]  /*1080*/  SHF.R.S32.HI R23, RZ, 0x1f, R5 ;  /* 0x0000001fff177819 */ /* 0x000fe20000011405 */
[----:B------:R-:W-:Y:S01]  /*1090*/  IMAD R0, R0, c[0x0][0x1b0], RZ ;  /* 0x00006c0000007a24 */ /* 0x000fe200078e02ff */
[----:B------:R-:W-:Y:S01]  /*10a0*/  ISETP.GE.OR P1, PT, R5, c[0x0][0x160], P0 ;  /* 0x0000580005007a0c */ /* 0x000fe20000726670 */
[----:B------:R-:W-:-:S04]  /*10b0*/  IMAD.WIDE.U32 R30, R17, c[0x0][0x1b0], R2 ;  /* 0x00006c00111e7a25 */ /* 0x000fc800078e0002 */
[----:B------:R-:W-:Y:S01]  /*10c0*/  IMAD R18, R23, c[0x0][0x1a0], RZ ;  /* 0x0000680017127a24 */ /* 0x000fe200078e02ff */
[----:B------:R-:W-:Y:S01]  /*10d0*/  LEA R20, P2, R30, c[0x0][0x1a8], 0x1 ;  /* 0x00006a001e147a11 */ /* 0x000fe200078408ff */
[----:B------:R-:W-:Y:S02]  /*10e0*/  IMAD R21, R17, c[0x0][0x1b4], R0 ;  /* 0x00006d0011157a24 */ /* 0x000fe400078e0200 */
[C---:B------:R-:W-:Y:S02]  /*10f0*/  IMAD R19, R5.reuse, c[0x0][0x1a4], R18 ;  /* 0x0000690005137a24 */ /* 0x040fe400078e0212 */
[----:B------:R-:W-:-:S04]  /*1100*/  IMAD.WIDE.U32 R24, R5, c[0x0][0x1a0], R2 ;  /* 0x0000680005187a25 */ /* 0x000fc800078e0002 */
[----:B------:R-:W-:Y:S01]  /*1110*/  IMAD.IADD R21, R21, 0x1, R31 ;  /* 0x0000000115157824 */ /* 0x000fe200078e021f */
[----:B------:R-:W-:Y:S01]  /*1120*/  LEA R18, P3, R24, c[0x0][0x198], 0x1 ;  /* 0x0000660018127a11 */ /* 0x000fe200078608ff */
[----:B------:R-:W-:-:S03]  /*1130*/  IMAD.IADD R19, R19, 0x1, R25 ;  /* 0x0000000113137824 */ /* 0x000fc600078e0219 */
[----:B------:R-:W-:Y:S02]  /*1140*/  LEA.HI.X R21, R30, c[0x0][0x1ac], R21, 0x1, P2 ;  /* 0x00006b001e157a11 */ /* 0x000fe400010f0c15 */
[----:B------:R-:W-:Y:S01]  /*1150*/  LEA.HI.X R19, R24, c[0x0][0x19c], R19, 0x1, P3 ;  /* 0x0000670018137a11 */ /* 0x000fe200018f0c13 */
[----:B--2---:R-:W-:-:S04]  /*1160*/  @!P4 HMUL2 R10, R10.H0_H0, c[0x0] [0x190].H0_H0 ;  /* 0x200064000a0aca32 */ /* 0x004fc80000000800 */
[----:B------:R-:W-:-:S05]  /*1170*/  @!P4 HFMA2 R10, R39.H0_H0, c[0x0] [0x16c].H0_H0, R10.H0_H0 ;  /* 0x20005b00270aca31 */ /* 0x000fca000004080a */
[----:B------:R-:W-:-:S05]  /*1180*/  PRMT R25, R10, 0x7610, R25 ;  /* 0x000076100a197816 */ /* 0x000fca0000000019 */
[----:B------:R0:W-:Y:S04]  /*1190*/  @!P4 STG.E.U16 [R20.64], R25 ;  /* 0x000000191400c986 */ /* 0x0001e8000c101508 */
[----:B------:R-:W2:Y:S01]  /*11a0*/  @!P1 LDG.E.U16 R10, [R18.64] ;  /* 0x00000008120a9981 */ /* 0x000ea2000c1e1500 */
[----:B------:R-:W-:Y:S01]  /*11b0*/  SHF.R.S32.HI R0, RZ, 0x1f, R27 ;  /* 0x0000001fff007819 */ /* 0x000fe2000001141b */
[----:B------:R-:W-:Y:S01]  /*11c0*/  IMAD R24, R23, c[0x0][0x1b0], RZ ;  /* 0x00006c0017187a24 */ /* 0x000fe200078e02ff */
[C---:B------:R-:W-:Y:S01]  /*11d0*/  ISETP.GE.OR P2, PT, R27.reuse, c[0x0][0x160], P0 ;  /* 0x000058001b007a0c */ /* 0x040fe20000746670 */
[----:B------:R-:W-:-:S04]  /*11e0*/  IMAD.WIDE.U32 R30, R27, c[0x0][0x1a0], R2 ;  /* 0x000068001b1e7a25 */ /* 0x000fc800078e0002 */
[----:B------:R-:W-:Y:S01]  /*11f0*/  IMAD R26, R0, c[0x0][0x1a0], RZ ;  /* 0x00006800001a7a24 */ /* 0x000fe200078e02ff */
[----:B------:R-:W-:Y:S01]  /*1200*/  LEA R32, P4, R30, c[0x0][0x198], 0x1 ;  /* 0x000066001e207a11 */ /* 0x000fe200078808ff */
[C---:B------:R-:W-:Y:S02]  /*1210*/  IMAD R23, R5.reuse, c[0x0][0x1b4], R24 ;  /* 0x00006d0005177a24 */ /* 0x040fe400078e0218 */
[----:B0-----:R-:W-:-:S04]  /*1220*/  IMAD.WIDE.U32 R24, R5, c[0x0][0x1b0], R2 ;  /* 0x00006c0005187a25 */ /* 0x001fc800078e0002 */
[----:B------:R-:W-:Y:S01]  /*1230*/  IMAD R33, R27, c[0x0][0x1a4], R26 ;  /* 0x000069001b217a24 */ /* 0x000fe200078e021a */
[----:B------:R-:W-:Y:S01]  /*1240*/  LEA R34, P3, R24, c[0x0][0x1a8], 0x1 ;  /* 0x00006a0018227a11 */ /* 0x000fe200078608ff */
[----:B------:R-:W-:Y:S02]  /*1250*/  IMAD.IADD R25, R23, 0x1, R25 ;  /* 0x0000000117197824 */ /* 0x000fe400078e0219 */
        /* <DEDUP_REMOVED lines=16> */
[----:B0-----:R-:W-:-:S04]  /*1360*/  IMAD.WIDE.U32 R24, R29, c[0x0][0x1a0], R2 ;  /* 0x000068001d187a25 */ /* 0x001fc800078e0002 */
        /* <DEDUP_REMOVED lines=10> */
[----:B------:R-:W-:Y:S01]  /*1410*/  IADD3 R10, R22, 0x2, RZ ;  /* 0x00000002160a7810 */ /* 0x000fe20007ffe0ff */
[----:B------:R-:W-:Y:S01]  /*1420*/  IMAD R4, R4, c[0x0][0x1b0], RZ ;  /* 0x00006c0004047a24 */ /* 0x000fe200078e02ff */
[----:B------:R-:W-:Y:S01]  /*1430*/  BSSY B0, `(.L_x_10) ;  /* 0x000001a000007945 */ /* 0x000fe20003800000 */
[----:B------:R-:W-:Y:S01]  /*1440*/  IMAD.WIDE.U32 R2, R29, c[0x0][0x1b0], R2 ;  /* 0x00006c001d027a25 */ /* 0x000fe200078e0002 */
[----:B------:R-:W-:-:S03]  /*1450*/  ISETP.GE.AND P2, PT, R10, c[0x0][0x164], PT ;  /* 0x000059000a007a0c */ /* 0x000fc60003f46270 */
[----:B------:R-:W-:Y:S01]  /*1460*/  IMAD R23, R29, c[0x0][0x1b4], R4 ;  /* 0x00006d001d177a24 */ /* 0x000fe200078e0204 */
[----:B------:R-:W-:Y:S02]  /*1470*/  ISETP.GE.OR P6, PT, R17, c[0x0][0x160], P2 ;  /* 0x0000580011007a0c */ /* 0x000fe400017c6670 */
[----:B------:R-:W-:Y:S01]  /*1480*/  IADD3 R4, R22, 0x3, RZ ;  /* 0x0000000316047810 */ /* 0x000fe20007ffe0ff */
[----:B------:R-:W-:Y:S01]  /*1490*/  IMAD.IADD R3, R23, 0x1, R3 ;  /* 0x0000000117037824 */ /* 0x000fe200078e0203 */
[----:B------:R-:W-:Y:S02]  /*14a0*/  LEA R22, P3, R2, c[0x0][0x1a8], 0x1 ;  /* 0x00006a0002167a11 */ /* 0x000fe400078608ff */
[----:B------:R-:W-:Y:S02]  /*14b0*/  ISETP.GE.AND P0, PT, R4, c[0x0][0x164], PT ;  /* 0x0000590004007a0c */ /* 0x000fe40003f06270 */
[----:B------:R-:W-:Y:S02]  /*14c0*/  LEA.HI.X R23, R2, c[0x0][0x1ac], R3, 0x1, P3 ;  /* 0x00006b0002177a11 */ /* 0x000fe400018f0c03 */
[----:B------:R-:W-:-:S02]  /*14d0*/  ISETP.GE.OR P3, PT, R5, c[0x0][0x160], P2 ;  /* 0x0000580005007a0c */ /* 0x000fc40001766670 */
[----:B------:R-:W-:Y:S02]  /*14e0*/  ISETP.GE.OR P5, PT, R17, c[0x0][0x160], P0 ;  /* 0x0000580011007a0c */ /* 0x000fe400007a6670 */
[----:B------:R-:W-:Y:S02]  /*14f0*/  P2R R2, PR, RZ, 0x8 ;  /* 0x00000008ff027803 */ /* 0x000fe40000000000 */
[----:B------:R-:W-:Y:S02]  /*1500*/  ISETP.GE.OR P4, PT, R5, c[0x0][0x160], P0 ;  /* 0x0000580005007a0c */ /* 0x000fe40000786670 */
[----:B------:R-:W-:Y:S02]  /*1510*/  ISETP.GE.OR P3, PT, R27, c[0x0][0x160], P2 ;  /* 0x000058001b007a0c */ /* 0x000fe40001766670 */
[----:B------:R-:W-:Y:S01]  /*1520*/  ISETP.GE.OR P2, PT, R29, c[0x0][0x160], P2 ;  /* 0x000058001d007a0c */ /* 0x000fe20001746670 */
[----:B--2---:R-:W-:-:S04]  /*1530*/  @!P1 HMUL2 R0, R0.H0_H0, c[0x0] [0x190].H0_H0 ;  /* 0x2000640000009a32 */ /* 0x004fc80000000800 */
[----:B------:R-:W-:-:S05]  /*1540*/  @!P1 HFMA2 R0, R13.H0_H0, c[0x0] [0x16c].H0_H0, R0.H0_H0 ;  /* 0x20005b000d009a31 */ /* 0x000fca0000040800 */
[----:B------:R0:W-:Y:S01]  /*1550*/  @!P1 STG.E.U16 [R22.64], R0 ;  /* 0x0000000016009986 */ /* 0x0001e2000c101508 */
[----:B------:R-:W-:Y:S02]  /*1560*/  ISETP.GE.OR P1, PT, R27, c[0x0][0x160], P0 ;  /* 0x000058001b007a0c */ /* 0x000fe40000726670 */
[----:B------:R-:W-:Y:S01]  /*1570*/  ISETP.GE.OR P0, PT, R29, c[0x0][0x160], P0 ;  /* 0x000058001d007a0c */ /* 0x000fe20000706670 */
[----:B------:R-:W-:Y:S07]  /*1580*/  @P6 BRA `(.L_x_11) ;  /* 0x0000004000006947 */ /* 0x000fee0003800000 */
[----:B0-----:R-:W2:Y:S02]  /*1590*/  LDG.E.U16 R0, [R8.64+0x2] ;  /* 0x0000020808007981 */ /* 0x001ea4000c1e1500 */
[----:B--2---:R-:W-:-:S04]  /*15a0*/  HMUL2 R0, R0.H0_H0, c[0x0] [0x190].H0_H0 ;  /* 0x2000640000007a32 */ /* 0x004fc80000000800 */
[----:B------:R-:W-:-:S05]  /*15b0*/  HFMA2 R0, R11.H0_H0, c[0x0] [0x16c].H0_H0, R0.H0_H0 ;  /* 0x20005b000b007a31 */ /* 0x000fca0000040800 */
[----:B------:R0:W-:Y:S02]  /*15c0*/  STG.E.U16 [R20.64+0x2], R0 ;  /* 0x0000020014007986 */ /* 0x0001e4000c101508 */
.L_x_11:
[----:B------:R-:W-:Y:S05]  /*15d0*/  BSYNC B0 ;  /* 0x0000000000007941 */ /* 0x000fea0003800000 */
.L_x_10:
[----:B------:R-:W-:Y:S01]  /*15e0*/  ISETP.NE.AND P6, PT, R2, RZ, PT ;  /* 0x000000ff0200720c */ /* 0x000fe20003fc5270 */
[----:B------:R-:W-:-:S12]  /*15f0*/  BSSY B0, `(.L_x_12) ;  /* 0x0000006000007945 */ /* 0x000fd80003800000 */
[----:B------:R-:W-:Y:S05]  /*1600*/  @P6 BRA `(.L_x_13) ;  /* 0x0000004000006947 */ /* 0x000fea0003800000 */
[----:B0-----:R-:W2:Y:S02]  /*1610*/  LDG.E.U16 R0, [R18.64+0x2] ;  /* 0x0000020812007981 */ /* 0x001ea4000c1e1500 */
[----:B--2---:R-:W-:-:S04]  /*1620*/  HMUL2 R0, R0.H0_H0, c[0x0] [0x190].H0_H0 ;  /* 0x2000640000007a32 */ /* 0x004fc80000000800 */
[----:B------:R-:W-:-:S05]  /*1630*/  HFMA2 R0, R16.H0_H0, c[0x0] [0x16c].H0_H0, R0.H0_H0 ;  /* 0x20005b0010007a31 */ /* 0x000fca0000040800 */
[----:B------:R0:W-:Y:S02]  /*1640*/  STG.E.U16 [R34.64+0x2], R0 ;  /* 0x0000020022007986 */ /* 0x0001e4000c101508 */
.L_x_13:
[----:B------:R-:W-:Y:S05]  /*1650*/  BSYNC B0 ;  /* 0x0000000000007941 */ /* 0x000fea0003800000 */
.L_x_12:
[----:B------:R-:W-:Y:S01]  /*1660*/  BSSY B0, `(.L_x_14) ;  /* 0x0000006000007945 */ /* 0x000fe20003800000 */
[----:B------:R-:W-:Y:S05]  /*1670*/  @P3 BRA `(.L_x_15) ;  /* 0x0000004000003947 */ /* 0x000fea0003800000 */
[----:B0-----:R-:W2:Y:S02]  /*1680*/  LDG.E.U16 R0, [R32.64+0x2] ;  /* 0x0000020820007981 */ /* 0x001ea4000c1e1500 */
[----:B--2---:R-:W-:-:S04]  /*1690*/  HMUL2 R0, R0.H0_H0, c[0x0] [0x190].H0_H0 ;  /* 0x2000640000007a32 */ /* 0x004fc80000000800 */
[----:B------:R-:W-:-:S05]  /*16a0*/  HFMA2 R0, R37.H0_H0, c[0x0] [0x16c].H0_H0, R0.H0_H0 ;  /* 0x20005b0025007a31 */ /* 0x000fca0000040800 */
[----:B------:R0:W-:Y:S02]  /*16b0*/  STG.E.U16 [R40.64+0x2], R0 ;  /* 0x0000020028007986 */ /* 0x0001e4000c101508 */
.L_x_15:
[----:B------:R-:W-:Y:S05]  /*16c0*/  BSYNC B0 ;  /* 0x0000000000007941 */ /* 0x000fea0003800000 */
.L_x_14:
[----:B------:R-:W-:Y:S01]  /*16d0*/  BSSY B0, `(.L_x_16) ;  /* 0x0000006000007945 */ /* 0x000fe20003800000 */
[----:B------:R-:W-:Y:S05]  /*16e0*/  @P2 BRA `(.L_x_17) ;  /* 0x0000004000002947 */ /* 0x000fea0003800000 */
[----:B0-----:R-:W2:Y:S02]  /*16f0*/  LDG.E.U16 R0, [R38.64+0x2] ;  /* 0x0000020826007981 */ /* 0x001ea4000c1e1500 */
[----:B--2---:R-:W-:-:S04]  /*1700*/  HMUL2 R3, R0.H0_H0, c[0x0] [0x190].H0_H0 ;  /* 0x2000640000037a32 */ /* 0x004fc80000000800 */
[----:B------:R-:W-:-:S05]  /*1710*/  HFMA2 R3, R6.H0_H0, c[0x0] [0x16c].H0_H0, R3.H0_H0 ;  /* 0x20005b0006037a31 */ /* 0x000fca0000040803 */
[----:B------:R0:W-:Y:S02]  /*1720*/  STG.E.U16 [R22.64+0x2], R3 ;  /* 0x0000020316007986 */ /* 0x0001e4000c101508 */
.L_x_17:
[----:B------:R-:W-:Y:S05]  /*1730*/  BSYNC B0 ;  /* 0x0000000000007941 */ /* 0x000fea0003800000 */
.L_x_16:
[----:B------:R-:W-:Y:S01]  /*1740*/  BSSY B0, `(.L_x_18) ;  /* 0x0000006000007945 */ /* 0x000fe20003800000 */
[----:B------:R-:W-:Y:S05]  /*1750*/  @P5 BRA `(.L_x_19) ;  /* 0x0000004000005947 */ /* 0x000fea0003800000 */
[----:B------:R-:W2:Y:S02]  /*1760*/  LDG.E.U16 R8, [R8.64+0x4] ;  /* 0x0000040808087981 */ /* 0x000ea4000c1e1500 */
[----:B0-2---:R-:W-:-:S04]  /*1770*/  HMUL2 R0, R8.H0_H0, c[0x0] [0x190].H0_H0 ;  /* 0x2000640008007a32 */ /* 0x005fc80000000800 */
[----:B------:R-:W-:-:S05]  /*1780*/  HFMA2 R0, R7.H0_H0, c[0x0] [0x16c].H0_H0, R0.H0_H0 ;  /* 0x20005b0007007a31 */ /* 0x000fca0000040800 */
[----:B------:R0:W-:Y:S02]  /*1790*/  STG.E.U16 [R20.64+0x4], R0 ;  /* 0x0000040014007986 */ /* 0x0001e4000c101508 */
.L_x_19:
[----:B------:R-:W-:Y:S05]  /*17a0*/  BSYNC B0 ;  /* 0x0000000000007941 */ /* 0x000fea0003800000 */
.L_x_18:
[----:B------:R-:W-:Y:S01]  /*17b0*/  BSSY B0, `(.L_x_20) ;  /* 0x0000006000007945 */ /* 0x000fe20003800000 */
[----:B------:R-:W-:Y:S05]  /*17c0*/  @P4 BRA `(.L_x_21) ;  /* 0x0000004000004947 */ /* 0x000fea0003800000 */
[----:B------:R-:W2:Y:S02]  /*17d0*/  LDG.E.U16 R18, [R18.64+0x4] ;  /* 0x0000040812127981 */ /* 0x000ea4000c1e1500 */
[----:B--2---:R-:W-:-:S04]  /*17e0*/  HMUL2 R6, R18.H0_H0, c[0x0] [0x190].H0_H0 ;  /* 0x2000640012067a32 */ /* 0x004fc80000000800 */
[----:B------:R-:W-:-:S05]  /*17f0*/  HFMA2 R6, R12.H0_H0, c[0x0] [0x16c].H0_H0, R6.H0_H0 ;  /* 0x20005b000c067a31 */ /* 0x000fca0000040806 */
[----:B------:R1:W-:Y:S02]  /*1800*/  STG.E.U16 [R34.64+0x4], R6 ;  /* 0x0000040622007986 */ /* 0x0003e4000c101508 */
.L_x_21:
[----:B------:R-:W-:Y:S05]  /*1810*/  BSYNC B0 ;  /* 0x0000000000007941 */ /* 0x000fea0003800000 */
.L_x_20:
[----:B------:R-:W-:Y:S01]  /*1820*/  BSSY B0, `(.L_x_22) ;  /* 0x0000006000007945 */ /* 0x000fe20003800000 */
[----:B------:R-:W-:Y:S05]  /*1830*/  @P1 BRA `(.L_x_23) ;  /* 0x0000004000001947 */ /* 0x000fea0003800000 */
[----:B------:R-:W2:Y:S02]  /*1840*/  LDG.E.U16 R32, [R32.64+0x4] ;  /* 0x0000040820207981 */ /* 0x000ea4000c1e1500 */
[----:B--2---:R-:W-:-:S04]  /*1850*/  HMUL2 R7, R32.H0_H0, c[0x0] [0x190].H0_H0 ;  /* 0x2000640020077a32 */ /* 0x004fc80000000800 */
[----:B------:R-:W-:-:S05]  /*1860*/  HFMA2 R7, R14.H0_H0, c[0x0] [0x16c].H0_H0, R7.H0_H0 ;  /* 0x20005b000e077a31 */ /* 0x000fca0000040807 */
[----:B------:R2:W-:Y:S02]  /*1870*/  STG.E.U16 [R40.64+0x4], R7 ;  /* 0x0000040728007986 */ /* 0x0005e4000c101508 */
.L_x_23:
[----:B------:R-:W-:Y:S05]  /*1880*/  BSYNC B0 ;  /* 0x0000000000007941 */ /* 0x000fea0003800000 */
.L_x_22:
[----:B------:R-:W-:Y:S05]  /*1890*/  @P0 EXIT ;  /* 0x000000000000094d */ /* 0x000fea0003800000 */
[----:B------:R-:W3:Y:S02]  /*18a0*/  LDG.E.U16 R38, [R38.64+0x4] ;  /* 0x0000040826267981 */ /* 0x000ee4000c1e1500 */
[----:B0--3--:R-:W-:-:S04]  /*18b0*/  HMUL2 R0, R38.H0_H0, c[0x0] [0x190].H0_H0 ;  /* 0x2000640026007a32 */ /* 0x009fc80000000800 */
[----:B------:R-:W-:-:S05]  /*18c0*/  HFMA2 R0, R15.H0_H0, c[0x0] [0x16c].H0_H0, R0.H0_H0 ;  /* 0x20005b000f007a31 */ /* 0x000fca0000040800 */
[----:B------:R-:W-:Y:S01]  /*18d0*/  STG.E.U16 [R22.64+0x4], R0 ;  /* 0x0000040016007986 */ /* 0x000fe2000c101508 */
[----:B------:R-:W-:Y:S05]  /*18e0*/  EXIT ;  /* 0x000000000000794d */ /* 0x000fea0003800000 */
.L_x_24:
[----:B------:R-:W-:-:S00]  /*18f0*/  BRA `(.L_x_24) ;  /* 0xfffffff000007947 */ /* 0x000fc0000383ffff */
[----:B------:R-:W-:-:S00]  /*1900*/  NOP ;  /* 0x0000000000007918 */ /* 0x000fc00000000000 */
[----:B------:R-:W-:-:S00]  /*1910*/  NOP ;  /* 0x0000000000007918 */ /* 0x000fc00000000000 */
[----:B------:R-:W-:-:S00]  /*1920*/  NOP ;  /* 0x0000000000007918 */ /* 0x000fc00000000000 */
[----:B------:R-:W-:-:S00]  /*1930*/  NOP ;  /* 0x0000000000007918 */ /* 0x000fc00000000000 */
[----:B------:R-:W-:-:S00]  /*1940*/  NOP ;  /* 0x0000000000007918 */ /* 0x000fc00000000000 */
[----:B------:R-:W-:-:S00]  /*1950*/  NOP ;  /* 0x0000000000007918 */ /* 0x000fc00000000000 */
[----:B------:R-:W-:-:S00]  /*1960*/  NOP ;  /* 0x0000000000007918 */ /* 0x000fc00000000000 */
[----:B------:R-:W-:-:S00]  /*1970*/  NOP ;  /* 0x0000000000007918 */ /* 0x000fc00000000000 */
.L_x_127:


//--------------------- .text._ZN7cutlass7Kernel2INS_4gemm6kernel22DefaultGemmWithVisitorINS_6half_tENS_6layout8RowMajorELNS_16ComplexTransformE0ELi8ES4_S6_LS7_0ELi8ES4_S6_Li8ES4_S4_NS_4arch15OpClassTensorOpENS8_4Sm80ENS1_9GemmShapeILi128ELi128ELi32EEENSB_ILi64ELi64ELi32EEENSB_ILi16ELi8ELi16EEENS_8epilogue11threadblock13TreeVisitor2xINSG_15VisitorAuxStoreINSG_22OutputTileThreadLayoutISC_SD_S4_Li8ELi1EEES4_LNS_15FloatRoundStyleE2EN4cute5tupleIJlNSM_1CILi1EEElEEEEEJNSH_INSG_14VisitorComputeINS_4plusES4_S4_LSL_2EvEEJNSH_ISU_JNSH_ISU_JNSG_15VisitorAccFetchENSG_19VisitorRowBroadcastISK_S4_NSN_IJNSO_ILi0EEESP_iEEELb1EEEEEENSG_14VisitorAuxLoadISK_S4_SQ_EEEEES12_EEEEEENS1_11threadblock25ThreadblockSwizzleStreamKELi4ENS8_13OpMultiplyAddELi1EE10SelectBaseIS17_vEEEEvNT_6ParamsE --------------------------
	.section	.text._ZN7cutlass7Kernel2INS_4gemm6kernel22DefaultGemmWithVisitorINS_6half_tENS_6layout8RowMajorELNS_16ComplexTransformE0ELi8ES4_S6_LS7_0ELi8ES4_S6_Li8ES4_S4_NS_4arch15OpClassTensorOpENS8_4Sm80ENS1_9GemmShapeILi128ELi128ELi32EEENSB_ILi64ELi64ELi32EEENSB_ILi16ELi8ELi16EEENS_8epilogue11threadblock13TreeVisitor2xINSG_15VisitorAuxStoreINSG_22OutputTileThreadLayoutISC_SD_S4_Li8ELi1EEES4_LNS_15FloatRoundStyleE2EN4cute5tupleIJlNSM_1CILi1EEElEEEEEJNSH_INSG_14VisitorComputeINS_4plusES4_S4_LSL_2EvEEJNSH_ISU_JNSH_ISU_JNSG_15VisitorAccFetchENSG_19VisitorRowBroadcastISK_S4_NSN_IJNSO_ILi0EEESP_iEEELb1EEEEEENSG_14VisitorAuxLoadISK_S4_SQ_EEEEES12_EEEEEENS1_11threadblock25ThreadblockSwizzleStreamKELi4ENS8_13OpMultiplyAddELi1EE10SelectBaseIS17_vEEEEvNT_6ParamsE,"ax",@progbits
	.sectioninfo	@"SHI_REGISTERS=182"
	.align	128
.text._ZN7cutlass7Kernel2INS_4gemm6kernel22DefaultGemmWithVisitorINS_6half_tENS_6layout8RowMajorELNS_16ComplexTransformE0ELi8ES4_S6_LS7_0ELi8ES4_S6_Li8ES4_S4_NS_4arch15OpClassTensorOpENS8_4Sm80ENS1_9GemmShapeILi128ELi128ELi32EEENSB_ILi64ELi64ELi32EEENSB_ILi16ELi8ELi16EEENS_8epilogue11threadblock13TreeVisitor2xINSG_15VisitorAuxStoreINSG_22OutputTileThreadLayoutISC_SD_S4_Li8ELi1EEES4_LNS_15FloatRoundStyleE2EN4cute5tupleIJlNSM_1CILi1EEElEEEEEJNSH_INSG_14VisitorComputeINS_4plusES4_S4_LSL_2EvEEJNSH_ISU_JNSH_ISU_JNSG_15VisitorAccFetchENSG_19VisitorRowBroadcastISK_S4_NSN_IJNSO_ILi0EEESP_iEEELb1EEEEEENSG_14VisitorAuxLoadISK_S4_SQ_EEEEES12_EEEEEENS1_11threadblock25ThreadblockSwizzleStreamKELi4ENS8_13OpMultiplyAddELi1EE10SelectBaseIS17_vEEEEvNT_6ParamsE:
        .type           _ZN7cutlass7Kernel2INS_4gemm6kernel22DefaultGemmWithVisitorINS_6half_tENS_6layout8RowMajorELNS_16ComplexTransformE0ELi8ES4_S6_LS7_0ELi8ES4_S6_Li8ES4_S4_NS_4arch15OpClassTensorOpENS8_4Sm80ENS1_9GemmShapeILi128ELi128ELi32EEENSB_ILi64ELi64ELi32EEENSB_ILi16ELi8ELi16EEENS_8epilogue11threadblock13TreeVisitor2xINSG_15VisitorAuxStoreINSG_22OutputTileThreadLayoutISC_SD_S4_Li8ELi1EEES4_LNS_15FloatRoundStyleE2EN4cute5tupleIJlNSM_1CILi1EEElEEEEEJNSH_INSG_14VisitorComputeINS_4plusES4_S4_LSL_2EvEEJNSH_ISU_JNSH_ISU_JNSG_15VisitorAccFetchENSG_19VisitorRowBroadcastISK_S4_NSN_IJNSO_ILi0EEESP_iEEELb1EEEEEENSG_14VisitorAuxLoadISK_S4_SQ_EEEEES12_EEEEEENS1_11threadblock25ThreadblockSwizzleStreamKELi4ENS8_13OpMultiplyAddELi1EE10SelectBaseIS17_vEEEEvNT_6ParamsE,@function
        .size           _ZN7cutlass7Kernel2INS_4gemm6kernel22DefaultGemmWithVisitorINS_6half_tENS_6layout8RowMajorELNS_16ComplexTransformE0ELi8ES4_S6_LS7_0ELi8ES4_S6_Li8ES4_S4_NS_4arch15OpClassTensorOpENS8_4Sm80ENS1_9GemmShapeILi128ELi128ELi32EEENSB_ILi64ELi64ELi32EEENSB_ILi16ELi8ELi16EEENS_8epilogue11threadblock13TreeVisitor2xINSG_15VisitorAuxStoreINSG_22OutputTileThreadLayoutISC_SD_S4_Li8ELi1EEES4_LNS_15FloatRoundStyleE2EN4cute5tupleIJlNSM_1CILi1EEElEEEEEJNSH_INSG_14VisitorComputeINS_4plusES4_S4_LSL_2EvEEJNSH_ISU_JNSH_ISU_JNSG_15VisitorAccFetchENSG_19VisitorRowBroadcastISK_S4_NSN_IJNSO_ILi0EEESP_iEEELb1EEEEEENSG_14VisitorAuxLoadISK_S4_SQ_EEEEES12_EEEEEENS1_11threadblock25ThreadblockSwizzleStreamKELi4ENS8_13OpMultiplyAddELi1EE10SelectBaseIS17_vEEEEvNT_6ParamsE,(.L_x_125 - _ZN7cutlass7Kernel2INS_4gemm6kernel22DefaultGemmWithVisitorINS_6half_tENS_6layout8RowMajorELNS_16ComplexTransformE0ELi8ES4_S6_LS7_0ELi8ES4_S6_Li8ES4_S4_NS_4arch15OpClassTensorOpENS8_4Sm80ENS1_9GemmShapeILi128ELi128ELi32EEENSB_ILi64ELi64ELi32EEENSB_ILi16ELi8ELi16EEENS_8epilogue11threadblock13TreeVisitor2xINSG_15VisitorAuxStoreINSG_22OutputTileThreadLayoutISC_SD_S4_Li8ELi1EEES4_LNS_15FloatRoundStyleE2EN4cute5tupleIJlNSM_1CILi1EEElEEEEEJNSH_INSG_14VisitorComputeINS_4plusES4_S4_LSL_2EvEEJNSH_ISU_JNSH_ISU_JNSG_15VisitorAccFetchENSG_19VisitorRowBroadcastISK_S4_NSN_IJNSO_ILi0EEESP_iEEELb1EEEEEENSG_14VisitorAuxLoadISK_S4_SQ_EEEEES12_EEEEEENS1_11threadblock25ThreadblockSwizzleStreamKELi4ENS8_13OpMultiplyAddELi1EE10SelectBaseIS17_vEEEEvNT_6ParamsE)
        .other          _ZN7cutlass7Kernel2INS_4gemm6kernel22DefaultGemmWithVisitorINS_6half_tENS_6layout8RowMajorELNS_16ComplexTransformE0ELi8ES4_S6_LS7_0ELi8ES4_S6_Li8ES4_S4_NS_4arch15OpClassTensorOpENS8_4Sm80ENS1_9GemmShapeILi128ELi128ELi32EEENSB_ILi64ELi64ELi32EEENSB_ILi16ELi8ELi16EEENS_8epilogue11threadblock13TreeVisitor2xINSG_15VisitorAuxStoreINSG_22OutputTileThreadLayoutISC_SD_S4_Li8ELi1EEES4_LNS_15FloatRoundStyleE2EN4cute5tupleIJlNSM_1CILi1EEElEEEEEJNSH_INSG_14VisitorComputeINS_4plusES4_S4_LSL_2EvEEJNSH_ISU_JNSH_ISU_JNSG_15VisitorAccFetchENSG_19VisitorRowBroadcastISK_S4_NSN_IJNSO_ILi0EEESP_iEEELb1EEEEEENSG_14VisitorAuxLoadISK_S4_SQ_EEEEES12_EEEEEENS1_11threadblock25ThreadblockSwizzleStreamKELi4ENS8_13OpMultiplyAddELi1EE10SelectBaseIS17_vEEEEvNT_6ParamsE,@"STO_CUDA_ENTRY STV_DEFAULT"
_ZN7cutlass7Kernel2INS_4gemm6kernel22DefaultGemmWithVisitorINS_6half_tENS_6layout8RowMajorELNS_16ComplexTransformE0ELi8ES4_S6_LS7_0ELi8ES4_S6_Li8ES4_S4_NS_4arch15OpClassTensorOpENS8_4Sm80ENS1_9GemmShapeILi128ELi128ELi32EEENSB_ILi64ELi64ELi32EEENSB_ILi16ELi8ELi16EEENS_8epilogue11threadblock13TreeVisitor2xINSG_15VisitorAuxStoreINSG_22OutputTileThreadLayoutISC_SD_S4_Li8ELi1EEES4_LNS_15FloatRoundStyleE2EN4cute5tupleIJlNSM_1CILi1EEElEEEEEJNSH_INSG_14VisitorComputeINS_4plusES4_S4_LSL_2EvEEJNSH_ISU_JNSH_ISU_JNSG_15VisitorAccFetchENSG_19VisitorRowBroadcastISK_S4_NSN_IJNSO_ILi0EEESP_iEEELb1EEEEEENSG_14VisitorAuxLoadISK_S4_SQ_EEEEES12_EEEEEENS1_11threadblock25ThreadblockSwizzleStreamKELi4ENS8_13OpMultiplyAddELi1EE10SelectBaseIS17_vEEEEvNT_6ParamsE:
[----:B------:R-:W-:Y:S02]  /*0000*/  MOV R1, c[0x0][0x28] ;  /* 0x00000a0000017a02 */ /* 0x000fe40000000f00 */
[----:B------:R-:W1:Y:S01]  /*0010*/  S2R R141, SR_TID.X ;  /* 0x00000000008d7919 */ /* 0x000e620000002100 */
[----:B------:R-:W2:Y:S01]  /*0020*/  S2UR UR24, SR_CTAID.X ;  /* 0x00000000001879c3 */ /* 0x000ea20000002500 */
[----:B------:R-:W-:Y:S02]  /*0030*/  ULDC UR9, c[0x0][0x218] ;  /* 0x0000860000097ab9 */ /* 0x000fe40000000800 */
[----:B------:R-:W-:Y:S02]  /*0040*/  USHF.L.U32 UR4, UR9, 0x1, URZ ;  /* 0x0000000109047899 */ /* 0x000fe4000800063f */
[----:B------:R-:W-:Y:S02]  /*0050*/  ULDC UR11, c[0x0][0x268] ;  /* 0x00009a00000b7ab9 */ /* 0x000fe40000000800 */
[----:B------:R-:W-:Y:S02]  /*0060*/  ULDC UR10, c[0x0][0x25c] ;  /* 0x00009700000a7ab9 */ /* 0x000fe40000000800 */
[----:B------:R-:W-:Y:S01]  /*0070*/  UIMAD UR10, UR11, UR10, URZ ;  /* 0x0000000a0b0a72a4 */ /* 0x000fe2000f8e023f */
[----:B-1----:R-:W-:Y:S01]  /*0080*/  SHF.R.U32.HI R0, RZ, 0x5, R141 ;  /* 0x00000005ff007819 */ /* 0x002fe2000001168d */
[----:B--2---:R-:W-:Y:S01]  /*0090*/  UISETP.GE.AND UP0, UPT, UR24, UR4, UPT ;  /* 0x000000041800728c */ /* 0x004fe2000bf06270 */
[----:B------:R-:W-:-:S02]  /*00a0*/  LOP3.LUT R150, R141, 0x1f, RZ, 0xc0, !PT ;  /* 0x0000001f8d967812 */ /* 0x000fc400078ec0ff */
[----:B------:R-:W-:Y:S02]  /*00b0*/  ULDC.U8 UR4, c[0x0][0x211] ;  /* 0x0000844000047ab9 */ /* 0x000fe40000000000 */
[----:B------:R-:W1:Y:S01]  /*00c0*/  SHFL.IDX PT, R0, R0, RZ, 0x1f ;  /* 0x00001fff00007589 */ /* 0x000e6200000e0000 */
[----:B------:R-:W-:-:S11]  /*00d0*/  UISETP.EQ.OR UP0, UPT, UR4, URZ, UP0 ;  /* 0x0000003f0400728c */ /* 0x000fd60008702670 */
[----:B------:R-:W-:-:S04]  /*00e0*/  @!UP0 ULEA.HI UR4, UR24, UR24, URZ, 0x1 ;  /* 0x0000001818048291 */ /* 0x000fc8000f8f083f */
[----:B------:R-:W-:Y:S02]  /*00f0*/  @!UP0 USHF.R.S32.HI UR8, URZ, 0x1, UR4 ;  /* 0x000000013f088899 */ /* 0x000fe40008011404 */
[----:B------:R-:W-:-:S04]  /*0100*/  @!UP0 ULOP3.LUT UR4, UR4, 0xfffffffe, URZ, 0xc0, !UPT ;  /* 0xfffffffe04048892 */ /* 0x000fc8000f8ec03f */
[----:B------:R-:W-:Y:S01]  /*0110*/  @!UP0 UIADD3 UR4, UR24, -UR4, URZ ;  /* 0x8000000418048290 */ /* 0x000fe2000fffe03f */
[----:B-1----:R1:W2:Y:S03]  /*0120*/  R2UR UR5, R0 ;  /* 0x00000000000573c2 */ /* 0x0022a600000e0000 */
[----:B------:R-:W-:-:S04]  /*0130*/  @!UP0 UIMAD UR24, UR4, UR9, UR8 ;  /* 0x00000009041882a4 */ /* 0x000fc8000f8e0208 */
[----:B------:R-:W-:-:S06]  /*0140*/  UISETP.GE.AND UP0, UPT, UR24, UR10, UPT ;  /* 0x0000000a1800728c */ /* 0x000fcc000bf06270 */
[----:B------:R-:W-:Y:S02]  /*0150*/  PLOP3.LUT P0, PT, PT, PT, UP0, 0x80, 0x0 ;  /* 0x000000000000781c */ /* 0x000fe40003f0f008 */
[----:B-1----:R-:W-:Y:S01]  /*0160*/  SHF.R.S32.HI R0, RZ, 0x1f, R141 ;  /* 0x0000001fff007819 */ /* 0x002fe2000001148d */
[----:B--2---:R-:W-:-:S03]  /*0170*/  USHF.R.S32.HI UR6, URZ, 0x1f, UR5 ;  /* 0x0000001f3f067899 */ /* 0x004fc60008011405 */
[----:B------:R-:W-:Y:S01]  /*0180*/  LEA.HI R5, R0, R141, RZ, 0x5 ;  /* 0x0000008d00057211 */ /* 0x000fe200078f28ff */
[----:B------:R-:W-:-:S03]  /*0190*/  ULEA.HI UR7, UR6, UR5, URZ, 0x2 ;  /* 0x0000000506077291 */ /* 0x000fc6000f8f103f */
[----:B------:R-:W-:Y:S01]  /*01a0*/  LOP3.LUT R2, R5, 0xffffffe0, RZ, 0xc0, !PT ;  /* 0xffffffe005027812 */ /* 0x000fe200078ec0ff */
[----:B------:R-:W-:Y:S01]  /*01b0*/  ULOP3.LUT UR6, UR7, 0xfffffffc, URZ, 0xc0, !UPT ;  /* 0xfffffffc07067892 */ /* 0x000fe2000f8ec03f */
[----:B------:R-:W-:Y:S01]  /*01c0*/  SHF.R.S32.HI R5, RZ, 0x5, R5 ;  /* 0x00000005ff057819 */ /* 0x000fe20000011405 */
[----:B------:R-:W-:Y:S02]  /*01d0*/  USHF.R.S32.HI UR16, URZ, 0x2, UR7 ;  /* 0x000000023f107899 */ /* 0x000fe40008011407 */
[----:B------:R-:W-:Y:S01]  /*01e0*/  UIADD3 UR5, UR5, -UR6, URZ ;  /* 0x8000000605057290 */ /* 0x000fe2000fffe03f */
[----:B------:R-:W-:-:S03]  /*01f0*/  IMAD.IADD R2, R141, 0x1, -R2 ;  /* 0x000000018d027824 */ /* 0x000fc600078e0a02 */
[----:B------:R-:W-:-:S04]  /*0200*/  ULEA.HI UR4, UR5, UR5, URZ, 0x1 ;  /* 0x0000000505047291 */ /* 0x000fc8000f8f083f */
[----:B------:R-:W-:Y:S02]  /*0210*/  ULOP3.LUT UR6, UR4, 0xfffffffe, URZ, 0xc0, !UPT ;  /* 0xfffffffe04067892 */ /* 0x000fe4000f8ec03f */
[----:B------:R-:W-:Y:S02]  /*0220*/  USHF.R.S32.HI UR17, URZ, 0x1, UR4 ;  /* 0x000000013f117899 */ /* 0x000fe40008011404 */
[----:B------:R-:W-:Y:S01]  /*0230*/  UIADD3 UR30, UR5, -UR6, URZ ;  /* 0x80000006051e7290 */ /* 0x000fe2000fffe03f */
[----:B------:R-:W-:Y:S05]  /*0240*/  @P0 BRA `(.L_x_25) ;  /* 0x000000b000000947 */ /* 0x000fea0003800000 */
[----:B------:R-:W-:Y:S02]  /*0250*/  ULDC UR8, c[0x0][0x25c] ;  /* 0x0000970000087ab9 */ /* 0x000fe40000000800 */
[----:B------:R-:W-:Y:S02]  /*0260*/  UISETP.NE.AND UP0, UPT, UR8, 0x1, UPT ;  /* 0x000000010800788c */ /* 0x000fe4000bf05270 */
[----:B------:R-:W-:Y:S02]  /*0270*/  ULDC.64 UR6, c[0x0][0x260] ;  /* 0x0000980000067ab9 */ /* 0x000fe40000000a00 */
[----:B------:R-:W-:-:S03]  /*0280*/  UIMAD.WIDE.U32 UR4, UR24, UR6, URZ ;  /* 0x00000006180472a5 */ /* 0x000fc6000f8e003f */
[----:B------:R-:W-:-:S04]  /*0290*/  UMOV UR6, UR24 ;  /* 0x0000001800067c82 */ /* 0x000fc80008000000 */
[----:B------:R-:W-:Y:S02]  /*02a0*/  @UP0 UMOV UR4, UR5 ;  /* 0x0000000500040c82 */ /* 0x000fe40008000000 */
[----:B------:R-:W-:-:S04]  /*02b0*/  @UP0 USHF.R.U32.HI UR6, URZ, UR7, UR4 ;  /* 0x000000073f060299 */ /* 0x000fc80008011604 */
[----:B------:R-:W-:-:S04]  /*02c0*/  UIADD3 UR4, -UR6, URZ, URZ ;  /* 0x0000003f06047290 */ /* 0x000fc8000fffe13f */
[----:B------:R-:W-:-:S03]  /*02d0*/  UIMAD UR4, UR4, UR8, UR24 ;  /* 0x00000008040472a4 */ /* 0x000fc6000f8e0218 */
[----:B------:R-:W-:Y:S02]  /*02e0*/  ULDC UR24, c[0x0][0x268] ;  /* 0x00009a0000187ab9 */ /* 0x000fe40000000800 */
[----:B------:R-:W-:Y:S02]  /*02f0*/  UIMAD UR24, UR4, UR24, UR6 ;  /* 0x00000018041872a4 */ /* 0x000fe4000f8e0206 */
.L_x_25:
[----:B------:R-:W-:Y:S01]  /*0300*/  SHF.R.S32.HI R4, RZ, 0x1f, R5 ;  /* 0x0000001fff047819 */ /* 0x000fe20000011405 */
[----:B------:R-:W-:Y:S01]  /*0310*/  ULDC UR37, c[0x0][0x228] ;  /* 0x00008a0000257ab9 */ /* 0x000fe20000000800 */
[----:B------:R-:W-:Y:S01]  /*0320*/  LEA.HI R8, R0, R141, RZ, 0x7 ;  /* 0x0000008d00087211 */ /* 0x000fe200078f38ff */
[----:B------:R-:W-:Y:S01]  /*0330*/  UIMAD UR37, UR9, UR37, URZ ;  /* 0x00000025092572a4 */ /* 0x000fe2000f8e023f */
[----:B------:R-:W-:Y:S01]  /*0340*/  LEA.HI R4, R4, R5, RZ, 0x2 ;  /* 0x0000000504047211 */ /* 0x000fe200078f10ff */
[----:B------:R-:W-:Y:S01]  /*0350*/  ULDC UR6, c[0x0][0x21c] ;  /* 0x0000870000067ab9 */ /* 0x000fe20000000800 */
[----:B------:R-:W-:Y:S01]  /*0360*/  SHF.R.S32.HI R8, RZ, 0x7, R8 ;  /* 0x00000007ff087819 */ /* 0x000fe20000011408 */
[----:B------:R-:W-:Y:S01]  /*0370*/  UIADD3 UR6, UR37, UR6, URZ ;  /* 0x0000000625067290 */ /* 0x000fe2000fffe03f */
[----:B------:R-:W-:Y:S01]  /*0380*/  LOP3.LUT R4, R4, 0xfffffffc, RZ, 0xc0, !PT ;  /* 0xfffffffc04047812 */ /* 0x000fe200078ec0ff */
[----:B------:R-:W-:Y:S01]  /*0390*/  ULEA UR4, UR16, UR30, 0x1 ;  /* 0x0000001e10047291 */ /* 0x000fe2000f8e083f */
[----:B------:R-:W-:Y:S01]  /*03a0*/  SHF.R.S32.HI R151, RZ, 0x1f, R2 ;  /* 0x0000001fff977819 */ /* 0x000fe20000011402 */
[----:B------:R-:W-:Y:S01]  /*03b0*/  IMAD.SHL.U32 R8, R8, 0x10, RZ ;  /* 0x0000001008087824 */ /* 0x000fe200078e00ff */
[----:B------:R-:W-:Y:S01]  /*03c0*/  UISETP.GE.AND UP0, UPT, UR24, UR6, UPT ;  /* 0x000000061800728c */ /* 0x000fe2000bf06270 */
[----:B------:R-:W-:Y:S01]  /*03d0*/  IMAD.IADD R9, R5, 0x1, -R4 ;  /* 0x0000000105097824 */ /* 0x000fe200078e0a04 */
[----:B------:R-:W-:Y:S01]  /*03e0*/  LEA.HI R7, R151, R2, RZ, 0x4 ;  /* 0x0000000297077211 */ /* 0x000fe200078f20ff */
[----:B------:R-:W-:-:S02]  /*03f0*/  USHF.L.U32 UR5, UR17, 0x5, URZ ;  /* 0x0000000511057899 */ /* 0x000fc4000800063f */
[----:B------:R-:W-:Y:S01]  /*0400*/  USHF.L.U32 UR4, UR4, 0x3, URZ ;  /* 0x0000000304047899 */ /* 0x000fe2000800063f */
[----:B------:R-:W-:Y:S01]  /*0410*/  LEA.HI R6, R9, R9, RZ, 0x1 ;  /* 0x0000000909067211 */ /* 0x000fe200078f08ff */
[----:B------:R-:W-:Y:S01]  /*0420*/  UISETP.GE.AND UP3, UPT, UR24, UR37, UPT ;  /* 0x000000251800728c */ /* 0x000fe2000bf66270 */
[C---:B------:R-:W-:Y:S01]  /*0430*/  LEA.HI.SX32 R3, R7.reuse, R8, 0x1c ;  /* 0x0000000807037211 */ /* 0x040fe200078fe2ff */
[----:B------:R-:W-:Y:S01]  /*0440*/  UIMAD UR4, UR4, 0x48, UR5 ;  /* 0x00000048040478a4 */ /* 0x000fe2000f8e0205 */
[----:B------:R-:W-:Y:S01]  /*0450*/  PLOP3.LUT P1, PT, PT, PT, UP0, 0x80, 0x0 ;  /* 0x000000000000781c */ /* 0x000fe20003f2f008 */
[C---:B------:R-:W-:Y:S01]  /*0460*/  IMAD.SHL.U32 R4, R6.reuse, 0x4, RZ ;  /* 0x0000000406047824 */ /* 0x040fe200078e00ff */
[----:B------:R-:W-:Y:S01]  /*0470*/  LOP3.LUT R6, R6, 0x3ffffffe, RZ, 0xc0, !PT ;  /* 0x3ffffffe06067812 */ /* 0x000fe200078ec0ff */
[----:B------:R-:W-:Y:S01]  /*0480*/  ULDC.64 UR8, c[0x0][0x118] ;  /* 0x0000460000087ab9 */ /* 0x000fe20000000a00 */
[----:B------:R-:W-:Y:S01]  /*0490*/  LOP3.LUT R7, R7, 0xffffff0, RZ, 0xc0, !PT ;  /* 0x0ffffff007077812 */ /* 0x000fe200078ec0ff */
[----:B------:R-:W-:Y:S01]  /*04a0*/  ULDC.U8 UR40, c[0x0][0x210] ;  /* 0x0000840000287ab9 */ /* 0x000fe20000000000 */
[----:B------:R-:W-:Y:S01]  /*04b0*/  LOP3.LUT R4, R4, 0xfffffff8, RZ, 0xc0, !PT ;  /* 0xfffffff804047812 */ /* 0x000fe200078ec0ff */
[----:B------:R-:W-:Y:S01]  /*04c0*/  IMAD.IADD R6, R9, 0x1, -R6 ;  /* 0x0000000109067824 */ /* 0x000fe200078e0a06 */
[----:B------:R-:W-:Y:S01]  /*04d0*/  LOP3.LUT R9, R141, 0x3, RZ, 0xc0, !PT ;  /* 0x000000038d097812 */ /* 0x000fe200078ec0ff */
[----:B------:R-:W-:-:S02]  /*04e0*/  IMAD.IADD R7, R2, 0x1, -R7 ;  /* 0x0000000102077824 */ /* 0x000fc400078e0a07 */
[----:B------:R-:W-:-:S04]  /*04f0*/  IMAD.IADD R3, R4, 0x1, R3 ;  /* 0x0000000104037824 */ /* 0x000fc800078e0203 */
[----:B------:R-:W-:Y:S01]  /*0500*/  IMAD R4, R6, 0x4, R3 ;  /* 0x0000000406047824 */ /* 0x000fe200078e0203 */
[----:B------:R-:W-:Y:S01]  /*0510*/  SHF.R.U32.HI R6, RZ, 0x2, R150 ;  /* 0x00000002ff067819 */ /* 0x000fe20000011696 */
[----:B------:R-:W-:Y:S02]  /*0520*/  IMAD.U32 R3, RZ, RZ, UR37 ;  /* 0x00000025ff037e24 */ /* 0x000fe4000f8e00ff */
[----:B------:R-:W-:Y:S02]  /*0530*/  IMAD R4, R4, 0x120, RZ ;  /* 0x0000012004047824 */ /* 0x000fe400078e02ff */
[----:B------:R-:W-:Y:S01]  /*0540*/  IMAD R6, R6, 0x48, R9 ;  /* 0x0000004806067824 */ /* 0x000fe200078e0209 */
[----:B------:R-:W-:Y:S01]  /*0550*/  ISETP.LE.AND P0, PT, R3, UR24, PT ;  /* 0x0000001803007c0c */ /* 0x000fe2000bf03270 */
[----:B------:R-:W-:-:S03]  /*0560*/  IMAD.U32 R140, R7, 0x10, R4 ;  /* 0x00000010078c7824 */ /* 0x000fc600078e0004 */
[----:B------:R-:W-:-:S09]  /*0570*/  IADD3 R139, R6, UR4, RZ ;  /* 0x00000004068b7c10 */ /* 0x000fd2000fffe0ff */
[----:B------:R-:W-:Y:S05]  /*0580*/  @!P1 BRA P0, `(.L_x_26) ;  /* 0x00001ef000009947 */ /* 0x000fea0000000000 */
[----:B------:R-:W-:-:S06]  /*0590*/  UISETP.GE.AND UP1, UPT, UR24, UR10, UPT ;  /* 0x0000000a1800728c */ /* 0x000fcc000bf26270 */
[----:B------:R-:W-:-:S13]  /*05a0*/  PLOP3.LUT P0, PT, PT, PT, UP1, 0x80, 0x0 ;  /* 0x000000000000781c */ /* 0x000fda0003f0f018 */
[----:B------:R-:W-:Y:S05]  /*05b0*/  @!P0 BRA `(.L_x_27) ;  /* 0x0000197000008947 */ /* 0x000fea0003800000 */
[----:B------:R-:W-:Y:S02]  /*05c0*/  ULDC UR4, c[0x0][0x224] ;  /* 0x0000890000047ab9 */ /* 0x000fe40000000800 */
[----:B------:R-:W-:-:S04]  /*05d0*/  UIADD3 UR4, UR6, UR4, URZ ;  /* 0x0000000406047290 */ /* 0x000fc8000fffe03f */
[----:B------:R-:W-:-:S06]  /*05e0*/  UISETP.GE.OR UP0, UPT, UR24, UR4, !UP0 ;  /* 0x000000041800728c */ /* 0x000fcc000c706670 */
[----:B------:R-:W-:-:S13]  /*05f0*/  PLOP3.LUT P0, PT, PT, PT, UP0, 0x80, 0x0 ;  /* 0x000000000000781c */ /* 0x000fda0003f0f008 */
[----:B------:R-:W-:Y:S05]  /*0600*/  @P0 EXIT ;  /* 0x000000000000094d */ /* 0x000fea0003800000 */
[----:B------:R-:W-:Y:S01]  /*0610*/  UIADD3 UR24, -UR6, UR24, URZ ;  /* 0x0000001806187290 */ /* 0x000fe2000fffe13f */
[----:B------:R-:W-:Y:S01]  /*0620*/  ISETP.NE.AND P0, PT, R141, RZ, PT ;  /* 0x000000ff8d00720c */ /* 0x000fe20003f05270 */
[----:B------:R-:W-:Y:S02]  /*0630*/  ULDC UR16, c[0x0][0x204] ;  /* 0x0000810000107ab9 */ /* 0x000fe40000000800 */
[----:B------:R-:W-:Y:S02]  /*0640*/  USHF.R.S32.HI UR25, URZ, 0x1f, UR24 ;  /* 0x0000001f3f197899 */ /* 0x000fe40008011418 */
[----:B------:R-:W-:Y:S02]  /*0650*/  ULDC.64 UR10, c[0x0][0x250] ;  /* 0x00009400000a7ab9 */ /* 0x000fe40000000a00 */
[----:B------:R-:W-:Y:S02]  /*0660*/  ULEA.HI UR21, UR25, UR24, URZ, 0x3 ;  /* 0x0000001819157291 */ /* 0x000fe4000f8f183f */
[----:B------:R-:W-:-:S02]  /*0670*/  UISETP.NE.AND UP2, UPT, UR10, 0x1, UPT ;  /* 0x000000010a00788c */ /* 0x000fc4000bf45270 */
[----:B------:R-:W-:Y:S02]  /*0680*/  USHF.R.S32.HI UR13, URZ, 0x3, UR21 ;  /* 0x000000033f0d7899 */ /* 0x000fe40008011415 */
[----:B------:R-:W-:Y:S02]  /*0690*/  ULDC UR5, c[0x0][0x258] ;  /* 0x0000960000057ab9 */ /* 0x000fe40000000800 */
[----:B------:R-:W-:Y:S02]  /*06a0*/  UIMAD UR4, UR13, UR16, URZ ;  /* 0x000000100d0472a4 */ /* 0x000fe4000f8e023f */
[----:B------:R-:W-:Y:S02]  /*06b0*/  ULDC UR17, c[0x0][0x230] ;  /* 0x00008c0000117ab9 */ /* 0x000fe40000000800 */
[----:B------:R-:W-:Y:S02]  /*06c0*/  UIMAD.WIDE.U32 UR6, UR4, UR11, URZ ;  /* 0x0000000b040672a5 */ /* 0x000fe4000f8e003f */
[----:B------:R-:W-:-:S02]  /*06d0*/  ULDC.64 UR14, c[0x0][0x238] ;  /* 0x00008e00000e7ab9 */ /* 0x000fc40000000a00 */
[----:B------:R-:W-:Y:S02]  /*06e0*/  UMOV UR20, UR4 ;  /* 0x0000000400147c82 */ /* 0x000fe40008000000 */
[----:B------:R-:W-:Y:S02]  /*06f0*/  ULDC.64 UR18, c[0x0][0x248] ;  /* 0x0000920000127ab9 */ /* 0x000fe40000000a00 */
[----:B------:R-:W-:Y:S02]  /*0700*/  @UP2 UMOV UR6, UR7 ;  /* 0x0000000700062c82 */ /* 0x000fe40008000000 */
[----:B------:R-:W-:Y:S02]  /*0710*/  @UP2 USHF.R.U32.HI UR20, URZ, UR5, UR6 ;  /* 0x000000053f142299 */ /* 0x000fe40008011606 */
[----:B------:R-:W-:Y:S02]  /*0720*/  ULDC.64 UR22, c[0x0][0x240] ;  /* 0x0000900000167ab9 */ /* 0x000fe40000000a00 */
[----:B------:R-:W-:-:S02]  /*0730*/  UIADD3 UR5, -UR20, URZ, URZ ;  /* 0x0000003f14057290 */ /* 0x000fc4000fffe13f */
[----:B------:R-:W-:Y:S02]  /*0740*/  ULDC UR6, c[0x0][0x254] ;  /* 0x0000950000067ab9 */ /* 0x000fe40000000800 */
[----:B------:R-:W-:Y:S02]  /*0750*/  UIMAD UR12, UR5, UR10, UR4 ;  /* 0x0000000a050c72a4 */ /* 0x000fe4000f8e0204 */
[----:B------:R-:W-:Y:S02]  /*0760*/  UIADD3 UR4, UR4, UR16, URZ ;  /* 0x0000001004047290 */ /* 0x000fe4000fffe03f */
[----:B------:R-:W-:Y:S02]  /*0770*/  UIADD3 UR16, -UR14, URZ, URZ ;  /* 0x0000003f0e107290 */ /* 0x000fe4000fffe13f */
[----:B------:R-:W-:Y:S02]  /*0780*/  UIADD3 UR10, UR4, -0x1, URZ ;  /* 0xffffffff040a7890 */ /* 0x000fe4000fffe03f */
[----:B------:R-:W-:-:S02]  /*0790*/  UIADD3 UR11, UR12, -UR17, URZ ;  /* 0x800000110c0b7290 */ /* 0x000fc4000fffe03f */
[----:B------:R-:W-:Y:S02]  /*07a0*/  UIMAD.WIDE.U32 UR4, UR10, UR6, URZ ;  /* 0x000000060a0472a5 */ /* 0x000fe4000f8e003f */
[----:B------:R-:W-:Y:S02]  /*07b0*/  UIMAD.WIDE.U32 UR6, UR12, UR18, URZ ;  /* 0x000000120c0672a5 */ /* 0x000fe4000f8e003f */
[----:B------:R-:W-:Y:S02]  /*07c0*/  ULDC UR26, c[0x0][0x258] ;  /* 0x00009600001a7ab9 */ /* 0x000fe40000000800 */
[----:B------:R-:W-:Y:S02]  /*07d0*/  UISETP.NE.AND UP1, UPT, UR23, 0x1, UPT ;  /* 0x000000011700788c */ /* 0x000fe4000bf25270 */
[----:B------:R-:W-:Y:S02]  /*07e0*/  UIMAD UR18, UR16, UR17, UR11 ;  /* 0x00000011101272a4 */ /* 0x000fe4000f8e020b */
[----:B------:R-:W-:-:S02]  /*07f0*/  @UP2 UMOV UR4, UR5 ;  /* 0x0000000500042c82 */ /* 0x000fc40008000000 */
[----:B------:R-:W-:Y:S02]  /*0800*/  UMOV UR17, UR10 ;  /* 0x0000000a00117c82 */ /* 0x000fe40008000000 */
[----:B------:R-:W-:Y:S02]  /*0810*/  @UP2 USHF.R.U32.HI UR17, URZ, UR26, UR4 ;  /* 0x0000001a3f112299 */ /* 0x000fe40008011604 */
[----:B------:R-:W-:Y:S02]  /*0820*/  UISETP.NE.AND UP0, UPT, UR14, 0x1, UPT ;  /* 0x000000010e00788c */ /* 0x000fe4000bf05270 */
[----:B------:R-:W-:Y:S02]  /*0830*/  UIADD3 UR4, -UR17, URZ, URZ ;  /* 0x0000003f11047290 */ /* 0x000fe4000fffe13f */
[----:B------:R-:W-:Y:S02]  /*0840*/  UIMAD.WIDE.U32 UR14, UR18, UR15, URZ ;  /* 0x0000000f120e72a5 */ /* 0x000fe4000f8e003f */
[----:B------:R-:W-:-:S02]  /*0850*/  ULDC UR5, c[0x0][0x250] ;  /* 0x0000940000057ab9 */ /* 0x000fc40000000800 */
[----:B------:R-:W-:Y:S02]  /*0860*/  UIMAD UR4, UR4, UR5, UR10 ;  /* 0x00000005040472a4 */ /* 0x000fe4000f8e020a */
[----:B------:R-:W-:Y:S02]  /*0870*/  @UP1 UMOV UR6, UR7 ;  /* 0x0000000700061c82 */ /* 0x000fe40008000000 */
[----:B------:R-:W-:Y:S02]  /*0880*/  ULDC.64 UR10, c[0x0][0x248] ;  /* 0x00009200000a7ab9 */ /* 0x000fe40000000a00 */
[----:B------:R-:W-:Y:S02]  /*0890*/  @UP1 USHF.R.U32.HI UR12, URZ, UR19, UR6 ;  /* 0x000000133f0c1299 */ /* 0x000fe40008011606 */
[----:B------:R-:W-:Y:S02]  /*08a0*/  UIMAD.WIDE.U32 UR6, UR4, UR10, URZ ;  /* 0x0000000a040672a5 */ /* 0x000fe4000f8e003f */
[----:B------:R-:W-:-:S02]  /*08b0*/  @UP0 UMOV UR5, UR15 ;  /* 0x0000000f00050c82 */ /* 0x000fc40008000000 */
[----:B------:R-:W-:Y:S02]  /*08c0*/  ULDC UR10, c[0x0][0x230] ;  /* 0x00008c00000a7ab9 */ /* 0x000fe40000000800 */
[----:B------:R-:W-:Y:S02]  /*08d0*/  @UP0 USHF.R.U32.HI UR18, URZ, UR22, UR5 ;  /* 0x000000163f120299 */ /* 0x000fe40008011605 */
[----:B------:R-:W-:Y:S02]  /*08e0*/  UIADD3 UR5, UR4, -UR10, URZ ;  /* 0x8000000a04057290 */ /* 0x000fe4000fffe03f */
[----:B------:R-:W-:Y:S02]  /*08f0*/  @UP1 UMOV UR6, UR7 ;  /* 0x0000000700061c82 */ /* 0x000fe40008000000 */
[----:B------:R-:W-:Y:S02]  /*0900*/  UIMAD UR5, UR16, UR10, UR5 ;  /* 0x0000000a100572a4 */ /* 0x000fe4000f8e0205 */
[----:B------:R-:W-:-:S02]  /*0910*/  @UP1 USHF.R.U32.HI UR4, URZ, UR11, UR6 ;  /* 0x0000000b3f041299 */ /* 0x000fc40008011606 */
[----:B------:R-:W-:Y:S02]  /*0920*/  ULDC UR14, c[0x0][0x230] ;  /* 0x00008c00000e7ab9 */ /* 0x000fe40000000800 */
[----:B------:R-:W-:Y:S02]  /*0930*/  ULDC UR6, c[0x0][0x23c] ;  /* 0x00008f0000067ab9 */ /* 0x000fe40000000800 */
[----:B------:R-:W-:Y:S02]  /*0940*/  ULDC UR11, c[0x0][0x230] ;  /* 0x00008c00000b7ab9 */ /* 0x000fe40000000800 */
[----:B------:R-:W-:Y:S02]  /*0950*/  UIMAD.WIDE.U32 UR6, UR5, UR6, URZ ;  /* 0x00000006050672a5 */ /* 0x000fe4000f8e003f */
[----:B------:R-:W-:Y:S02]  /*0960*/  UISETP.GE.AND UP1, UPT, UR4, UR11, UPT ;  /* 0x0000000b0400728c */ /* 0x000fe4000bf26270 */
[----:B------:R-:W-:-:S02]  /*0970*/  UISETP.GE.AND UP2, UPT, UR12, UR14, UPT ;  /* 0x0000000e0c00728c */ /* 0x000fc4000bf46270 */
[----:B------:R-:W-:Y:S02]  /*0980*/  ULDC UR15, c[0x0][0x240] ;  /* 0x00009000000f7ab9 */ /* 0x000fe40000000800 */
[----:B------:R-:W-:Y:S02]  /*0990*/  @UP0 UMOV UR6, UR7 ;  /* 0x0000000700060c82 */ /* 0x000fe40008000000 */
[----:B------:R-:W-:Y:S02]  /*09a0*/  @UP0 USHF.R.U32.HI UR5, URZ, UR15, UR6 ;  /* 0x0000000f3f050299 */ /* 0x000fe40008011606 */
[----:B------:R-:W-:Y:S02]  /*09b0*/  ULOP3.LUT UR10, UR21, 0xfffffff8, URZ, 0xc0, !UPT ;  /* 0xfffffff8150a7892 */ /* 0x000fe4000f8ec03f */
[----:B------:R-:W-:Y:S02]  /*09c0*/  @UP1 UIADD3 UR4, UR5, UR11, URZ ;  /* 0x0000000b05041290 */ /* 0x000fe4000fffe03f */
[----:B------:R-:W-:-:S02]  /*09d0*/  ULDC UR6, c[0x0][0x268] ;  /* 0x00009a0000067ab9 */ /* 0x000fc40000000800 */
[----:B------:R-:W-:Y:S02]  /*09e0*/  @UP2 UIADD3 UR12, UR18, UR14, URZ ;  /* 0x0000000e120c2290 */ /* 0x000fe4000fffe03f */
[----:B------:R-:W-:Y:S02]  /*09f0*/  UIMAD UR4, UR17, UR6, UR4 ;  /* 0x00000006110472a4 */ /* 0x000fe4000f8e0204 */
[----:B------:R-:W-:Y:S02]  /*0a00*/  ULDC UR19, c[0x0][0x268] ;  /* 0x00009a0000137ab9 */ /* 0x000fe40000000800 */
[----:B------:R-:W-:Y:S02]  /*0a10*/  UIADD3 UR16, UR24, -UR10, URZ ;  /* 0x8000000a18107290 */ /* 0x000fe4000fffe03f */
[----:B------:R-:W-:Y:S02]  /*0a20*/  UIMAD UR20, UR20, UR19, UR12 ;  /* 0x00000013141472a4 */ /* 0x000fe4000f8e020c */
[----:B------:R-:W-:Y:S01]  /*0a30*/  UIADD3 UR17, UR4, 0x1, URZ ;  /* 0x0000000104117890 */ /* 0x000fe2000fffe03f */
[----:B------:R-:W-:Y:S05]  /*0a40*/  @P0 BRA `(.L_x_28) ;  /* 0x000000b000000947 */ /* 0x000fea0003800000 */
[----:B------:R-:W-:Y:S01]  /*0a50*/  ULEA UR4, UR13, UR16, 0x3 ;  /* 0x000000100d047291 */ /* 0x000fe2000f8e183f */
[----:B------:R-:W-:-:S02]  /*0a60*/  MOV R7, 0x4 ;  /* 0x0000000400077802 */ /* 0x000fc40000000f00 */
[----:B------:R-:W-:-:S03]  /*0a70*/  MOV R2, UR17 ;  /* 0x0000001100027c02 */ /* 0x000fc60008000f00 */
[----:B------:R-:W-:Y:S02]  /*0a80*/  MOV R6, UR4 ;  /* 0x0000000400067c02 */ /* 0x000fe40008000f00 */
[----:B------:R-:W-:-:S03]  /*0a90*/  IADD3 R2, R2, -UR20, RZ ;  /* 0x8000001402027c10 */ /* 0x000fc6000fffe0ff */
[----:B------:R-:W-:-:S04]  /*0aa0*/  IMAD.WIDE R6, R6, R7, c[0x0][0x278] ;  /* 0x00009e0006067625 */ /* 0x000fc800078e0207 */
.L_x_29:
[----:B------:R-:W-:Y:S01]  /*0ab0*/  MOV R3, RZ ;  /* 0x000000ff00037202 */ /* 0x000fe20000000f00 */
[----:B------:R-:W-:Y:S05]  /*0ac0*/  YIELD ;  /* 0x0000000000007946 */ /* 0x000fea0003800000 */
[----:B------:R-:W2:Y:S02]  /*0ad0*/  ATOMG.E.CAS.STRONG.GPU PT, R3, [R6], R2, R3 ;  /* 0x00000002060373a9 */ /* 0x000ea400001ee103 */
[----:B--2---:R-:W-:-:S13]  /*0ae0*/  ISETP.NE.AND P0, PT, R3, R2, PT ;  /* 0x000000020300720c */ /* 0x004fda0003f05270 */
[----:B------:R-:W-:Y:S05]  /*0af0*/  @P0 BRA `(.L_x_29) ;  /* 0xffffffb000000947 */ /* 0x000fea000383ffff */
.L_x_28:
[----:B------:R-:W-:Y:S01]  /*0b00*/  WARPSYNC 0xffffffff ;  /* 0xffffffff00007948 */ /* 0x000fe20003800000 */
[----:B------:R-:W-:Y:S01]  /*0b10*/  ULDC UR12, c[0x0][0x1ec] ;  /* 0x00007b00000c7ab9 */ /* 0x000fe20000000800 */
[----:B------:R-:W-:Y:S01]  /*0b20*/  BAR.SYNC.DEFER_BLOCKING 0x0 ;  /* 0x0000000000007b1d */ /* 0x000fe20000010000 */
[----:B------:R-:W-:-:S05]  /*0b30*/  UISETP.NE.AND UP0, UPT, UR12, 0x1, UPT ;  /* 0x000000010c00788c */ /* 0x000fca000bf05270 */
[----:B------:R-:W-:Y:S02]  /*0b40*/  ULDC.64 UR10, c[0x0][0x1f0] ;  /* 0x00007c00000a7ab9 */ /* 0x000fe40000000a00 */
[----:B------:R-:W-:Y:S02]  /*0b50*/  UIMAD.WIDE.U32 UR6, UR13, UR10, URZ ;  /* 0x0000000a0d0672a5 */ /* 0x000fe4000f8e003f */
[----:B------:R-:W-:Y:S02]  /*0b60*/  UMOV UR5, UR13 ;  /* 0x0000000d00057c82 */ /* 0x000fe40008000000 */
[----:B------:R-:W-:-:S03]  /*0b70*/  ULDC UR4, c[0x0][0x1e0] ;  /* 0x0000780000047ab9 */ /* 0x000fc60000000800 */
[----:B------:R-:W-:Y:S02]  /*0b80*/  @UP0 UMOV UR6, UR7 ;  /* 0x0000000700060c82 */ /* 0x000fe40008000000 */
[----:B------:R-:W-:Y:S02]  /*0b90*/  @UP0 USHF.R.U32.HI UR5, URZ, UR11, UR6 ;  /* 0x0000000b3f050299 */ /* 0x000fe40008011606 */
[----:B------:R-:W-:Y:S02]  /*0ba0*/  UISETP.LE.AND UP0, UPT, UR12, UR4, UPT ;  /* 0x000000040c00728c */ /* 0x000fe4000bf03270 */
[----:B------:R-:W-:-:S04]  /*0bb0*/  UIADD3 UR4, -UR5, URZ, URZ ;  /* 0x0000003f05047290 */ /* 0x000fc8000fffe13f */
[----:B------:R-:W-:Y:S01]  /*0bc0*/  PLOP3.LUT P0, PT, PT, PT, UP0, 0x80, 0x0 ;  /* 0x000000000000781c */ /* 0x000fe20003f0f008 */
[----:B------:R-:W-:-:S12]  /*0bd0*/  UIMAD UR4, UR4, UR12, UR13 ;  /* 0x0000000c040472a4 */ /* 0x000fd8000f8e020d */
[----:B------:R-:W-:Y:S05]  /*0be0*/  @P0 BRA `(.L_x_30) ;  /* 0x0000009000000947 */ /* 0x000fea0003800000 */
[----:B------:R-:W-:Y:S02]  /*0bf0*/  ULDC.64 UR10, c[0x0][0x1e0] ;  /* 0x00007800000a7ab9 */ /* 0x000fe40000000a00 */
[----:B------:R-:W-:Y:S02]  /*0c00*/  UISETP.NE.AND UP0, UPT, UR10, 0x1, UPT ;  /* 0x000000010a00788c */ /* 0x000fe4000bf05270 */
[----:B------:R-:W-:Y:S02]  /*0c10*/  UIMAD.WIDE.U32 UR6, UR13, UR11, URZ ;  /* 0x0000000b0d0672a5 */ /* 0x000fe4000f8e003f */
[----:B------:R-:W-:Y:S02]  /*0c20*/  ULDC UR5, c[0x0][0x1e8] ;  /* 0x00007a0000057ab9 */ /* 0x000fe40000000800 */
[----:B------:R-:W-:-:S05]  /*0c30*/  UMOV UR4, UR13 ;  /* 0x0000000d00047c82 */ /* 0x000fca0008000000 */
[----:B------:R-:W-:Y:S02]  /*0c40*/  @UP0 UMOV UR6, UR7 ;  /* 0x0000000700060c82 */ /* 0x000fe40008000000 */
[----:B------:R-:W-:-:S04]  /*0c50*/  @UP0 USHF.R.U32.HI UR4, URZ, UR5, UR6 ;  /* 0x000000053f040299 */ /* 0x000fc80008011606 */
[----:B------:R-:W-:-:S04]  /*0c60*/  UIADD3 UR5, -UR4, URZ, URZ ;  /* 0x0000003f04057290 */ /* 0x000fc8000fffe13f */
[----:B------:R-:W-:Y:S02]  /*0c70*/  UIMAD UR5, UR5, UR10, UR13 ;  /* 0x0000000a050572a4 */ /* 0x000fe4000f8e020d */
.L_x_30:
[----:B------:R-:W-:-:S13]  /*0c80*/  ISETP.NE.AND P0, PT, RZ, UR40, PT ;  /* 0x00000028ff007c0c */ /* 0x000fda000bf05270 */
[----:B------:R-:W-:Y:S05]  /*0c90*/  @!P0 BRA `(.L_x_31) ;  /* 0x0000016000008947 */ /* 0x000fea0003800000 */
[----:B------:R-:W-:Y:S02]  /*0ca0*/  USHF.R.S32.HI UR4, URZ, 0x1f, UR13 ;  /* 0x0000001f3f047899 */ /* 0x000fe4000801140d */
[----:B------:R-:W-:Y:S02]  /*0cb0*/  ULEA.HI UR5, UR25, UR24, URZ, 0x8 ;  /* 0x0000001819057291 */ /* 0x000fe4000f8f403f */
[----:B------:R-:W-:Y:S02]  /*0cc0*/  ULDC.64 UR14, c[0x0][0x1f8] ;  /* 0x00007e00000e7ab9 */ /* 0x000fe40000000a00 */
[----:B------:R-:W-:Y:S02]  /*0cd0*/  ULEA.HI UR4, UR4, UR13, URZ, 0x5 ;  /* 0x0000000d04047291 */ /* 0x000fe4000f8f283f */
[----:B------:R-:W-:Y:S02]  /*0ce0*/  USHF.R.S32.HI UR11, URZ, 0x8, UR5 ;  /* 0x000000083f0b7899 */ /* 0x000fe40008011405 */
[----:B------:R-:W-:-:S02]  /*0cf0*/  UISETP.NE.AND UP0, UPT, UR14, 0x1, UPT ;  /* 0x000000010e00788c */ /* 0x000fc4000bf05270 */
[----:B------:R-:W-:Y:S02]  /*0d00*/  ULOP3.LUT UR7, UR4, 0xffffffe0, URZ, 0xc0, !UPT ;  /* 0xffffffe004077892 */ /* 0x000fe4000f8ec03f */
[----:B------:R-:W-:Y:S02]  /*0d10*/  UIMAD.WIDE.U32 UR4, UR11, UR15, URZ ;  /* 0x0000000f0b0472a5 */ /* 0x000fe4000f8e003f */
[----:B------:R-:W-:Y:S02]  /*0d20*/  UIADD3 UR7, UR13, -UR7, URZ ;  /* 0x800000070d077290 */ /* 0x000fe4000fffe03f */
[----:B------:R-:W-:Y:S02]  /*0d30*/  ULDC UR12, c[0x0][0x200] ;  /* 0x00008000000c7ab9 */ /* 0x000fe40000000800 */
[----:B------:R-:W-:Y:S02]  /*0d40*/  USHF.R.S32.HI UR10, URZ, 0x1f, UR7 ;  /* 0x0000001f3f0a7899 */ /* 0x000fe40008011407 */
[----:B------:R-:W-:-:S02]  /*0d50*/  @UP0 UMOV UR4, UR5 ;  /* 0x0000000500040c82 */ /* 0x000fc40008000000 */
[----:B------:R-:W-:Y:S02]  /*0d60*/  UMOV UR6, UR11 ;  /* 0x0000000b00067c82 */ /* 0x000fe40008000000 */
[----:B------:R-:W-:Y:S02]  /*0d70*/  @UP0 USHF.R.U32.HI UR6, URZ, UR12, UR4 ;  /* 0x0000000c3f060299 */ /* 0x000fe40008011604 */
[----:B------:R-:W-:Y:S02]  /*0d80*/  ULEA.HI UR4, UR10, UR7, URZ, 0x2 ;  /* 0x000000070a047291 */ /* 0x000fe4000f8f103f */
[----:B------:R-:W-:Y:S02]  /*0d90*/  UIADD3 UR5, -UR6, URZ, URZ ;  /* 0x0000003f06057290 */ /* 0x000fe4000fffe13f */
[----:B------:R-:W-:Y:S02]  /*0da0*/  ULOP3.LUT UR10, UR4, 0xfffffffc, URZ, 0xc0, !UPT ;  /* 0xfffffffc040a7892 */ /* 0x000fe4000f8ec03f */
[----:B------:R-:W-:-:S02]  /*0db0*/  UIMAD UR14, UR5, UR14, UR11 ;  /* 0x0000000e050e72a4 */ /* 0x000fc4000f8e020b */
[----:B------:R-:W-:Y:S02]  /*0dc0*/  USHF.R.S32.HI UR5, URZ, 0x2, UR4 ;  /* 0x000000023f057899 */ /* 0x000fe40008011404 */
[----:B------:R-:W-:Y:S02]  /*0dd0*/  UIADD3 UR4, UR7, -UR10, URZ ;  /* 0x8000000a07047290 */ /* 0x000fe4000fffe03f */
[----:B------:R-:W-:Y:S02]  /*0de0*/  ULEA UR5, UR6, UR5, 0x3 ;  /* 0x0000000506057291 */ /* 0x000fe4000f8e183f */
[----:B------:R-:W-:Y:S02]  /*0df0*/  ULEA UR4, UR14, UR4, 0x2 ;  /* 0x000000040e047291 */ /* 0x000fe4000f8e103f */
.L_x_31:
[----:B------:R-:W1:Y:S01]  /*0e00*/  S2UR UR18, SR_CTAID.Z ;  /* 0x00000000001279c3 */ /* 0x000e620000002700 */
[CC--:B------:R-:W-:Y:S01]  /*0e10*/  LEA.HI R3, R0.reuse, R141.reuse, RZ, 0x4 ;  /* 0x0000008d00037211 */ /* 0x0c0fe200078f20ff */
[----:B------:R-:W2:Y:S01]  /*0e20*/  S2R R6, SR_CTAID.Z ;  /* 0x0000000000067919 */ /* 0x000ea20000002700 */
[----:B------:R-:W-:Y:S01]  /*0e30*/  LEA.HI R7, R0, R141, RZ, 0x6 ;  /* 0x0000008d00077211 */ /* 0x000fe200078f30ff */
[----:B------:R-:W-:Y:S01]  /*0e40*/  USHF.L.U32 UR10, UR4, 0x7, URZ ;  /* 0x00000007040a7899 */ /* 0x000fe2000800063f */
[----:B------:R-:W-:Y:S01]  /*0e50*/  SHF.R.S32.HI R16, RZ, 0x4, R3 ;  /* 0x00000004ff107819 */ /* 0x000fe20000011403 */
[----:B------:R-:W-:Y:S01]  /*0e60*/  ULDC.64 UR6, c[0x0][0x2c0] ;  /* 0x0000b00000067ab9 */ /* 0x000fe20000000a00 */
[C---:B------:R-:W-:Y:S01]  /*0e70*/  LOP3.LUT R36, R3.reuse, 0x1ffffff0, RZ, 0xc0, !PT ;  /* 0x1ffffff003247812 */ /* 0x040fe200078ec0ff */
[----:B------:R-:W-:Y:S01]  /*0e80*/  ULDC UR4, c[0x0][0x29c] ;  /* 0x0000a70000047ab9 */ /* 0x000fe20000000800 */
[----:B------:R-:W-:Y:S01]  /*0e90*/  LEA.HI R4, R3, R16, RZ, 0x1 ;  /* 0x0000001003047211 */ /* 0x000fe200078f08ff */
[----:B------:R-:W-:Y:S01]  /*0ea0*/  IMAD.U32 R14, RZ, RZ, UR5 ;  /* 0x00000005ff0e7e24 */ /* 0x000fe2000f8e00ff */
[----:B------:R-:W-:Y:S01]  /*0eb0*/  LEA.HI R2, R5, R5, RZ, 0x1 ;  /* 0x0000000505027211 */ /* 0x000fe200078f08ff */
[----:B------:R-:W-:Y:S01]  /*0ec0*/  IMAD.IADD R36, R141, 0x1, -R36 ;  /* 0x000000018d247824 */ /* 0x000fe200078e0a24 */
[----:B------:R-:W-:Y:S01]  /*0ed0*/  LOP3.LUT R17, R4, 0xfffffffe, RZ, 0xc0, !PT ;  /* 0xfffffffe04117812 */ /* 0x000fe200078ec0ff */
[----:B------:R-:W-:Y:S01]  /*0ee0*/  BSSY B0, `(.L_x_32) ;  /* 0x000004b000007945 */ /* 0x000fe20003800000 */
[----:B------:R-:W-:Y:S01]  /*0ef0*/  SHF.R.S32.HI R8, RZ, 0x6, R7 ;  /* 0x00000006ff087819 */ /* 0x000fe20000011407 */
[----:B------:R-:W-:Y:S01]  /*0f00*/  IMAD.SHL.U32 R36, R36, 0x8, RZ ;  /* 0x0000000824247824 */ /* 0x000fe200078e00ff */
[----:B------:R-:W-:Y:S01]  /*0f10*/  LOP3.LUT R2, R2, 0xfffffffe, RZ, 0xc0, !PT ;  /* 0xfffffffe02027812 */ /* 0x000fe200078ec0ff */
[----:B------:R-:W-:Y:S01]  /*0f20*/  IMAD.IADD R16, R16, 0x1, -R17 ;  /* 0x0000000110107824 */ /* 0x000fe200078e0a11 */
[----:B------:R-:W-:-:S02]  /*0f30*/  LEA.HI R0, R7, R8, RZ, 0x1 ;  /* 0x0000000807007211 */ /* 0x000fc400078f08ff */
[----:B------:R-:W-:Y:S01]  /*0f40*/  SHF.R.S32.HI R10, RZ, 0x1f, R36 ;  /* 0x0000001fff0a7819 */ /* 0x000fe20000011424 */
[----:B------:R-:W-:Y:S01]  /*0f50*/  IMAD.IADD R2, R5, 0x1, -R2 ;  /* 0x0000000105027824 */ /* 0x000fe200078e0a02 */
[--C-:B------:R-:W-:Y:S01]  /*0f60*/  SHF.R.S32.HI R17, RZ, 0x1f, R16.reuse ;  /* 0x0000001fff117819 */ /* 0x100fe20000011410 */
[----:B-1----:R-:W-:Y:S01]  /*0f70*/  USHF.R.S32.HI UR12, URZ, 0x1f, UR18 ;  /* 0x0000001f3f0c7899 */ /* 0x002fe20008011412 */
[----:B------:R-:W-:Y:S01]  /*0f80*/  LOP3.LUT R3, R0, 0xfffffffe, RZ, 0xc0, !PT ;  /* 0xfffffffe00037812 */ /* 0x000fe200078ec0ff */
[----:B------:R-:W-:Y:S01]  /*0f90*/  UIMAD UR4, UR18, UR4, UR10 ;  /* 0x00000004120472a4 */ /* 0x000fe2000f8e020a */
[----:B------:R-:W-:Y:S01]  /*0fa0*/  IMAD.U32 R5, RZ, RZ, UR10 ;  /* 0x0000000aff057e24 */ /* 0x000fe2000f8e00ff */
[----:B------:R-:W-:Y:S01]  /*0fb0*/  UIMAD UR6, UR12, UR6, URZ ;  /* 0x000000060c0672a4 */ /* 0x000fe2000f8e023f */
[--C-:B------:R-:W-:Y:S01]  /*0fc0*/  IMAD R33, R14, 0x80, R16.reuse ;  /* 0x000000800e217824 */ /* 0x100fe200078e0210 */
[----:B------:R-:W-:Y:S01]  /*0fd0*/  IADD3 R4, P0, R36, UR10, RZ ;  /* 0x0000000a24047c10 */ /* 0x000fe2000ff1e0ff */
[----:B------:R-:W-:Y:S01]  /*0fe0*/  IMAD.WIDE R16, R2, 0x4, R16 ;  /* 0x0000000402107825 */ /* 0x000fe200078e0210 */
[----:B------:R-:W-:Y:S01]  /*0ff0*/  UIMAD UR11, UR18, UR7, UR6 ;  /* 0x00000007120b72a4 */ /* 0x000fe2000f8e0206 */
[----:B------:R-:W-:-:S02]  /*1000*/  ISETP.NE.U32.AND P3, PT, RZ, c[0x0][0x290], PT ;  /* 0x0000a400ff007a0c */ /* 0x000fc40003f65070 */
[----:B------:R-:W-:Y:S01]  /*1010*/  IMAD.IADD R8, R8, 0x1, -R3 ;  /* 0x0000000108087824 */ /* 0x000fe200078e0a03 */
[----:B------:R-:W-:Y:S01]  /*1020*/  IADD3 R3, P1, R36, UR4, RZ ;  /* 0x0000000424037c10 */ /* 0x000fe2000ff3e0ff */
[----:B------:R-:W-:Y:S01]  /*1030*/  IMAD.U32 R7, RZ, RZ, UR4 ;  /* 0x00000004ff077e24 */ /* 0x000fe2000f8e00ff */
[----:B------:R-:W-:Y:S01]  /*1040*/  ULDC.64 UR6, c[0x0][0x2e8] ;  /* 0x0000ba0000067ab9 */ /* 0x000fe20000000a00 */
[-C--:B------:R-:W-:Y:S01]  /*1050*/  LEA.HI.X.SX32 R5, R5, R10.reuse, 0x1, P0 ;  /* 0x0000000a05057211 */ /* 0x080fe200000f0eff */
[----:B------:R-:W-:Y:S01]  /*1060*/  ULDC.64 UR4, c[0x0][0x308] ;  /* 0x0000c20000047ab9 */ /* 0x000fe20000000a00 */
[----:B------:R-:W-:Y:S01]  /*1070*/  IMAD.WIDE R16, R8, 0x40, R16 ;  /* 0x0000004008107825 */ /* 0x000fe200078e0210 */
[----:B------:R-:W-:Y:S01]  /*1080*/  UIMAD UR6, UR12, UR6, URZ ;  /* 0x000000060c0672a4 */ /* 0x000fe2000f8e023f */
[----:B------:R-:W-:Y:S01]  /*1090*/  LEA.HI.X.SX32 R0, R7, R10, 0x1, P1 ;  /* 0x0000000a07007211 */ /* 0x000fe200008f0eff */
[----:B------:R-:W-:Y:S01]  /*10a0*/  UIMAD UR4, UR12, UR4, URZ ;  /* 0x000000040c0472a4 */ /* 0x000fe2000f8e023f */
[C-C-:B--2---:R-:W-:Y:S01]  /*10b0*/  IMAD.WIDE.U32 R12, R6.reuse, c[0x0][0x2c0], R4.reuse ;  /* 0x0000b000060c7a25 */ /* 0x144fe200078e0004 */
[----:B------:R-:W-:Y:S01]  /*10c0*/  UIMAD UR6, UR18, UR7, UR6 ;  /* 0x00000007120672a4 */ /* 0x000fe2000f8e0206 */
[----:B------:R-:W-:Y:S01]  /*10d0*/  ISETP.NE.AND.EX P3, PT, RZ, c[0x0][0x294], PT, P3 ;  /* 0x0000a500ff007a0c */ /* 0x000fe20003f65330 */
[----:B------:R-:W-:Y:S01]  /*10e0*/  UIMAD UR4, UR18, UR5, UR4 ;  /* 0x00000005120472a4 */ /* 0x000fe2000f8e0204 */
[----:B------:R-:W-:Y:S01]  /*10f0*/  IMAD.WIDE.U32 R10, R6, c[0x0][0x2e8], R4 ;  /* 0x0000ba00060a7a25 */ /* 0x000fe200078e0004 */
[----:B------:R-:W-:-:S02]  /*1100*/  IADD3 R13, R13, UR11, RZ ;  /* 0x0000000b0d0d7c10 */ /* 0x000fc4000fffe0ff */
[----:B------:R-:W-:Y:S01]  /*1110*/  IADD3 R36, R36, UR10, RZ ;  /* 0x0000000a24247c10 */ /* 0x000fe2000fffe0ff */
[----:B------:R-:W-:Y:S01]  /*1120*/  IMAD.WIDE.U32 R6, R6, c[0x0][0x308], R4 ;  /* 0x0000c20006067a25 */ /* 0x000fe200078e0004 */
[----:B------:R-:W-:Y:S02]  /*1130*/  LEA R4, P0, R3, c[0x0][0x290], 0x1 ;  /* 0x0000a40003047a11 */ /* 0x000fe400078008ff */
[----:B------:R-:W-:Y:S01]  /*1140*/  IADD3 R11, R11, UR6, RZ ;  /* 0x000000060b0b7c10 */ /* 0x000fe2000fffe0ff */
[----:B------:R-:W-:Y:S01]  /*1150*/  IMAD.WIDE R14, R14, 0x80, R16 ;  /* 0x000000800e0e7825 */ /* 0x000fe200078e0210 */
[----:B------:R-:W-:Y:S02]  /*1160*/  IADD3 R7, R7, UR4, RZ ;  /* 0x0000000407077c10 */ /* 0x000fe4000fffe0ff */
[----:B------:R-:W-:Y:S01]  /*1170*/  LEA.HI.X R5, R3, c[0x0][0x294], R0, 0x1, P0 ;  /* 0x0000a50003057a11 */ /* 0x000fe200000f0c00 */
[C---:B------:R-:W-:Y:S02]  /*1180*/  IMAD R34, R15.reuse, c[0x0][0x2b8], RZ ;  /* 0x0000ae000f227a24 */ /* 0x040fe400078e02ff */
[----:B------:R-:W-:-:S02]  /*1190*/  IMAD R3, R15, c[0x0][0x2e0], RZ ;  /* 0x0000b8000f037a24 */ /* 0x000fc400078e02ff */
[----:B------:R-:W-:Y:S02]  /*11a0*/  IMAD R9, R15, c[0x0][0x300], RZ ;  /* 0x0000c0000f097a24 */ /* 0x000fe400078e02ff */
[----:B------:R-:W-:-:S04]  /*11b0*/  IMAD.WIDE.U32 R12, R14, c[0x0][0x2b8], R12 ;  /* 0x0000ae000e0c7a25 */ /* 0x000fc800078e000c */
[----:B------:R-:W-:Y:S01]  /*11c0*/  IMAD.WIDE.U32 R10, R14, c[0x0][0x2e0], R10 ;  /* 0x0000b8000e0a7a25 */ /* 0x000fe200078e000a */
[----:B------:R-:W-:-:S03]  /*11d0*/  LEA R35, P2, R12, c[0x0][0x2a8], 0x1 ;  /* 0x0000aa000c237a11 */ /* 0x000fc600078408ff */
[----:B------:R-:W-:Y:S01]  /*11e0*/  IMAD.WIDE.U32 R6, R14, c[0x0][0x300], R6 ;  /* 0x0000c0000e067a25 */ /* 0x000fe200078e0006 */
[----:B------:R-:W-:-:S03]  /*11f0*/  LEA R32, P1, R10, c[0x0][0x2d0], 0x1 ;  /* 0x0000b4000a207a11 */ /* 0x000fc600078208ff */
[C---:B------:R-:W-:Y:S02]  /*1200*/  IMAD R34, R14.reuse, c[0x0][0x2bc], R34 ;  /* 0x0000af000e227a24 */ /* 0x040fe400078e0222 */
[C---:B------:R-:W-:Y:S02]  /*1210*/  IMAD R3, R14.reuse, c[0x0][0x2e4], R3 ;  /* 0x0000b9000e037a24 */ /* 0x040fe400078e0203 */
[----:B------:R-:W-:Y:S02]  /*1220*/  IMAD R9, R14, c[0x0][0x304], R9 ;  /* 0x0000c1000e097a24 */ /* 0x000fe400078e0209 */
[----:B------:R-:W-:Y:S01]  /*1230*/  IMAD R33, R2, 0x4, R33 ;  /* 0x0000000402217824 */ /* 0x000fe200078e0221 */
[----:B------:R-:W-:Y:S01]  /*1240*/  LEA R2, P0, R6, c[0x0][0x2f8], 0x1 ;  /* 0x0000be0006027a11 */ /* 0x000fe200078008ff */
[----:B------:R-:W-:Y:S02]  /*1250*/  IMAD.IADD R34, R13, 0x1, R34 ;  /* 0x000000010d227824 */ /* 0x000fe400078e0222 */
[----:B------:R-:W-:-:S02]  /*1260*/  IMAD.IADD R3, R11, 0x1, R3 ;  /* 0x000000010b037824 */ /* 0x000fc400078e0203 */
[----:B------:R-:W-:Y:S01]  /*1270*/  IMAD.IADD R0, R7, 0x1, R9 ;  /* 0x0000000107007824 */ /* 0x000fe200078e0209 */
[----:B------:R-:W-:Y:S01]  /*1280*/  LEA.HI.X R34, R12, c[0x0][0x2ac], R34, 0x1, P2 ;  /* 0x0000ab000c227a11 */ /* 0x000fe200010f0c22 */
[----:B------:R-:W-:Y:S01]  /*1290*/  IMAD R33, R8, 0x40, R33 ;  /* 0x0000004008217824 */ /* 0x000fe200078e0221 */
[----:B------:R-:W-:Y:S02]  /*12a0*/  LEA.HI.X R3, R10, c[0x0][0x2d4], R3, 0x1, P1 ;  /* 0x0000b5000a037a11 */ /* 0x000fe400008f0c03 */
[----:B------:R-:W-:Y:S01]  /*12b0*/  LEA.HI.X R0, R6, c[0x0][0x2fc], R0, 0x1, P0 ;  /* 0x0000bf0006007a11 */ /* 0x000fe200000f0c00 */
[----:B------:R-:W-:Y:S05]  /*12c0*/  @!P3 BRA `(.L_x_33) ;  /* 0x000000600000b947 */ /* 0x000fea0003800000 */
[----:B------:R-:W-:Y:S01]  /*12d0*/  ISETP.GE.AND P0, PT, R36, c[0x0][0x164], PT ;  /* 0x0000590024007a0c */ /* 0x000fe20003f06270 */
[----:B------:R-:W-:Y:S01]  /*12e0*/  CS2R R12, SRZ ;  /* 0x00000000000c7805 */ /* 0x000fe2000001ff00 */
[----:B------:R-:W-:-:S11]  /*12f0*/  CS2R R14, SRZ ;  /* 0x00000000000e7805 */ /* 0x000fd6000001ff00 */
[----:B------:R-:W-:Y:S05]  /*1300*/  @P0 BRA `(.L_x_34) ;  /* 0x0000008000000947 */ /* 0x000fea0003800000 */
[----:B------:R1:W5:Y:S01]  /*1310*/  LDG.E.LTC128B.128 R12, [R4.64] ;  /* 0x00000008040c7981 */ /* 0x000362000c1e1d20 */
[----:B------:R-:W-:Y:S05]  /*1320*/  BRA `(.L_x_34) ;  /* 0x0000006000007947 */ /* 0x000fea0003800000 */
.L_x_33:
[----:B------:R-:W-:Y:S02]  /*1330*/  ULDC.U16 UR4, c[0x0][0x298] ;  /* 0x0000a60000047ab9 */ /* 0x000fe40000000400 */
[----:B------:R-:W-:-:S06]  /*1340*/  UPRMT UR4, UR4, 0x5410, UR4 ;  /* 0x0000541004047896 */ /* 0x000fcc0008000004 */
[----:B------:R-:W-:Y:S01]  /*1350*/  IMAD.U32 R14, RZ, RZ, UR4 ;  /* 0x00000004ff0e7e24 */ /* 0x000fe2000f8e00ff */
[----:B------:R-:W-:Y:S01]  /*1360*/  MOV R12, UR4 ;  /* 0x00000004000c7c02 */ /* 0x000fe20008000f00 */
[----:B------:R-:W-:Y:S01]  /*1370*/  IMAD.U32 R15, RZ, RZ, UR4 ;  /* 0x00000004ff0f7e24 */ /* 0x000fe2000f8e00ff */
[----:B------:R-:W-:Y:S02]  /*1380*/  MOV R13, UR4 ;  /* 0x00000004000d7c02 */ /* 0x000fe40008000f00 */
.L_x_34:
[----:B------:R-:W-:Y:S05]  /*1390*/  BSYNC B0 ;  /* 0x0000000000007941 */ /* 0x000fea0003800000 */
.L_x_32:
[----:B------:R-:W-:Y:S02]  /*13a0*/  USHF.L.U32 UR10, UR16, 0x7, URZ ;  /* 0x00000007100a7899 */ /* 0x000fe4000800063f */
[----:B------:R-:W-:Y:S02]  /*13b0*/  UMOV UR6, 0x20 ;  /* 0x0000002000067882 */ /* 0x000fe40000000000 */
[----:B------:R-:W-:Y:S02]  /*13c0*/  ULEA UR7, UR20, UR10, 0xb ;  /* 0x0000000a14077291 */ /* 0x000fe4000f8e583f */
[----:B------:R-:W-:Y:S02]  /*13d0*/  ULDC.64 UR4, c[0x0][0x280] ;  /* 0x0000a00000047ab9 */ /* 0x000fe40000000a00 */
[----:B------:R-:W-:-:S06]  /*13e0*/  UIMAD.WIDE UR4, UR7, UR6, UR4 ;  /* 0x00000006070472a5 */ /* 0x000fcc000f8e0204 */
[----:B------:R-:W-:Y:S02]  /*13f0*/  MOV R26, UR4 ;  /* 0x00000004001a7c02 */ /* 0x000fe40008000f00 */
[----:B------:R-:W-:-:S05]  /*1400*/  MOV R27, UR5 ;  /* 0x00000005001b7c02 */ /* 0x000fca0008000f00 */
[----:B------:R-:W-:-:S05]  /*1410*/  IMAD.WIDE R26, R141, 0x10, R26 ;  /* 0x000000108d1a7825 */ /* 0x000fca00078e021a */
[----:B------:R2:W5:Y:S04]  /*1420*/  LDG.E.128 R8, [R26.64] ;  /* 0x000000081a087981 */ /* 0x000568000c1e1d00 */
[----:B-1----:R2:W5:Y:S01]  /*1430*/  LDG.E.128 R4, [R26.64+0x800] ;  /* 0x000800081a047981 */ /* 0x002562000c1e1d00 */
[----:B------:R-:W-:Y:S02]  /*1440*/  USHF.L.U32 UR4, UR17, 0xb, URZ ;  /* 0x0000000b11047899 */ /* 0x000fe4000800063f */
[----:B------:R-:W-:-:S04]  /*1450*/  UIADD3 UR6, UR7, 0xc00, URZ ;  /* 0x00000c0007067890 */ /* 0x000fc8000fffe03f */
[----:B------:R-:W-:-:S06]  /*1460*/  UISETP.GE.AND UP0, UPT, UR6, UR4, UPT ;  /* 0x000000040600728c */ /* 0x000fcc000bf06270 */
[----:B------:R-:W-:-:S13]  /*1470*/  PLOP3.LUT P0, PT, PT, PT, UP0, 0x80, 0x0 ;  /* 0x000000000000781c */ /* 0x000fda0003f0f008 */
[----:B------:R-:W-:Y:S05]  /*1480*/  @P0 BRA `(.L_x_35) ;  /* 0x0000037000000947 */ /* 0x000fea0003800000 */
[----:B--2---:R-:W-:Y:S01]  /*1490*/  UIADD3 UR5, -UR10, -0xc01, UR4 ;  /* 0xfffff3ff0a057890 */ /* 0x004fe2000fffe104 */
[----:B------:R-:W-:Y:S01]  /*14a0*/  IMAD.U32 R37, RZ, RZ, UR6 ;  /* 0x00000006ff257e24 */ /* 0x000fe2000f8e00ff */
[----:B------:R-:W-:Y:S02]  /*14b0*/  SHF.R.S32.HI R24, RZ, 0x1f, R141 ;  /* 0x0000001fff187819 */ /* 0x000fe4000001148d */
[----:B------:R-:W-:-:S04]  /*14c0*/  UIMAD UR5, UR20, -0x800, UR5 ;  /* 0xfffff800140578a4 */ /* 0x000fc8000f8e0205 */
[----:B------:R-:W-:-:S06]  /*14d0*/  ULOP3.LUT UP0, URZ, UR5, 0x800, URZ, 0xc0, !UPT ;  /* 0x00000800053f7892 */ /* 0x000fcc000f80c03f */
[----:B------:R-:W-:-:S13]  /*14e0*/  PLOP3.LUT P0, PT, PT, PT, UP0, 0x80, 0x0 ;  /* 0x000000000000781c */ /* 0x000fda0003f0f008 */
[----:B------:R-:W-:Y:S05]  /*14f0*/  @P0 BRA `(.L_x_36) ;  /* 0x000000c000000947 */ /* 0x000fea0003800000 */
[----:B------:R-:W2:Y:S04]  /*1500*/  LDG.E.128 R20, [R26.64+0x18000] ;  /* 0x018000081a147981 */ /* 0x000ea8000c1e1d00 */
[----:B------:R-:W3:Y:S01]  /*1510*/  LDG.E.128 R16, [R26.64+0x18800] ;  /* 0x018800081a107981 */ /* 0x000ee2000c1e1d00 */
[----:B------:R-:W-:-:S06]  /*1520*/  UIADD3 UR7, UR7, 0x1400, URZ ;  /* 0x0000140007077890 */ /* 0x000fcc000fffe03f */
[----:B------:R-:W-:Y:S01]  /*1530*/  MOV R37, UR7 ;  /* 0x0000000700257c02 */ /* 0x000fe20008000f00 */
[----:B--2--5:R-:W-:Y:S02]  /*1540*/  HADD2 R8, R8, R20 ;  /* 0x0000001408087230 */ /* 0x024fe40000000000 */
[----:B------:R-:W-:Y:S02]  /*1550*/  HADD2 R9, R9, R21 ;  /* 0x0000001509097230 */ /* 0x000fe40000000000 */
[----:B------:R-:W-:Y:S02]  /*1560*/  HADD2 R10, R10, R22 ;  /* 0x000000160a0a7230 */ /* 0x000fe40000000000 */
[----:B------:R-:W-:Y:S02]  /*1570*/  HADD2 R11, R11, R23 ;  /* 0x000000170b0b7230 */ /* 0x000fe40000000000 */
[----:B---3--:R-:W-:Y:S02]  /*1580*/  HADD2 R4, R4, R16 ;  /* 0x0000001004047230 */ /* 0x008fe40000000000 */
[----:B------:R-:W-:-:S02]  /*1590*/  HADD2 R5, R5, R17 ;  /* 0x0000001105057230 */ /* 0x000fc40000000000 */
[----:B------:R-:W-:Y:S02]  /*15a0*/  HADD2 R6, R6, R18 ;  /* 0x0000001206067230 */ /* 0x000fe40000000000 */
[----:B------:R-:W-:Y:S02]  /*15b0*/  HADD2 R7, R7, R19 ;  /* 0x0000001307077230 */ /* 0x000fe40000000000 */
.L_x_36:
[----:B------:R-:W-:-:S06]  /*15c0*/  ULOP3.LUT UP0, URZ, UR5, 0xfffff800, URZ, 0xc0, !UPT ;  /* 0xfffff800053f7892 */ /* 0x000fcc000f80c03f */
[----:B------:R-:W-:-:S13]  /*15d0*/  PLOP3.LUT P0, PT, PT, PT, UP0, 0x80, 0x0 ;  /* 0x000000000000781c */ /* 0x000fda0003f0f008 */
[----:B------:R-:W-:Y:S05]  /*15e0*/  @!P0 BRA `(.L_x_35) ;  /* 0x0000021000008947 */ /* 0x000fea0003800000 */
[C---:B------:R-:W-:Y:S01]  /*15f0*/  SHF.L.U64.HI R17, R141.reuse, 0x4, R24 ;  /* 0x000000048d117819 */ /* 0x040fe20000010218 */
[----:B------:R-:W-:-:S04]  /*1600*/  IMAD.SHL.U32 R16, R141, 0x10, RZ ;  /* 0x000000108d107824 */ /* 0x000fc800078e00ff */
[----:B------:R-:W-:-:S05]  /*1610*/  IMAD.WIDE R16, R37, 0x20, R16 ;  /* 0x0000002025107825 */ /* 0x000fca00078e0210 */
[----:B------:R-:W-:-:S04]  /*1620*/  IADD3 R38, P1, R16, c[0x0][0x280], RZ ;  /* 0x0000a00010267a10 */ /* 0x000fc80007f3e0ff */
[----:B------:R-:W-:-:S04]  /*1630*/  IADD3 R38, P0, R38, 0x10000, RZ ;  /* 0x0001000026267810 */ /* 0x000fc80007f1e0ff */
[----:B------:R-:W-:-:S03]  /*1640*/  IADD3.X R39, RZ, c[0x0][0x284], R17, P0, P1 ;  /* 0x0000a100ff277a10 */ /* 0x000fc600007e2411 */
.L_x_37:
[----:B------:R-:W-:Y:S02]  /*1650*/  IMAD.MOV.U32 R40, RZ, RZ, R38 ;  /* 0x000000ffff287224 */ /* 0x000fe400078e0026 */
[----:B------:R-:W-:-:S05]  /*1660*/  IMAD.MOV.U32 R41, RZ, RZ, R39 ;  /* 0x000000ffff297224 */ /* 0x000fca00078e0027 */
[----:B------:R-:W2:Y:S04]  /*1670*/  LDG.E.128 R28, [R40.64+-0x10000] ;  /* 0xff000008281c7981 */ /* 0x000ea8000c1e1d00 */
[----:B------:R-:W3:Y:S04]  /*1680*/  LDG.E.128 R24, [R40.64+-0xf800] ;  /* 0xff08000828187981 */ /* 0x000ee8000c1e1d00 */
[----:B------:R-:W4:Y:S04]  /*1690*/  LDG.E.128 R20, [R40.64] ;  /* 0x0000000828147981 */ /* 0x000f28000c1e1d00 */
[----:B------:R-:W4:Y:S01]  /*16a0*/  LDG.E.128 R16, [R40.64+0x800] ;  /* 0x0008000828107981 */ /* 0x000f22000c1e1d00 */
[----:B------:R-:W-:-:S02]  /*16b0*/  IADD3 R38, P0, R40, 0x20000, RZ ;  /* 0x0002000028267810 */ /* 0x000fc40007f1e0ff */
[----:B------:R-:W-:-:S03]  /*16c0*/  IADD3 R37, R37, 0x1000, RZ ;  /* 0x0000100025257810 */ /* 0x000fc60007ffe0ff */
[----:B------:R-:W-:Y:S01]  /*16d0*/  IMAD.X R39, RZ, RZ, R41, P0 ;  /* 0x000000ffff277224 */ /* 0x000fe200000e0629 */
[----:B------:R-:W-:Y:S01]  /*16e0*/  ISETP.GE.AND P0, PT, R37, UR4, PT ;  /* 0x0000000425007c0c */ /* 0x000fe2000bf06270 */
[----:B--2--5:R-:W-:Y:S02]  /*16f0*/  HADD2 R8, R8, R28 ;  /* 0x0000001c08087230 */ /* 0x024fe40000000000 */
[----:B------:R-:W-:Y:S02]  /*1700*/  HADD2 R9, R9, R29 ;  /* 0x0000001d09097230 */ /* 0x000fe40000000000 */
[----:B------:R-:W-:Y:S02]  /*1710*/  HADD2 R10, R10, R30 ;  /* 0x0000001e0a0a7230 */ /* 0x000fe40000000000 */
[----:B------:R-:W-:Y:S02]  /*1720*/  HADD2 R11, R11, R31 ;  /* 0x0000001f0b0b7230 */ /* 0x000fe40000000000 */
[----:B---3--:R-:W-:-:S02]  /*1730*/  HADD2 R4, R4, R24 ;  /* 0x0000001804047230 */ /* 0x008fc40000000000 */
[----:B------:R-:W-:Y:S02]  /*1740*/  HADD2 R5, R5, R25 ;  /* 0x0000001905057230 */ /* 0x000fe40000000000 */
[----:B------:R-:W-:Y:S02]  /*1750*/  HADD2 R6, R6, R26 ;  /* 0x0000001a06067230 */ /* 0x000fe40000000000 */
[----:B------:R-:W-:Y:S02]  /*1760*/  HADD2 R7, R7, R27 ;  /* 0x0000001b07077230 */ /* 0x000fe40000000000 */
[----:B----4-:R-:W-:Y:S02]  /*1770*/  HADD2 R8, R8, R20 ;  /* 0x0000001408087230 */ /* 0x010fe40000000000 */
[----:B------:R-:W-:Y:S02]  /*1780*/  HADD2 R9, R9, R21 ;  /* 0x0000001509097230 */ /* 0x000fe40000000000 */
[----:B------:R-:W-:-:S02]  /*1790*/  HADD2 R10, R10, R22 ;  /* 0x000000160a0a7230 */ /* 0x000fc40000000000 */
[----:B------:R-:W-:Y:S02]  /*17a0*/  HADD2 R11, R11, R23 ;  /* 0x000000170b0b7230 */ /* 0x000fe40000000000 */
[----:B------:R-:W-:Y:S02]  /*17b0*/  HADD2 R4, R4, R16 ;  /* 0x0000001004047230 */ /* 0x000fe40000000000 */
[----:B------:R-:W-:Y:S02]  /*17c0*/  HADD2 R5, R5, R17 ;  /* 0x0000001105057230 */ /* 0x000fe40000000000 */
[----:B------:R-:W-:Y:S02]  /*17d0*/  HADD2 R6, R6, R18 ;  /* 0x0000001206067230 */ /* 0x000fe40000000000 */
[----:B------:R-:W-:Y:S01]  /*17e0*/  HADD2 R7, R7, R19 ;  /* 0x0000001307077230 */ /* 0x000fe20000000000 */
[----:B------:R-:W-:Y:S05]  /*17f0*/  @!P0 BRA `(.L_x_37) ;  /* 0xfffffe5000008947 */ /* 0x000fea000383ffff */
.L_x_35:
[----:B--2---:R-:W-:Y:S01]  /*1800*/  USHF.R.S32.HI UR15, URZ, 0x1f, UR16 ;  /* 0x0000001f3f0f7899 */ /* 0x004fe20008011410 */
[----:B-----5:R1:W-:Y:S01]  /*1810*/  STS [R139.X4+0x20], R10 ;  /* 0x0000200a8b007388 */ /* 0x0203e20000004800 */
[----:B------:R-:W-:Y:S01]  /*1820*/  ULDC.64 UR10, c[0x0][0x2b8] ;  /* 0x0000ae00000a7ab9 */ /* 0x000fe20000000a00 */
[----:B------:R-:W-:Y:S01]  /*1830*/  CS2R R24, SRZ ;  /* 0x0000000000187805 */ /* 0x000fe2000001ff00 */
[----:B------:R-:W-:Y:S01]  /*1840*/  ULDC UR4, c[0x0][0x168] ;  /* 0x00005a0000047ab9 */ /* 0x000fe20000000800 */
[----:B------:R2:W-:Y:S01]  /*1850*/  STS [R139.X4], R8 ;  /* 0x000000088b007388 */ /* 0x0005e20000004800 */
[----:B------:R-:W-:Y:S01]  /*1860*/  ULDC.64 UR12, c[0x0][0x2e0] ;  /* 0x0000b800000c7ab9 */ /* 0x000fe20000000a00 */
[----:B------:R-:W-:Y:S01]  /*1870*/  CS2R R26, SRZ ;  /* 0x00000000001a7805 */ /* 0x000fe2000001ff00 */
[----:B------:R-:W-:Y:S01]  /*1880*/  UIMAD.WIDE.U32 UR6, UR16, UR10, URZ ;  /* 0x0000000a100672a5 */ /* 0x000fe2000f8e003f */
[----:B------:R3:W-:Y:S01]  /*1890*/  STS [R139.X4+0x10], R9 ;  /* 0x000010098b007388 */ /* 0x0007e20000004800 */
[----:B------:R-:W-:Y:S01]  /*18a0*/  UIMAD UR14, UR15, UR10, URZ ;  /* 0x0000000a0f0e72a4 */ /* 0x000fe2000f8e023f */
[----:B------:R-:W-:Y:S01]  /*18b0*/  CS2R R18, SRZ ;  /* 0x0000000000127805 */ /* 0x000fe2000001ff00 */
[----:B------:R-:W-:Y:S01]  /*18c0*/  UISETP.GE.AND UP0, UPT, UR18, UR4, UPT ;  /* 0x000000041200728c */ /* 0x000fe2000bf06270 */
[----:B------:R4:W-:Y:S01]  /*18d0*/  STS [R139.X4+0x40], R4 ;  /* 0x000040048b007388 */ /* 0x0009e20000004800 */
[----:B------:R-:W-:Y:S01]  /*18e0*/  UIMAD UR10, UR15, UR12, URZ ;  /* 0x0000000c0f0a72a4 */ /* 0x000fe2000f8e023f */
[----:B------:R-:W-:Y:S01]  /*18f0*/  IMAD.U32 R16, RZ, RZ, UR6 ;  /* 0x00000006ff107e24 */ /* 0x000fe2000f8e00ff */
[----:B------:R-:W-:Y:S01]  /*1900*/  UIMAD.WIDE.U32 UR4, UR16, UR12, URZ ;  /* 0x0000000c100472a5 */ /* 0x000fe2000f8e003f */
[----:B------:R-:W-:Y:S01]  /*1910*/  STS [R139.X4+0x30], R11 ;  /* 0x0000300b8b007388 */ /* 0x000fe20000004800 */
[----:B------:R-:W-:Y:S01]  /*1920*/  UIMAD UR10, UR16, UR13, UR10 ;  /* 0x0000000d100a72a4 */ /* 0x000fe2000f8e020a */
[----:B------:R-:W-:Y:S01]  /*1930*/  PLOP3.LUT P0, PT, PT, PT, UP0, 0x80, 0x0 ;  /* 0x000000000000781c */ /* 0x000fe20003f0f008 */
[----:B------:R-:W-:Y:S01]  /*1940*/  UIMAD UR11, UR16, UR11, UR14 ;  /* 0x0000000b100b72a4 */ /* 0x000fe2000f8e020e */
[----:B------:R4:W-:Y:S01]  /*1950*/  STS [R139.X4+0x50], R5 ;  /* 0x000050058b007388 */ /* 0x0009e20000004800 */
[----:B------:R-:W-:Y:S01]  /*1960*/  IMAD.U32 R17, RZ, RZ, UR7 ;  /* 0x00000007ff117e24 */ /* 0x000fe2000f8e00ff */
[----:B------:R-:W-:Y:S01]  /*1970*/  ISETP.LT.AND P0, PT, R36, c[0x0][0x164], !P0 ;  /* 0x0000590024007a0c */ /* 0x000fe20004701270 */
[----:B------:R-:W-:Y:S01]  /*1980*/  UIADD3 UR6, UR7, UR11, URZ ;  /* 0x0000000b07067290 */ /* 0x000fe2000fffe03f */
[----:B------:R4:W-:Y:S01]  /*1990*/  STS [R139.X4+0x60], R6 ;  /* 0x000060068b007388 */ /* 0x0009e20000004800 */
[----:B-1----:R-:W-:Y:S01]  /*19a0*/  IMAD.U32 R10, RZ, RZ, UR4 ;  /* 0x00000004ff0a7e24 */ /* 0x002fe2000f8e00ff */
[----:B------:R-:W-:-:S02]  /*19b0*/  UIADD3 UR4, UR5, UR10, URZ ;  /* 0x0000000a05047290 */ /* 0x000fc4000fffe03f */
[----:B------:R1:W-:Y:S01]  /*19c0*/  STS [R139.X4+0x70], R7 ;  /* 0x000070078b007388 */ /* 0x0003e20000004800 */
[----:B--2---:R-:W-:Y:S01]  /*19d0*/  IMAD.U32 R8, RZ, RZ, UR16 ;  /* 0x00000010ff087e24 */ /* 0x004fe2000f8e00ff */
[----:B------:R-:W-:Y:S02]  /*19e0*/  LEA R32, P2, R10, R32, 0x4 ;  /* 0x000000200a207211 */ /* 0x000fe400078420ff */
[----:B------:R-:W-:Y:S01]  /*19f0*/  BAR.SYNC.DEFER_BLOCKING 0x0 ;  /* 0x0000000000007b1d */ /* 0x000fe20000010000 */
[----:B------:R-:W-:Y:S02]  /*1a00*/  IMAD R33, R8, 0x8, R33 ;  /* 0x0000000808217824 */ /* 0x000fe400078e0221 */
[----:B------:R-:W-:Y:S02]  /*1a10*/  IMAD.U32 R8, RZ, RZ, UR4 ;  /* 0x00000004ff087e24 */ /* 0x000fe4000f8e00ff */
[----:B---3--:R-:W-:Y:S01]  /*1a20*/  IMAD.MOV.U32 R9, RZ, RZ, c[0x0][0x2bc] ;  /* 0x0000af00ff097624 */ /* 0x008fe200078e00ff */
[----:B------:R-:W-:-:S02]  /*1a30*/  ISETP.LT.AND P1, PT, R33, c[0x0][0x160], P0 ;  /* 0x0000580021007a0c */ /* 0x000fc40000721270 */
[----:B----4-:R-:W-:Y:S01]  /*1a40*/  IADD3 R4, R33, 0x2, RZ ;  /* 0x0000000221047810 */ /* 0x010fe20007ffe0ff */
[----:B------:R-:W-:Y:S01]  /*1a50*/  CS2R R20, SRZ ;  /* 0x0000000000147805 */ /* 0x000fe2000001ff00 */
[----:B------:R-:W-:Y:S01]  /*1a60*/  LEA.HI.X R33, R10, R3, R8, 0x4, P2 ;  /* 0x000000030a217211 */ /* 0x000fe200010f2408 */
[----:B------:R-:W-:Y:S01]  /*1a70*/  CS2R R22, SRZ ;  /* 0x0000000000167805 */ /* 0x000fe2000001ff00 */
[----:B------:R-:W-:Y:S01]  /*1a80*/  SHF.R.S32.HI R8, RZ, 0x1f, R9 ;  /* 0x0000001fff087819 */ /* 0x000fe20000011409 */
[----:B------:R-:W-:Y:S01]  /*1a90*/  IMAD.U32 R5, RZ, RZ, UR6 ;  /* 0x00000006ff057e24 */ /* 0x000fe2000f8e00ff */
[----:B------:R-:W-:Y:S01]  /*1aa0*/  ISETP.LT.AND P0, PT, R4, c[0x0][0x160], P0 ;  /* 0x0000580004007a0c */ /* 0x000fe20000701270 */
[----:B------:R-:W-:Y:S01]  /*1ab0*/  IMAD.MOV.U32 R4, RZ, RZ, c[0x0][0x2e4] ;  /* 0x0000b900ff047624 */ /* 0x000fe200078e00ff */
[----:B------:R-:W-:Y:S01]  /*1ac0*/  LEA.HI R8, P2, R8, c[0x0][0x2b8], RZ, 0x2 ;  /* 0x0000ae0008087a11 */ /* 0x000fe200078510ff */
[----:B------:R-:W-:Y:S01]  /*1ad0*/  IMAD.U32 R11, RZ, RZ, UR5 ;  /* 0x00000005ff0b7e24 */ /* 0x000fe2000f8e00ff */
[C---:B------:R-:W-:Y:S01]  /*1ae0*/  LEA R6, P3, R16.reuse, R35, 0x4 ;  /* 0x0000002310067211 */ /* 0x040fe200078620ff */
[----:B------:R-:W-:Y:S01]  /*1af0*/  ULDC.64 UR6, c[0x0][0x300] ;  /* 0x0000c00000067ab9 */ /* 0x000fe20000000a00 */
[----:B------:R-:W-:Y:S01]  /*1b00*/  SHF.R.S32.HI R4, RZ, 0x1f, R4 ;  /* 0x0000001fff047819 */ /* 0x000fe20000011404 */
[----:B------:R-:W-:Y:S01]  /*1b10*/  IMAD.X R3, RZ, RZ, c[0x0][0x2bc], P2 ;  /* 0x0000af00ff037624 */ /* 0x000fe200010e06ff */
[----:B-1----:R-:W-:-:S02]  /*1b20*/  LEA.HI.X R7, R16, R34, R5, 0x4, P3 ;  /* 0x0000002210077211 */ /* 0x002fc400018f2405 */
[----:B------:R-:W-:Y:S01]  /*1b30*/  LEA.HI R4, P2, R4, c[0x0][0x2e0], RZ, 0x2 ;  /* 0x0000b80004047a11 */ /* 0x000fe200078510ff */
[----:B------:R-:W-:Y:S01]  /*1b40*/  CS2R R16, SRZ ;  /* 0x0000000000107805 */ /* 0x000fe2000001ff00 */
[--C-:B------:R-:W-:Y:S01]  /*1b50*/  SHF.R.S64 R5, R8, 0x2, R3.reuse ;  /* 0x0000000208057819 */ /* 0x100fe20000001003 */
[----:B------:R1:W2:Y:S01]  /*1b60*/  @P1 LDG.E.LTC128B.128 R24, [R6.64] ;  /* 0x0000000806181981 */ /* 0x0002a2000c1e1d20 */
[----:B------:R-:W-:Y:S02]  /*1b70*/  SHF.R.S32.HI R3, RZ, 0x2, R3 ;  /* 0x00000002ff037819 */ /* 0x000fe40000011403 */
[C---:B------:R-:W-:Y:S01]  /*1b80*/  LEA R36, P3, R5.reuse, R6, 0x4 ;  /* 0x0000000605247211 */ /* 0x040fe200078620ff */
[----:B------:R3:W4:Y:S03]  /*1b90*/  @P1 LDG.E.LTC128B.128 R16, [R32.64] ;  /* 0x0000000820101981 */ /* 0x000726000c1e1d20 */
[----:B------:R-:W-:Y:S01]  /*1ba0*/  LEA.HI.X R37, R5, R7, R3, 0x4, P3 ;  /* 0x0000000705257211 */ /* 0x000fe200018f2403 */
[----:B------:R-:W-:Y:S01]  /*1bb0*/  IMAD.X R3, RZ, RZ, c[0x0][0x2e4], P2 ;  /* 0x0000b900ff037624 */ /* 0x000fe200010e06ff */
[----:B------:R-:W-:Y:S01]  /*1bc0*/  CS2R R8, SRZ ;  /* 0x0000000000087805 */ /* 0x000fe2000001ff00 */
[----:B------:R-:W-:Y:S01]  /*1bd0*/  CS2R R10, SRZ ;  /* 0x00000000000a7805 */ /* 0x000fe2000001ff00 */
[----:B------:R-:W-:Y:S02]  /*1be0*/  LDS.128 R28, [R140+0x240] ;  /* 0x000240008c1c7984 */ /* 0x000fe40000000c00 */
[----:B------:R-:W-:-:S02]  /*1bf0*/  SHF.R.S64 R4, R4, 0x2, R3 ;  /* 0x0000000204047819 */ /* 0x000fc40000001003 */
[----:B------:R-:W-:Y:S01]  /*1c00*/  SHF.R.S32.HI R3, RZ, 0x2, R3 ;  /* 0x00000002ff037819 */ /* 0x000fe20000011403 */
[----:B------:R-:W4:Y:S01]  /*1c10*/  @P0 LDG.E.LTC128B.128 R20, [R36.64] ;  /* 0x0000000824140981 */ /* 0x000f22000c1e1d20 */
[----:B------:R-:W-:-:S04]  /*1c20*/  LEA R34, P2, R4, R32, 0x4 ;  /* 0x0000002004227211 */ /* 0x000fc800078420ff */
[----:B------:R-:W-:Y:S02]  /*1c30*/  LEA.HI.X R35, R4, R33, R3, 0x4, P2 ;  /* 0x0000002104237211 */ /* 0x000fe400010f2403 */
[----:B-1----:R-:W1:Y:S04]  /*1c40*/  LDS.128 R4, [R140] ;  /* 0x000000008c047984 */ /* 0x002e680000000c00 */
[----:B------:R-:W4:Y:S01]  /*1c50*/  @P0 LDG.E.LTC128B.128 R8, [R34.64] ;  /* 0x0000000822080981 */ /* 0x000f22000c1e1d20 */
[----:B------:R-:W-:Y:S02]  /*1c60*/  UIMAD UR10, UR15, UR6, URZ ;  /* 0x000000060f0a72a4 */ /* 0x000fe4000f8e023f */
[----:B------:R-:W-:Y:S02]  /*1c70*/  UIMAD.WIDE.U32 UR4, UR16, UR6, URZ ;  /* 0x00000006100472a5 */ /* 0x000fe4000f8e003f */
[----:B------:R-:W-:-:S04]  /*1c80*/  UIMAD UR10, UR16, UR7, UR10 ;  /* 0x00000007100a72a4 */ /* 0x000fc8000f8e020a */
[----:B---3--:R-:W-:Y:S01]  /*1c90*/  IMAD.U32 R32, RZ, RZ, UR4 ;  /* 0x00000004ff207e24 */ /* 0x008fe2000f8e00ff */
[----:B------:R-:W-:Y:S02]  /*1ca0*/  USHF.R.S32.HI UR4, URZ, 0x1f, UR7 ;  /* 0x0000001f3f047899 */ /* 0x000fe40008011407 */
[----:B------:R-:W-:Y:S02]  /*1cb0*/  UIADD3 UR10, UR5, UR10, URZ ;  /* 0x0000000a050a7290 */ /* 0x000fe4000fffe03f */
[----:B------:R-:W-:Y:S01]  /*1cc0*/  ULEA.HI UR4, UP0, UR4, UR6, URZ, 0x2 ;  /* 0x0000000604047291 */ /* 0x000fe2000f81103f */
[----:B------:R-:W-:Y:S01]  /*1cd0*/  IMAD.U32 R33, RZ, RZ, UR5 ;  /* 0x00000005ff217e24 */ /* 0x000fe2000f8e00ff */
[----:B------:R-:W-:Y:S02]  /*1ce0*/  LEA R2, P2, R32, R2, 0x4 ;  /* 0x0000000220027211 */ /* 0x000fe400078420ff */
[----:B------:R-:W-:Y:S01]  /*1cf0*/  IMAD.U32 R3, RZ, RZ, UR10 ;  /* 0x0000000aff037e24 */ /* 0x000fe2000f8e00ff */
[----:B------:R-:W-:-:S02]  /*1d00*/  USHF.L.U32 UR5, UR4, 0x2, URZ ;  /* 0x0000000204057899 */ /* 0x000fc4000800063f */
[----:B------:R-:W-:Y:S02]  /*1d10*/  UIADD3.X UR7, URZ, UR7, URZ, UP0, !UPT ;  /* 0x000000073f077290 */ /* 0x000fe400087fe43f */
[----:B------:R-:W-:Y:S01]  /*1d20*/  LEA.HI.X R3, R32, R0, R3, 0x4, P2 ;  /* 0x0000000020037211 */ /* 0x000fe200010f2403 */
[----:B------:R-:W-:Y:S01]  /*1d30*/  ULOP3.LUT UR5, UR5, 0xfffffff0, URZ, 0xc0, !UPT ;  /* 0xfffffff005057892 */ /* 0x000fe2000f8ec03f */
[----:B-1----:R-:W-:Y:S02]  /*1d40*/  HADD2 R4, R4, R12 ;  /* 0x0000000c04047230 */ /* 0x002fe40000000000 */
[----:B------:R-:W-:Y:S02]  /*1d50*/  HADD2 R5, R5, R13 ;  /* 0x0000000d05057230 */ /* 0x000fe40000000000 */
[----:B------:R-:W-:Y:S02]  /*1d60*/  HADD2 R6, R6, R14 ;  /* 0x0000000e06067230 */ /* 0x000fe40000000000 */
[----:B------:R-:W-:Y:S01]  /*1d70*/  HADD2 R7, R7, R15 ;  /* 0x0000000f07077230 */ /* 0x000fe20000000000 */
[----:B------:R-:W-:Y:S01]  /*1d80*/  USHF.L.U64.HI UR4, UR4, 0x2, UR7 ;  /* 0x0000000204047899 */ /* 0x000fe20008010207 */
[----:B------:R-:W-:-:S02]  /*1d90*/  HADD2 R12, R28, R12 ;  /* 0x0000000c1c0c7230 */ /* 0x000fc40000000000 */
[----:B------:R-:W-:Y:S02]  /*1da0*/  HADD2 R13, R29, R13 ;  /* 0x0000000d1d0d7230 */ /* 0x000fe40000000000 */
[----:B------:R-:W-:Y:S02]  /*1db0*/  HADD2 R14, R30, R14 ;  /* 0x0000000e1e0e7230 */ /* 0x000fe40000000000 */
[----:B------:R-:W-:Y:S02]  /*1dc0*/  HADD2 R15, R31, R15 ;  /* 0x0000000f1f0f7230 */ /* 0x000fe40000000000 */
[----:B--2---:R-:W-:Y:S02]  /*1dd0*/  HADD2 R4, R4, R24 ;  /* 0x0000001804047230 */ /* 0x004fe40000000000 */
[----:B------:R-:W-:Y:S02]  /*1de0*/  HADD2 R5, R5, R25 ;  /* 0x0000001905057230 */ /* 0x000fe40000000000 */
[----:B------:R-:W-:-:S02]  /*1df0*/  HADD2 R6, R6, R26 ;  /* 0x0000001a06067230 */ /* 0x000fc40000000000 */
[----:B------:R-:W-:Y:S02]  /*1e00*/  HADD2 R7, R7, R27 ;  /* 0x0000001b07077230 */ /* 0x000fe40000000000 */
[----:B----4-:R-:W-:Y:S02]  /*1e10*/  HADD2 R16, R4, R16 ;  /* 0x0000001004107230 */ /* 0x010fe40000000000 */
[----:B------:R-:W-:Y:S02]  /*1e20*/  HADD2 R17, R5, R17 ;  /* 0x0000001105117230 */ /* 0x000fe40000000000 */
[----:B------:R-:W-:Y:S02]  /*1e30*/  HADD2 R18, R6, R18 ;  /* 0x0000001206127230 */ /* 0x000fe40000000000 */
[----:B------:R-:W-:-:S05]  /*1e40*/  HADD2 R19, R7, R19 ;  /* 0x0000001307137230 */ /* 0x000fca0000000000 */
[----:B------:R1:W-:Y:S01]  /*1e50*/  @P1 STG.E.128 [R2.64], R16 ;  /* 0x0000001002001986 */ /* 0x0003e2000c101d08 */
[----:B------:R-:W-:Y:S02]  /*1e60*/  HADD2 R4, R12, R20 ;  /* 0x000000140c047230 */ /* 0x000fe40000000000 */
[----:B------:R-:W-:Y:S02]  /*1e70*/  HADD2 R0, R13, R21 ;  /* 0x000000150d007230 */ /* 0x000fe40000000000 */
[----:B------:R-:W-:Y:S02]  /*1e80*/  HADD2 R5, R14, R22 ;  /* 0x000000160e057230 */ /* 0x000fe40000000000 */
[----:B------:R-:W-:Y:S02]  /*1e90*/  HADD2 R15, R15, R23 ;  /* 0x000000170f0f7230 */ /* 0x000fe40000000000 */
[----:B------:R-:W-:Y:S02]  /*1ea0*/  HADD2 R8, R4, R8 ;  /* 0x0000000804087230 */ /* 0x000fe40000000000 */
[----:B------:R-:W-:-:S02]  /*1eb0*/  HADD2 R9, R0, R9 ;  /* 0x0000000900097230 */ /* 0x000fc40000000000 */
[----:B------:R-:W-:Y:S02]  /*1ec0*/  HADD2 R10, R5, R10 ;  /* 0x0000000a050a7230 */ /* 0x000fe40000000000 */
[----:B------:R-:W-:Y:S01]  /*1ed0*/  HADD2 R11, R15, R11 ;  /* 0x0000000b0f0b7230 */ /* 0x000fe20000000000 */
[----:B-1----:R-:W-:-:S04]  /*1ee0*/  IADD3 R2, P1, R2, UR5, RZ ;  /* 0x0000000502027c10 */ /* 0x002fc8000ff3e0ff */
[----:B------:R-:W-:Y:S01]  /*1ef0*/  IADD3.X R3, R3, UR4, RZ, P1, !PT ;  /* 0x0000000403037c10 */ /* 0x000fe20008ffe4ff */
[----:B------:R-:W-:Y:S08]  /*1f00*/  @!P0 EXIT ;  /* 0x000000000000894d */ /* 0x000ff00003800000 */
[----:B------:R-:W-:Y:S01]  /*1f10*/  STG.E.128 [R2.64], R8 ;  /* 0x0000000802007986 */ /* 0x000fe2000c101d08 */
[----:B------:R-:W-:Y:S05]  /*1f20*/  EXIT ;  /* 0x000000000000794d */ /* 0x000fea0003800000 */
.L_x_27:
[----:B------:R-:W-:Y:S02]  /*1f30*/  UISETP.NE.AND UP0, UPT, UR11, 0x1, UPT ;  /* 0x000000010b00788c */ /* 0x000fe4000bf05270 */
[----:B------:R-:W-:Y:S02]  /*1f40*/  ULDC.64 UR6, c[0x0][0x268] ;  /* 0x00009a0000067ab9 */ /* 0x000fe40000000a00 */
[----:B------:R-:W-:Y:S02]  /*1f50*/  UIMAD.WIDE.U32 UR4, UR24, UR7, URZ ;  /* 0x00000007180472a5 */ /* 0x000fe4000f8e003f */
[----:B------:R-:W-:Y:S02]  /*1f60*/  UMOV UR10, UR24 ;  /* 0x00000018000a7c82 */ /* 0x000fe40008000000 */
[----:B------:R-:W-:-:S03]  /*1f70*/  ULDC UR7, c[0x0][0x270] ;  /* 0x00009c0000077ab9 */ /* 0x000fc60000000800 */
[----:B------:R-:W-:Y:S02]  /*1f80*/  @UP0 UMOV UR4, UR5 ;  /* 0x0000000500040c82 */ /* 0x000fe40008000000 */
[----:B------:R-:W-:Y:S02]  /*1f90*/  @UP0 USHF.R.U32.HI UR10, URZ, UR7, UR4 ;  /* 0x000000073f0a0299 */ /* 0x000fe40008011604 */
[----:B------:R-:W-:Y:S02]  /*1fa0*/  ULDC UR5, c[0x0][0x238] ;  /* 0x00008e0000057ab9 */ /* 0x000fe40000000800 */
[----:B------:R-:W-:Y:S02]  /*1fb0*/  UIADD3 UR4, -UR10, URZ, URZ ;  /* 0x0000003f0a047290 */ /* 0x000fe4000fffe13f */
[----:B------:R-:W-:Y:S02]  /*1fc0*/  UIADD3 UR29, UR5, 0x1, URZ ;  /* 0x00000001051d7890 */ /* 0x000fe4000fffe03f */
[----:B------:R-:W-:-:S03]  /*1fd0*/  UIMAD UR4, UR4, UR6, UR24 ;  /* 0x00000006040472a4 */ /* 0x000fc6000f8e0218 */
[----:B------:R-:W-:Y:S02]  /*1fe0*/  ULDC.64 UR6, c[0x0][0x230] ;  /* 0x00008c0000067ab9 */ /* 0x000fe40000000a00 */
[----:B------:R-:W-:Y:S02]  /*1ff0*/  UISETP.GE.AND UP1, UPT, UR4, UR6, UPT ;  /* 0x000000060400728c */ /* 0x000fe4000bf26270 */
[----:B------:R-:W-:Y:S02]  /*2000*/  UISETP.LT.AND UP0, UPT, UR4, UR6, UPT ;  /* 0x000000060400728c */ /* 0x000fe4000bf01270 */
[----:B------:R-:W-:Y:S02]  /*2010*/  UIMAD UR7, UR10, UR7, URZ ;  /* 0x000000070a0772a4 */ /* 0x000fe4000f8e023f */
[----:B------:R-:W-:Y:S02]  /*2020*/  USEL UR6, UR4, UR6, UP0 ;  /* 0x0000000604067287 */ /* 0x000fe40008000000 */
[----:B------:R-:W-:-:S02]  /*2030*/  UIMAD UR4, UR4, UR5, UR7 ;  /* 0x00000005040472a4 */ /* 0x000fc4000f8e0207 */
[----:B------:R-:W-:Y:S02]  /*2040*/  ULDC UR10, c[0x0][0x1ec] ;  /* 0x00007b00000a7ab9 */ /* 0x000fe40000000800 */
[----:B------:R-:W-:Y:S02]  /*2050*/  @UP1 UIADD3 UR29, URZ, UR5, URZ ;  /* 0x000000053f1d1290 */ /* 0x000fe4000fffe03f */
[----:B------:R-:W-:Y:S02]  /*2060*/  UIADD3 UR28, UR4, UR6, URZ ;  /* 0x00000006041c7290 */ /* 0x000fe4000fffe03f */
[----:B------:R-:W-:Y:S02]  /*2070*/  UISETP.NE.AND UP1, UPT, UR10, 0x1, UPT ;  /* 0x000000010a00788c */ /* 0x000fe4000bf25270 */
[----:B------:R-:W-:Y:S02]  /*2080*/  UIADD3 UR23, UR28, UR29, URZ ;  /* 0x0000001d1c177290 */ /* 0x000fe4000fffe03f */
[----:B------:R-:W-:-:S02]  /*2090*/  ULDC UR4, c[0x0][0x204] ;  /* 0x0000810000047ab9 */ /* 0x000fc40000000800 */
[----:B------:R-:W-:Y:S02]  /*20a0*/  UISETP.NE.AND UP0, UPT, UR4, 0x1, UPT ;  /* 0x000000010400788c */ /* 0x000fe4000bf05270 */
[----:B------:R-:W-:Y:S02]  /*20b0*/  UIADD3 UR18, UR23, -0x1, URZ ;  /* 0xffffffff17127890 */ /* 0x000fe4000fffe03f */
[----:B------:R-:W-:Y:S02]  /*20c0*/  ULDC.64 UR6, c[0x0][0x208] ;  /* 0x0000820000067ab9 */ /* 0x000fe40000000a00 */
[----:B------:R-:W-:-:S07]  /*20d0*/  UIMAD.WIDE.U32 UR4, UR18, UR6, URZ ;  /* 0x00000006120472a5 */ /* 0x000fce000f8e003f */
[----:B------:R-:W-:Y:S02]  /*20e0*/  @UP0 UMOV UR4, UR5 ;  /* 0x0000000500040c82 */ /* 0x000fe40008000000 */
[----:B------:R-:W-:-:S03]  /*20f0*/  @UP0 USHF.R.U32.HI UR18, URZ, UR7, UR4 ;  /* 0x000000073f120299 */ /* 0x000fc60008011604 */
[----:B------:R-:W-:Y:S02]  /*2100*/  ULDC.64 UR6, c[0x0][0x1f0] ;  /* 0x00007c0000067ab9 */ /* 0x000fe40000000a00 */
[----:B------:R-:W-:Y:S02]  /*2110*/  UIMAD.WIDE.U32 UR4, UR18, UR6, URZ ;  /* 0x00000006120472a5 */ /* 0x000fe4000f8e003f */
[----:B------:R-:W-:Y:S02]  /*2120*/  UMOV UR19, UR18 ;  /* 0x0000001200137c82 */ /* 0x000fe40008000000 */
[----:B------:R-:W-:Y:S02]  /*2130*/  ULDC UR6, c[0x0][0x1e0] ;  /* 0x0000780000067ab9 */ /* 0x000fe40000000800 */
[----:B------:R-:W-:Y:S02]  /*2140*/  UISETP.LE.AND UP0, UPT, UR10, UR6, UPT ;  /* 0x000000060a00728c */ /* 0x000fe4000bf03270 */
[----:B------:R-:W-:-:S02]  /*2150*/  @UP1 UMOV UR4, UR5 ;  /* 0x0000000500041c82 */ /* 0x000fc40008000000 */
[----:B------:R-:W-:Y:S02]  /*2160*/  @UP1 USHF.R.U32.HI UR19, URZ, UR7, UR4 ;  /* 0x000000073f131299 */ /* 0x000fe40008011604 */
[----:B------:R-:W-:Y:S02]  /*2170*/  PLOP3.LUT P0, PT, PT, PT, UP0, 0x80, 0x0 ;  /* 0x000000000000781c */ /* 0x000fe40003f0f008 */
[----:B------:R-:W-:-:S04]  /*2180*/  UIADD3 UR4, -UR19, URZ, URZ ;  /* 0x0000003f13047290 */ /* 0x000fc8000fffe13f */
[----:B------:R-:W-:-:S07]  /*2190*/  UIMAD UR4, UR4, UR10, UR18 ;  /* 0x0000000a040472a4 */ /* 0x000fce000f8e0212 */
        /* <DEDUP_REMOVED lines=10> */
.L_x_38:
[----:B------:R-:W-:Y:S01]  /*2240*/  ULDC UR5, c[0x0][0x204] ;  /* 0x0000810000057ab9 */ /* 0x000fe20000000800 */
[----:B------:R-:W-:Y:S01]  /*2250*/  ISETP.NE.AND P0, PT, RZ, UR40, PT ;  /* 0x00000028ff007c0c */ /* 0x000fe2000bf05270 */
[----:B------:R-:W-:Y:S02]  /*2260*/  UIMAD UR5, UR18, UR5, URZ ;  /* 0x00000005120572a4 */ /* 0x000fe4000f8e023f */
[----:B------:R-:W-:Y:S02]  /*2270*/  ULDC UR7, c[0x0][0x1dc] ;  /* 0x0000770000077ab9 */ /* 0x000fe40000000800 */
[----:B------:R-:W-:Y:S02]  /*2280*/  UISETP.LT.AND UP0, UPT, UR28, UR5, UPT ;  /* 0x000000051c00728c */ /* 0x000fe4000bf01270 */
[----:B------:R-:W-:Y:S02]  /*2290*/  UIADD3 UR23, UR23, -UR5, URZ ;  /* 0x8000000517177290 */ /* 0x000fe4000fffe03f */
[----:B------:R-:W-:-:S02]  /*22a0*/  USEL UR6, UR28, UR5, !UP0 ;  /* 0x000000051c067287 */ /* 0x000fc4000c000000 */
[----:B------:R-:W-:Y:S02]  /*22b0*/  USHF.L.U32 UR22, UR23, 0x5, URZ ;  /* 0x0000000517167899 */ /* 0x000fe4000800063f */
[----:B------:R-:W-:Y:S02]  /*22c0*/  UIADD3 UR5, -UR5, UR6, URZ ;  /* 0x0000000605057290 */ /* 0x000fe4000fffe13f */
[----:B------:R-:W-:Y:S02]  /*22d0*/  UISETP.LT.AND UP0, UPT, UR22, UR7, UPT ;  /* 0x000000071600728c */ /* 0x000fe4000bf01270 */
[----:B------:R-:W-:Y:S02]  /*22e0*/  USHF.L.U32 UR21, UR5, 0x5, URZ ;  /* 0x0000000505157899 */ /* 0x000fe4000800063f */
[----:B------:R-:W-:Y:S02]  /*22f0*/  USEL UR22, UR22, UR7, UP0 ;  /* 0x0000000716167287 */ /* 0x000fe40008000000 */
[----:B------:R-:W-:Y:S01]  /*2300*/  UIADD3 UR23, -UR5, UR23, URZ ;  /* 0x0000001705177290 */ /* 0x000fe2000fffe13f */
[----:B------:R-:W-:Y:S05]  /*2310*/  @!P0 BRA `(.L_x_39) ;  /* 0x000005b000008947 */ /* 0x000fea0003800000 */
[----:B------:R-:W-:Y:S02]  /*2320*/  USHF.R.S32.HI UR5, URZ, 0x1f, UR18 ;  /* 0x0000001f3f057899 */ /* 0x000fe40008011412 */
[----:B------:R-:W-:-:S02]  /*2330*/  ULDC.64 UR10, c[0x0][0x1f8] ;  /* 0x00007e00000a7ab9 */ /* 0x000fc40000000a00 */
[----:B------:R-:W-:Y:S02]  /*2340*/  ULEA.HI UR5, UR5, UR18, URZ, 0x5 ;  /* 0x0000001205057291 */ /* 0x000fe4000f8f283f */
[----:B------:R-:W-:Y:S02]  /*2350*/  UISETP.NE.AND UP0, UPT, UR10, 0x1, UPT ;  /* 0x000000010a00788c */ /* 0x000fe4000bf05270 */
[----:B------:R-:W-:Y:S02]  /*2360*/  USHF.R.S32.HI UR4, URZ, 0x5, UR5 ;  /* 0x000000053f047899 */ /* 0x000fe40008011405 */
[----:B------:R-:W-:Y:S02]  /*2370*/  ULOP3.LUT UR5, UR5, 0xffffffe0, URZ, 0xc0, !UPT ;  /* 0xffffffe005057892 */ /* 0x000fe4000f8ec03f */
[----:B------:R-:W-:Y:S02]  /*2380*/  UIMAD.WIDE.U32 UR6, UR4, UR11, URZ ;  /* 0x0000000b040672a5 */ /* 0x000fe4000f8e003f */
[----:B------:R-:W-:-:S02]  /*2390*/  UIADD3 UR5, UR18, -UR5, URZ ;  /* 0x8000000512057290 */ /* 0x000fc4000fffe03f */
[----:B------:R-:W-:Y:S02]  /*23a0*/  ULDC UR12, c[0x0][0x200] ;  /* 0x00008000000c7ab9 */ /* 0x000fe40000000800 */
[----:B------:R-:W-:Y:S02]  /*23b0*/  USHF.R.S32.HI UR11, URZ, 0x1f, UR5 ;  /* 0x0000001f3f0b7899 */ /* 0x000fe40008011405 */
[----:B------:R-:W-:Y:S02]  /*23c0*/  @UP0 UMOV UR6, UR7 ;  /* 0x0000000700060c82 */ /* 0x000fe40008000000 */
[----:B------:R-:W-:Y:S02]  /*23d0*/  UMOV UR19, UR4 ;  /* 0x0000000400137c82 */ /* 0x000fe40008000000 */
[----:B------:R-:W-:Y:S02]  /*23e0*/  @UP0 USHF.R.U32.HI UR19, URZ, UR12, UR6 ;  /* 0x0000000c3f130299 */ /* 0x000fe40008011606 */
[----:B------:R-:W-:-:S02]  /*23f0*/  ULEA.HI UR6, UR11, UR5, URZ, 0x2 ;  /* 0x000000050b067291 */ /* 0x000fc4000f8f103f */
[----:B------:R-:W-:Y:S02]  /*2400*/  UIADD3 UR7, -UR19, URZ, URZ ;  /* 0x0000003f13077290 */ /* 0x000fe4000fffe13f */
[----:B------:R-:W-:Y:S02]  /*2410*/  ULOP3.LUT UR11, UR6, 0xfffffffc, URZ, 0xc0, !UPT ;  /* 0xfffffffc060b7892 */ /* 0x000fe4000f8ec03f */
[----:B------:R-:W-:Y:S02]  /*2420*/  UIMAD UR10, UR7, UR10, UR4 ;  /* 0x0000000a070a72a4 */ /* 0x000fe4000f8e0204 */
[----:B------:R-:W-:Y:S02]  /*2430*/  USHF.R.S32.HI UR6, URZ, 0x2, UR6 ;  /* 0x000000023f067899 */ /* 0x000fe40008011406 */
[----:B------:R-:W-:Y:S02]  /*2440*/  UIADD3 UR4, UR5, -UR11, URZ ;  /* 0x8000000b05047290 */ /* 0x000fe4000fffe03f */
[----:B------:R-:W-:-:S02]  /*2450*/  ULEA UR19, UR19, UR6, 0x3 ;  /* 0x0000000613137291 */ /* 0x000fc4000f8e183f */
[----:B------:R-:W-:Y:S01]  /*2460*/  ULEA UR4, UR10, UR4, 0x2 ;  /* 0x000000040a047291 */ /* 0x000fe2000f8e103f */
[----:B------:R-:W-:Y:S05]  /*2470*/  BRA `(.L_x_39) ;  /* 0x0000045000007947 */ /* 0x000fea0003800000 */
.L_x_26:
[----:B------:R-:W-:Y:S02]  /*2480*/  UIADD3 UR19, -UR37, UR24, URZ ;  /* 0x0000001825137290 */ /* 0x000fe4000fffe13f */
[----:B------:R-:W-:Y:S02]  /*2490*/  ULDC UR6, c[0x0][0x218] ;  /* 0x0000860000067ab9 */ /* 0x000fe40000000800 */
[----:B------:R-:W-:Y:S02]  /*24a0*/  UISETP.NE.AND UP2, UPT, UR40, URZ, UPT ;  /* 0x0000003f2800728c */ /* 0x000fe4000bf45270 */
[----:B------:R-:W-:Y:S02]  /*24b0*/  UISETP.GE.AND UP0, UPT, UR19, UR6, UPT ;  /* 0x000000061300728c */ /* 0x000fe4000bf06270 */
[----:B------:R-:W-:Y:S02]  /*24c0*/  ULDC UR4, c[0x0][0x22c] ;  /* 0x00008b0000047ab9 */ /* 0x000fe40000000800 */
[----:B------:R-:W-:-:S02]  /*24d0*/  USEL UR4, URZ, UR4, UP2 ;  /* 0x000000043f047287 */ /* 0x000fc40009000000 */
[----:B------:R-:W-:Y:S02]  /*24e0*/  ULDC UR29, c[0x0][0x220] ;  /* 0x00008800001d7ab9 */ /* 0x000fe40000000800 */
[----:B------:R-:W-:Y:S02]  /*24f0*/  UIADD3 UR5, UR29, -0x1, URZ ;  /* 0xffffffff1d057890 */ /* 0x000fe4000fffe03f */
[----:B------:R-:W-:Y:S02]  /*2500*/  UIADD3 UR19, UR19, UR4, URZ ;  /* 0x0000000413137290 */ /* 0x000fe4000fffe03f */
[----:B------:R-:W-:Y:S02]  /*2510*/  ULDC UR10, c[0x0][0x1ec] ;  /* 0x00007b00000a7ab9 */ /* 0x000fe40000000800 */
[----:B------:R-:W-:Y:S02]  /*2520*/  @UP0 UIMAD UR19, UR5, UR6, UR19 ;  /* 0x00000006051302a4 */ /* 0x000fe4000f8e0213 */
[----:B------:R-:W-:-:S02]  /*2530*/  UISETP.NE.AND UP1, UPT, UR10, 0x1, UPT ;  /* 0x000000010a00788c */ /* 0x000fc4000bf25270 */
[----:B------:R-:W-:Y:S02]  /*2540*/  ULDC.64 UR6, c[0x0][0x1f0] ;  /* 0x00007c0000067ab9 */ /* 0x000fe40000000a00 */
[----:B------:R-:W-:Y:S02]  /*2550*/  USEL UR29, UR29, 0x1, !UP0 ;  /* 0x000000011d1d7887 */ /* 0x000fe4000c000000 */
[----:B------:R-:W-:Y:S02]  /*2560*/  UMOV UR18, UR19 ;  /* 0x0000001300127c82 */ /* 0x000fe40008000000 */
[----:B------:R-:W-:-:S03]  /*2570*/  UIMAD.WIDE.U32 UR4, UR18, UR6, URZ ;  /* 0x00000006120472a5 */ /* 0x000fc6000f8e003f */
[----:B------:R-:W-:-:S04]  /*2580*/  ULDC UR6, c[0x0][0x1e0] ;  /* 0x0000780000067ab9 */ /* 0x000fc80000000800 */
[----:B------:R-:W-:Y:S02]  /*2590*/  @UP1 UMOV UR4, UR5 ;  /* 0x0000000500041c82 */ /* 0x000fe40008000000 */
[----:B------:R-:W-:Y:S02]  /*25a0*/  @UP1 USHF.R.U32.HI UR19, URZ, UR7, UR4 ;  /* 0x000000073f131299 */ /* 0x000fe40008011604 */
[----:B------:R-:W-:Y:S02]  /*25b0*/  UISETP.GE.AND UP1, UPT, UR6, UR10, UPT ;  /* 0x0000000a0600728c */ /* 0x000fe4000bf26270 */
[----:B------:R-:W-:-:S04]  /*25c0*/  UIADD3 UR4, -UR19, URZ, URZ ;  /* 0x0000003f13047290 */ /* 0x000fc8000fffe13f */
[----:B------:R-:W-:Y:S01]  /*25d0*/  PLOP3.LUT P0, PT, PT, PT, UP1, 0x80, 0x0 ;  /* 0x000000000000781c */ /* 0x000fe20003f0f018 */
[----:B------:R-:W-:-:S12]  /*25e0*/  UIMAD UR4, UR4, UR10, UR18 ;  /* 0x0000000a040472a4 */ /* 0x000fd8000f8e0212 */
[----:B------:R-:W-:Y:S05]  /*25f0*/  @P0 BRA `(.L_x_40) ;  /* 0x0000009000000947 */ /* 0x000fea0003800000 */
[----:B------:R-:W-:Y:S02]  /*2600*/  UISETP.NE.AND UP0, UPT, UR6, 0x1, UPT ;  /* 0x000000010600788c */ /* 0x000fe4000bf05270 */
[----:B------:R-:W-:Y:S02]  /*2610*/  ULDC.64 UR10, c[0x0][0x1e0] ;  /* 0x00007800000a7ab9 */ /* 0x000fe40000000a00 */
[----:B------:R-:W-:Y:S02]  /*2620*/  UIMAD.WIDE.U32 UR6, UR18, UR11, URZ ;  /* 0x0000000b120672a5 */ /* 0x000fe4000f8e003f */
[----:B------:R-:W-:Y:S02]  /*2630*/  ULDC UR5, c[0x0][0x1e8] ;  /* 0x00007a0000057ab9 */ /* 0x000fe40000000800 */
[----:B------:R-:W-:-:S03]  /*2640*/  UMOV UR4, UR18 ;  /* 0x0000001200047c82 */ /* 0x000fc60008000000 */
[----:B------:R-:W-:Y:S02]  /*2650*/  @UP0 UMOV UR6, UR7 ;  /* 0x0000000700060c82 */ /* 0x000fe40008000000 */
[----:B------:R-:W-:-:S04]  /*2660*/  @UP0 USHF.R.U32.HI UR4, URZ, UR5, UR6 ;  /* 0x000000053f040299 */ /* 0x000fc80008011606 */
[----:B------:R-:W-:-:S04]  /*2670*/  UIADD3 UR19, -UR4, URZ, URZ ;  /* 0x0000003f04137290 */ /* 0x000fc8000fffe13f */
[----:B------:R-:W-:Y:S02]  /*2680*/  UIMAD UR19, UR19, UR10, UR18 ;  /* 0x0000000a131372a4 */ /* 0x000fe4000f8e0212 */
.L_x_40:
[----:B------:R-:W-:-:S13]  /*2690*/  PLOP3.LUT P0, PT, PT, PT, UP2, 0x80, 0x0 ;  /* 0x000000000000781c */ /* 0x000fda0003f0f028 */
[----:B------:R-:W-:Y:S05]  /*26a0*/  @!P0 BRA `(.L_x_41) ;  /* 0x0000015000008947 */ /* 0x000fea0003800000 */
[----:B------:R-:W-:Y:S02]  /*26b0*/  USHF.R.S32.HI UR4, URZ, 0x1f, UR18 ;  /* 0x0000001f3f047899 */ /* 0x000fe40008011412 */
[----:B------:R-:W-:Y:S02]  /*26c0*/  ULDC.64 UR10, c[0x0][0x1f8] ;  /* 0x00007e00000a7ab9 */ /* 0x000fe40000000a00 */
[----:B------:R-:W-:Y:S02]  /*26d0*/  ULEA.HI UR4, UR4, UR18, URZ, 0x5 ;  /* 0x0000001204047291 */ /* 0x000fe4000f8f283f */
[----:B------:R-:W-:Y:S02]  /*26e0*/  UISETP.NE.AND UP0, UPT, UR10, 0x1, UPT ;  /* 0x000000010a00788c */ /* 0x000fe4000bf05270 */
[----:B------:R-:W-:Y:S02]  /*26f0*/  USHF.R.S32.HI UR5, URZ, 0x5, UR4 ;  /* 0x000000053f057899 */ /* 0x000fe40008011404 */
[----:B------:R-:W-:-:S02]  /*2700*/  ULOP3.LUT UR4, UR4, 0xffffffe0, URZ, 0xc0, !UPT ;  /* 0xffffffe004047892 */ /* 0x000fc4000f8ec03f */
[----:B------:R-:W-:Y:S02]  /*2710*/  UIMAD.WIDE.U32 UR6, UR5, UR11, URZ ;  /* 0x0000000b050672a5 */ /* 0x000fe4000f8e003f */
[----:B------:R-:W-:Y:S02]  /*2720*/  UIADD3 UR4, UR18, -UR4, URZ ;  /* 0x8000000412047290 */ /* 0x000fe4000fffe03f */
[----:B------:R-:W-:Y:S02]  /*2730*/  ULDC UR12, c[0x0][0x200] ;  /* 0x00008000000c7ab9 */ /* 0x000fe40000000800 */
[----:B------:R-:W-:Y:S02]  /*2740*/  USHF.R.S32.HI UR11, URZ, 0x1f, UR4 ;  /* 0x0000001f3f0b7899 */ /* 0x000fe40008011404 */
[----:B------:R-:W-:Y:S02]  /*2750*/  @UP0 UMOV UR6, UR7 ;  /* 0x0000000700060c82 */ /* 0x000fe40008000000 */
[----:B------:R-:W-:-:S02]  /*2760*/  UMOV UR19, UR5 ;  /* 0x0000000500137c82 */ /* 0x000fc40008000000 */
[----:B------:R-:W-:Y:S02]  /*2770*/  @UP0 USHF.R.U32.HI UR19, URZ, UR12, UR6 ;  /* 0x0000000c3f130299 */ /* 0x000fe40008011606 */
[----:B------:R-:W-:Y:S02]  /*2780*/  ULEA.HI UR6, UR11, UR4, URZ, 0x2 ;  /* 0x000000040b067291 */ /* 0x000fe4000f8f103f */
[----:B------:R-:W-:Y:S02]  /*2790*/  UIADD3 UR7, -UR19, URZ, URZ ;  /* 0x0000003f13077290 */ /* 0x000fe4000fffe13f */
[----:B------:R-:W-:Y:S02]  /*27a0*/  ULOP3.LUT UR11, UR6, 0xfffffffc, URZ, 0xc0, !UPT ;  /* 0xfffffffc060b7892 */ /* 0x000fe4000f8ec03f */
[----:B------:R-:W-:Y:S02]  /*27b0*/  USHF.R.S32.HI UR6, URZ, 0x2, UR6 ;  /* 0x000000023f067899 */ /* 0x000fe40008011406 */
[----:B------:R-:W-:-:S02]  /*27c0*/  UIMAD UR10, UR7, UR10, UR5 ;  /* 0x0000000a070a72a4 */ /* 0x000fc4000f8e0205 */
[----:B------:R-:W-:Y:S02]  /*27d0*/  UIADD3 UR4, UR4, -UR11, URZ ;  /* 0x8000000b04047290 */ /* 0x000fe4000fffe03f */
[----:B------:R-:W-:Y:S02]  /*27e0*/  ULEA UR19, UR19, UR6, 0x3 ;  /* 0x0000000613137291 */ /* 0x000fe4000f8e183f */
[----:B------:R-:W-:Y:S02]  /*27f0*/  ULEA UR4, UR10, UR4, 0x2 ;  /* 0x000000040a047291 */ /* 0x000fe4000f8e103f */
.L_x_41:
[----:B------:R-:W-:Y:S02]  /*2800*/  ULDC UR5, c[0x0][0x1e0] ;  /* 0x0000780000057ab9 */ /* 0x000fe40000000800 */
[----:B------:R-:W-:Y:S02]  /*2810*/  UISETP.GE.AND UP0, UPT, UR19, UR5, UPT ;  /* 0x000000051300728c */ /* 0x000fe4000bf06270 */
[----:B------:R-:W-:Y:S02]  /*2820*/  ULDC UR6, c[0x0][0x1ec] ;  /* 0x00007b0000067ab9 */ /* 0x000fe40000000800 */
[----:B------:R-:W-:-:S02]  /*2830*/  ULDC UR5, c[0x0][0x22c] ;  /* 0x00008b0000057ab9 */ /* 0x000fc40000000800 */
[----:B------:R-:W-:Y:S02]  /*2840*/  UISETP.LT.OR UP0, UPT, UR18, UR5, UP0 ;  /* 0x000000051200728c */ /* 0x000fe40008701670 */
[----:B------:R-:W-:Y:S02]  /*2850*/  ULDC UR23, c[0x0][0x204] ;  /* 0x0000810000177ab9 */ /* 0x000fe40000000800 */
[----:B------:R-:W-:Y:S02]  /*2860*/  UISETP.GE.OR UP0, UPT, UR4, UR6, UP0 ;  /* 0x000000060400728c */ /* 0x000fe40008706670 */
[----:B------:R-:W-:Y:S02]  /*2870*/  UMOV UR21, URZ ;  /* 0x0000003f00157c82 */ /* 0x000fe40008000000 */
[----:B------:R-:W-:Y:S02]  /*2880*/  ULDC UR22, c[0x0][0x1dc] ;  /* 0x0000770000167ab9 */ /* 0x000fe40000000800 */
[----:B------:R-:W-:Y:S01]  /*2890*/  PLOP3.LUT P0, PT, PT, PT, UP0, 0x80, 0x0 ;  /* 0x000000000000781c */ /* 0x000fe20003f0f008 */
[----:B------:R-:W-:-:S02]  /*28a0*/  UMOV UR28, URZ ;  /* 0x0000003f001c7c82 */ /* 0x000fc40008000000 */
[----:B------:R-:W-:-:S10]  /*28b0*/  UIMAD UR29, UR29, UR23, URZ ;  /* 0x000000171d1d72a4 */ /* 0x000fd4000f8e023f */
[----:B------:R-:W-:Y:S05]  /*28c0*/  @P0 EXIT ;  /* 0x000000000000094d */ /* 0x000fea0003800000 */
.L_x_39:
[-C--:B------:R-:W-:Y:S01]  /*28d0*/  LEA.HI R153, R151, R2.reuse, RZ, 0x2 ;  /* 0x0000000297997211 */ /* 0x080fe200078f10ff */
[----:B------:R-:W-:Y:S01]  /*28e0*/  IMAD.SHL.U32 R147, R141, 0x4, RZ ;  /* 0x000000048d937824 */ /* 0x000fe200078e00ff */
[----:B------:R-:W-:Y:S01]  /*28f0*/  LEA.HI R151, R151, R2, RZ, 0x3 ;  /* 0x0000000297977211 */ /* 0x000fe200078f18ff */
[----:B------:R-:W-:Y:S01]  /*2900*/  IMAD.SHL.U32 R4, R5, 0x20, RZ ;  /* 0x0000002005047824 */ /* 0x000fe200078e00ff */
[----:B------:R-:W-:Y:S01]  /*2910*/  LOP3.LUT R3, R153, 0xfffffffc, RZ, 0xc0, !PT ;  /* 0xfffffffc99037812 */ /* 0x000fe200078ec0ff */
[----:B------:R-:W-:Y:S01]  /*2920*/  IMAD.SHL.U32 R138, R141, 0x10, RZ ;  /* 0x000000108d8a7824 */ /* 0x000fe200078e00ff */
[----:B------:R-:W-:Y:S01]  /*2930*/  LOP3.LUT R149, R151, 0xfffffff8, RZ, 0xc0, !PT ;  /* 0xfffffff897957812 */ /* 0x000fe200078ec0ff */
[----:B------:R-:W-:Y:S01]  /*2940*/  IMAD.SHL.U32 R6, R5, 0x8, RZ ;  /* 0x0000000805067824 */ /* 0x000fe200078e00ff */
[-C--:B------:R-:W-:Y:S01]  /*2950*/  LEA.HI R137, R0, R141.reuse, RZ, 0x6 ;  /* 0x0000008d00897211 */ /* 0x080fe200078f30ff */
[C---:B------:R-:W-:Y:S01]  /*2960*/  IMAD.IADD R152, R2.reuse, 0x1, -R3 ;  /* 0x0000000102987824 */ /* 0x040fe200078e0a03 */
[----:B------:R-:W-:Y:S01]  /*2970*/  LOP3.LUT R3, R141, 0x6, RZ, 0xc0, !PT ;  /* 0x000000068d037812 */ /* 0x000fe200078ec0ff */
[----:B------:R-:W-:Y:S01]  /*2980*/  IMAD.IADD R149, R2, 0x1, -R149 ;  /* 0x0000000102957824 */ /* 0x000fe200078e0a95 */
[----:B------:R-:W-:Y:S01]  /*2990*/  LEA.HI R2, R0, R141, RZ, 0x4 ;  /* 0x0000008d00027211 */ /* 0x000fe200078f20ff */
[----:B------:R-:W-:Y:S01]  /*29a0*/  USHF.L.U32 UR30, UR30, 0xa, URZ ;  /* 0x0000000a1e1e7899 */ /* 0x000fe2000800063f */
[----:B------:R-:W-:Y:S01]  /*29b0*/  SHF.R.S32.HI R0, RZ, 0x6, R137 ;  /* 0x00000006ff007819 */ /* 0x000fe20000011489 */
[----:B------:R-:W-:Y:S01]  /*29c0*/  IMAD.U32 R143, RZ, RZ, UR16 ;  /* 0x00000010ff8f7e24 */ /* 0x000fe2000f8e00ff */
[----:B------:R-:W-:Y:S01]  /*29d0*/  SHF.R.U32.HI R150, RZ, 0x4, R150 ;  /* 0x00000004ff967819 */ /* 0x000fe20000011696 */
[----:B------:R-:W-:Y:S01]  /*29e0*/  ULDC.64 UR14, c[0x0][0x190] ;  /* 0x00006400000e7ab9 */ /* 0x000fe20000000a00 */
[----:B------:R-:W-:Y:S01]  /*29f0*/  SHF.R.U32.HI R3, RZ, 0x1, R3 ;  /* 0x00000001ff037819 */ /* 0x000fe20000011603 */
[----:B------:R-:W-:Y:S01]  /*2a00*/  ULDC.64 UR10, c[0x0][0x198] ;  /* 0x00006600000a7ab9 */ /* 0x000fe20000000a00 */
[----:B------:R-:W-:Y:S01]  /*2a10*/  LOP3.LUT R147, R147, 0x4, RZ, 0xc0, !PT ;  /* 0x0000000493937812 */ /* 0x000fe200078ec0ff */
[----:B------:R-:W-:Y:S01]  /*2a20*/  UIADD3 UR10, UP1, UR14, -UR10, URZ ;  /* 0x8000000a0e0a7290 */ /* 0x000fe2000ff3e03f */
[----:B------:R-:W-:Y:S01]  /*2a30*/  LEA.HI R137, R137, R0, RZ, 0x1 ;  /* 0x0000000089897211 */ /* 0x000fe200078f08ff */
[----:B------:R-:W-:Y:S01]  /*2a40*/  ULDC.64 UR32, c[0x0][0x188] ;  /* 0x0000620000207ab9 */ /* 0x000fe20000000a00 */
[----:B------:R-:W-:Y:S01]  /*2a50*/  LEA.HI.SX32 R153, R153, R4, 0x1e ;  /* 0x0000000499997211 */ /* 0x000fe200078ff2ff */
[----:B------:R-:W-:Y:S01]  /*2a60*/  UIADD3.X UR11, UR15, ~UR11, URZ, UP1, !UPT ;  /* 0x8000000b0f0b7290 */ /* 0x000fe20008ffe43f */
[----:B------:R-:W-:Y:S01]  /*2a70*/  LOP3.LUT R148, R3, R150, RZ, 0x3c, !PT ;  /* 0x0000009603947212 */ /* 0x000fe200078e3cff */
[----:B------:R-:W-:Y:S01]  /*2a80*/  UIADD3 UR34, UP1, UR10, UR32, URZ ;  /* 0x000000200a227290 */ /* 0x000fe2000ff3e03f */
[----:B------:R-:W-:Y:S01]  /*2a90*/  LOP3.LUT R3, R147, 0xe0, R138, 0xf8, !PT ;  /* 0x000000e093037812 */ /* 0x000fe200078ef88a */
[----:B------:R-:W1:Y:S01]  /*2aa0*/  S2UR UR32, SR_CTAID.Z ;  /* 0x00000000002079c3 */ /* 0x000e620000002700 */
[----:B------:R-:W-:Y:S01]  /*2ab0*/  LOP3.LUT R137, R137, 0xfffffffe, RZ, 0xc0, !PT ;  /* 0xfffffffe89897812 */ /* 0x000fe200078ec0ff */
[----:B------:R-:W-:Y:S01]  /*2ac0*/  ULDC.64 UR12, c[0x0][0x1b0] ;  /* 0x00006c00000c7ab9 */ /* 0x000fe20000000a00 */
[----:B------:R-:W-:Y:S01]  /*2ad0*/  LEA.HI.SX32 R151, R151, R6, 0x1d ;  /* 0x0000000697977211 */ /* 0x000fe200078feaff */
[----:B------:R-:W-:Y:S01]  /*2ae0*/  ULDC.64 UR6, c[0x0][0x1b8] ;  /* 0x00006e0000067ab9 */ /* 0x000fe20000000a00 */
[----:B------:R-:W-:Y:S01]  /*2af0*/  LEA.HI R8, R153, R153, RZ, 0x1 ;  /* 0x0000009999087211 */ /* 0x000fe200078f08ff */
[----:B------:R-:W-:Y:S01]  /*2b00*/  IMAD.IADD R137, R0, 0x1, -R137 ;  /* 0x0000000100897824 */ /* 0x000fe200078e0a89 */
[----:B------:R-:W-:Y:S01]  /*2b10*/  LOP3.LUT R4, R3, UR30, R148, 0xfe, !PT ;  /* 0x0000001e03047c12 */ /* 0x000fe2000f8efe94 */
[----:B------:R-:W-:Y:S01]  /*2b20*/  UIADD3 UR12, UP0, UR12, -UR6, URZ ;  /* 0x800000060c0c7290 */ /* 0x000fe2000ff1e03f */
[----:B------:R-:W-:Y:S01]  /*2b30*/  SHF.R.S32.HI R6, RZ, 0x1f, R151 ;  /* 0x0000001fff067819 */ /* 0x000fe20000011497 */
[----:B------:R-:W-:Y:S01]  /*2b40*/  ULEA UR5, UR16, UR17, 0x6 ;  /* 0x0000001110057291 */ /* 0x000fe2000f8e303f */
[----:B------:R-:W-:Y:S01]  /*2b50*/  IADD3 R0, R151, 0x4, RZ ;  /* 0x0000000497007810 */ /* 0x000fe20007ffe0ff */
[----:B------:R-:W-:Y:S01]  /*2b60*/  IMAD R143, R143, 0x8, R4 ;  /* 0x000000088f8f7824 */ /* 0x000fe200078e0204 */
[----:B------:R-:W-:Y:S01]  /*2b70*/  LOP3.LUT R10, R8, 0x3ffffffe, RZ, 0xc0, !PT ;  /* 0x3ffffffe080a7812 */ /* 0x000fe200078ec0ff */
[----:B------:R-:W-:Y:S01]  /*2b80*/  UIADD3.X UR13, UR13, ~UR7, URZ, UP0, !UPT ;  /* 0x800000070d0d7290 */ /* 0x000fe200087fe43f */
[C---:B------:R-:W-:Y:S01]  /*2b90*/  IADD3 R4, R153.reuse, 0x8, RZ ;  /* 0x0000000899047810 */ /* 0x040fe20007ffe0ff */
[----:B------:R-:W-:Y:S01]  /*2ba0*/  ULDC UR42, c[0x0][0x1ec] ;  /* 0x00007b00002a7ab9 */ /* 0x000fe20000000800 */
[----:B------:R-:W-:Y:S01]  /*2bb0*/  LEA.HI R6, R6, R151, RZ, 0x3 ;  /* 0x0000009706067211 */ /* 0x000fe200078f18ff */
[----:B------:R-:W-:Y:S01]  /*2bc0*/  IMAD.IADD R13, R153, 0x1, -R10 ;  /* 0x00000001990d7824 */ /* 0x000fe200078e0a0a */
[----:B------:R-:W-:Y:S01]  /*2bd0*/  SHF.R.S32.HI R3, RZ, 0x1f, R0 ;  /* 0x0000001fff037819 */ /* 0x000fe20000011400 */
[----:B------:R-:W-:Y:S01]  /*2be0*/  ULDC.64 UR6, c[0x0][0x1a8] ;  /* 0x00006a0000067ab9 */ /* 0x000fe20000000a00 */
[----:B------:R-:W-:Y:S01]  /*2bf0*/  LEA.HI R12, R4, R4, RZ, 0x1 ;  /* 0x00000004040c7211 */ /* 0x000fe200078f08ff */
[----:B------:R-:W-:Y:S01]  /*2c00*/  IMAD R13, R13, 0x4, R152 ;  /* 0x000000040d0d7824 */ /* 0x000fe200078e0298 */
[----:B------:R-:W-:Y:S01]  /*2c10*/  LOP3.LUT R6, R6, 0xfffffff8, RZ, 0xc0, !PT ;  /* 0xfffffff806067812 */ /* 0x000fe200078ec0ff */
[----:B------:R-:W-:Y:S01]  /*2c20*/  UIADD3 UR36, UP0, UR12, UR6, URZ ;  /* 0x000000060c247290 */ /* 0x000fe2000ff1e03f */
[----:B------:R-:W-:Y:S01]  /*2c30*/  LEA.HI R3, R3, R0, RZ, 0x3 ;  /* 0x0000000003037211 */ /* 0x000fe200078f18ff */
[----:B------:R-:W-:Y:S01]  /*2c40*/  UIADD3.X UR33, UR11, UR33, URZ, UP1, !UPT ;  /* 0x000000210b217290 */ /* 0x000fe20008ffe43f */
[----:B------:R-:W-:Y:S01]  /*2c50*/  LOP3.LUT R9, R12, 0x3ffffffe, RZ, 0xc0, !PT ;  /* 0x3ffffffe0c097812 */ /* 0x000fe200078ec0ff */
[----:B------:R-:W-:Y:S01]  /*2c60*/  IMAD.IADD R6, R151, 0x1, -R6 ;  /* 0x0000000197067824 */ /* 0x000fe200078e0a06 */
[----:B------:R-:W-:Y:S01]  /*2c70*/  LOP3.LUT R3, R3, 0xfffffff8, RZ, 0xc0, !PT ;  /* 0xfffffff803037812 */ /* 0x000fe200078ec0ff */
[----:B------:R-:W-:Y:S01]  /*2c80*/  UIADD3.X UR35, UR13, UR7, URZ, UP0, !UPT ;  /* 0x000000070d237290 */ /* 0x000fe200087fe43f */
[--C-:B------:R-:W-:Y:S01]  /*2c90*/  SHF.R.S32.HI R15, RZ, 0x1, R8.reuse ;  /* 0x00000001ff0f7819 */ /* 0x100fe20000011408 */
[----:B------:R-:W-:Y:S01]  /*2ca0*/  IMAD.IADD R9, R4, 0x1, -R9 ;  /* 0x0000000104097824 */ /* 0x000fe200078e0a09 */
[----:B------:R-:W-:Y:S01]  /*2cb0*/  SHF.R.S32.HI R8, RZ, 0x1f, R8 ;  /* 0x0000001fff087819 */ /* 0x000fe20000011408 */
[----:B------:R-:W-:Y:S01]  /*2cc0*/  IMAD.IADD R4, R0, 0x1, -R3 ;  /* 0x0000000100047824 */ /* 0x000fe200078e0a03 */
[----:B------:R-:W-:Y:S01]  /*2cd0*/  SHF.R.S32.HI R14, RZ, 0x1f, R13 ;  /* 0x0000001fff0e7819 */ /* 0x000fe2000001140d */
[----:B------:R-:W-:Y:S01]  /*2ce0*/  IMAD R9, R9, 0x4, R152 ;  /* 0x0000000409097824 */ /* 0x000fe200078e0298 */
[----:B------:R-:W-:Y:S01]  /*2cf0*/  SHF.R.S32.HI R11, RZ, 0x1f, R6 ;  /* 0x0000001fff0b7819 */ /* 0x000fe20000011406 */
[----:B------:R-:W-:Y:S01]  /*2d00*/  USHF.L.U32 UR5, UR5, 0x6, URZ ;  /* 0x0000000605057899 */ /* 0x000fe2000800063f */
[----:B------:R-:W-:Y:S01]  /*2d10*/  LEA.HI R8, R8, R15, RZ, 0x2 ;  /* 0x0000000f08087211 */ /* 0x000fe200078f10ff */
[----:B------:R-:W-:Y:S01]  /*2d20*/  ULEA UR30, UR16, UR30, 0x3 ;  /* 0x0000001e101e7291 */ /* 0x000fe2000f8e183f */
[----:B------:R-:W-:Y:S01]  /*2d30*/  LEA.HI R14, R14, R13, RZ, 0x2 ;  /* 0x0000000d0e0e7211 */ /* 0x000fe200078f10ff */
[----:B------:R-:W-:Y:S01]  /*2d40*/  UISETP.NE.AND UP0, UPT, UR42, 0x1, UPT ;  /* 0x000000012a00788c */ /* 0x000fe2000bf05270 */
[----:B------:R-:W-:Y:S01]  /*2d50*/  LEA.HI R134, R5, R5, RZ, 0x1 ;  /* 0x0000000505867211 */ /* 0x000fe200078f08ff */
[----:B------:R-:W-:Y:S01]  /*2d60*/  ULDC UR11, c[0x0][0x224] ;  /* 0x00008900000b7ab9 */ /* 0x000fe20000000800 */
[----:B------:R-:W-:Y:S01]  /*2d70*/  LEA.HI R11, R11, R6, RZ, 0x2 ;  /* 0x000000060b0b7211 */ /* 0x000fe200078f10ff */
[----:B------:R-:W-:Y:S01]  /*2d80*/  IMAD.SHL.U32 R143, R143, 0x10, RZ ;  /* 0x000000108f8f7824 */ /* 0x000fe200078e00ff */
[----:B------:R-:W-:Y:S01]  /*2d90*/  SHF.R.S32.HI R3, RZ, 0x1f, R4 ;  /* 0x0000001fff037819 */ /* 0x000fe20000011404 */
[----:B------:R-:W-:Y:S01]  /*2da0*/  ULDC.U16 UR27, c[0x0][0x298] ;  /* 0x0000a600001b7ab9 */ /* 0x000fe20000000400 */
[----:B------:R-:W-:Y:S01]  /*2db0*/  LOP3.LUT R8, R8, 0x1ffffffc, RZ, 0xc0, !PT ;  /* 0x1ffffffc08087812 */ /* 0x000fe200078ec0ff */
[----:B------:R-:W-:Y:S01]  /*2dc0*/  ULDC UR10, c[0x0][0x168] ;  /* 0x00005a00000a7ab9 */ /* 0x000fe20000000800 */
[----:B------:R-:W-:Y:S01]  /*2dd0*/  LOP3.LUT R14, R14, 0xfffffffc, RZ, 0xc0, !PT ;  /* 0xfffffffc0e0e7812 */ /* 0x000fe200078ec0ff */
[----:B------:R-:W-:Y:S01]  /*2de0*/  ULDC UR7, c[0x0][0x1e0] ;  /* 0x0000780000077ab9 */ /* 0x000fe20000000800 */
[----:B------:R-:W-:Y:S01]  /*2df0*/  LOP3.LUT R134, R134, 0xfffffffe, RZ, 0xc0, !PT ;  /* 0xfffffffe86867812 */ /* 0x000fe200078ec0ff */
[----:B------:R-:W-:Y:S01]  /*2e00*/  IMAD.IADD R8, R15, 0x1, -R8 ;  /* 0x000000010f087824 */ /* 0x000fe200078e0a08 */
[----:B------:R-:W-:Y:S01]  /*2e10*/  LOP3.LUT R7, R11, 0x1ffffffc, RZ, 0xc0, !PT ;  /* 0x1ffffffc0b077812 */ /* 0x000fe200078ec0ff */
[----:B------:R-:W-:Y:S01]  /*2e20*/  IMAD.IADD R13, R13, 0x1, -R14 ;  /* 0x000000010d0d7824 */ /* 0x000fe200078e0a0e */
[----:B------:R-:W-:Y:S01]  /*2e30*/  LEA.HI R3, R3, R4, RZ, 0x2 ;  /* 0x0000000403037211 */ /* 0x000fe200078f10ff */
[----:B------:R-:W-:Y:S01]  /*2e40*/  IMAD.IADD R134, R5, 0x1, -R134 ;  /* 0x0000000105867824 */ /* 0x000fe200078e0a86 */
[----:B------:R-:W-:Y:S01]  /*2e50*/  SHF.R.S32.HI R10, RZ, 0x1f, R9 ;  /* 0x0000001fff0a7819 */ /* 0x000fe20000011409 */
[----:B------:R-:W-:Y:S01]  /*2e60*/  IMAD.IADD R7, R6, 0x1, -R7 ;  /* 0x0000000106077824 */ /* 0x000fe200078e0a07 */
[----:B------:R-:W-:Y:S01]  /*2e70*/  LOP3.LUT R5, R3, 0x1ffffffc, RZ, 0xc0, !PT ;  /* 0x1ffffffc03057812 */ /* 0x000fe200078ec0ff */
[----:B------:R-:W-:Y:S01]  /*2e80*/  ULDC UR12, c[0x0][0x1ec] ;  /* 0x00007b00000c7ab9 */ /* 0x000fe20000000800 */
[----:B------:R-:W-:Y:S01]  /*2e90*/  SHF.R.S32.HI R6, RZ, 0x2, R11 ;  /* 0x00000002ff067819 */ /* 0x000fe2000001140b */
[----:B------:R-:W-:Y:S01]  /*2ea0*/  ULDC UR6, c[0x0][0x1e0] ;  /* 0x0000780000067ab9 */ /* 0x000fe20000000800 */
[----:B------:R-:W-:Y:S01]  /*2eb0*/  LOP3.LUT R13, R13, R8, RZ, 0x3c, !PT ;  /* 0x000000080d0d7212 */ /* 0x000fe200078e3cff */
[----:B------:R-:W-:Y:S01]  /*2ec0*/  IMAD.IADD R5, R4, 0x1, -R5 ;  /* 0x0000000104057824 */ /* 0x000fe200078e0a05 */
[----:B------:R-:W-:Y:S01]  /*2ed0*/  SHF.R.S32.HI R8, RZ, 0x1f, R149 ;  /* 0x0000001fff087819 */ /* 0x000fe20000011495 */
[----:B------:R-:W-:Y:S01]  /*2ee0*/  ULDC UR47, c[0x0][0x1ec] ;  /* 0x00007b00002f7ab9 */ /* 0x000fe20000000800 */
[----:B------:R-:W-:Y:S01]  /*2ef0*/  LEA.HI R4, R11, R6, RZ, 0x1 ;  /* 0x000000060b047211 */ /* 0x000fe200078f08ff */
[----:B------:R-:W-:Y:S01]  /*2f00*/  IMAD.IADD R14, R14, 0x1, R13 ;  /* 0x000000010e0e7824 */ /* 0x000fe200078e020d */
[----:B------:R-:W-:Y:S01]  /*2f10*/  LEA.HI R8, R8, R149, RZ, 0x2 ;  /* 0x0000009508087211 */ /* 0x000fe200078f10ff */
[----:B------:R-:W-:Y:S01]  /*2f20*/  ULDC UR26, c[0x0][0x2b8] ;  /* 0x0000ae00001a7ab9 */ /* 0x000fe20000000800 */
[----:B------:R-:W-:Y:S01]  /*2f30*/  LOP3.LUT R11, R4, 0x7fffffe, RZ, 0xc0, !PT ;  /* 0x07fffffe040b7812 */ /* 0x000fe200078ec0ff */
[----:B------:R-:W-:Y:S01]  /*2f40*/  IMAD R14, R15, 0x20, R14 ;  /* 0x000000200f0e7824 */ /* 0x000fe200078e020e */
[----:B------:R-:W-:Y:S01]  /*2f50*/  LOP3.LUT R4, R8, 0xfffffffc, RZ, 0xc0, !PT ;  /* 0xfffffffc08047812 */ /* 0x000fe200078ec0ff */
[----:B------:R-:W-:Y:S01]  /*2f60*/  UISETP.EQ.OR UP1, UPT, URZ, UR11, UP3 ;  /* 0x0000000b3f00728c */ /* 0x000fe20009f22670 */
[----:B------:R-:W-:Y:S01]  /*2f70*/  LEA.HI R10, R10, R9, RZ, 0x2 ;  /* 0x000000090a0a7211 */ /* 0x000fe200078f10ff */
[----:B------:R-:W-:Y:S01]  /*2f80*/  IMAD.IADD R6, R6, 0x1, -R11 ;  /* 0x0000000106067824 */ /* 0x000fe200078e0a0b */
[----:B------:R-:W-:Y:S01]  /*2f90*/  SHF.R.S32.HI R11, RZ, 0x1, R12 ;  /* 0x00000001ff0b7819 */ /* 0x000fe2000001140c */
[----:B------:R-:W-:Y:S01]  /*2fa0*/  IMAD.IADD R4, R149, 0x1, -R4 ;  /* 0x0000000195047824 */ /* 0x000fe200078e0a04 */
[----:B------:R-:W-:Y:S01]  /*2fb0*/  SHF.R.S32.HI R12, RZ, 0x1f, R12 ;  /* 0x0000001fff0c7819 */ /* 0x000fe2000001140c */
[----:B------:R-:W-:Y:S01]  /*2fc0*/  IMAD.SHL.U32 R14, R14, 0x8, RZ ;  /* 0x000000080e0e7824 */ /* 0x000fe200078e00ff */
[----:B------:R-:W-:Y:S01]  /*2fd0*/  SHF.R.S32.HI R157, RZ, 0x4, R2 ;  /* 0x00000004ff9d7819 */ /* 0x000fe20000011402 */
[----:B------:R-:W-:Y:S01]  /*2fe0*/  UMOV UR41, 0x1 ;  /* 0x0000000100297882 */ /* 0x000fe20000000000 */
[----:B------:R-:W-:Y:S01]  /*2ff0*/  LOP3.LUT R7, R4, R7, RZ, 0x3c, !PT ;  /* 0x0000000704077212 */ /* 0x000fe200078e3cff */
[----:B------:R-:W-:Y:S01]  /*3000*/  IMAD.SHL.U32 R145, R14, 0x2, RZ ;  /* 0x000000020e917824 */ /* 0x000fe200078e00ff */
[----:B------:R-:W-:Y:S01]  /*3010*/  LOP3.LUT R5, R4, R5, RZ, 0x3c, !PT ;  /* 0x0000000504057212 */ /* 0x000fe200078e3cff */
[----:B------:R-:W-:Y:S01]  /*3020*/  ULDC UR61, c[0x0][0x204] ;  /* 0x00008100003d7ab9 */ /* 0x000fe20000000800 */
[----:B------:R-:W-:Y:S01]  /*3030*/  SHF.R.S32.HI R4, RZ, 0x2, R3 ;  /* 0x00000002ff047819 */ /* 0x000fe20000011403 */
[----:B------:R-:W-:Y:S01]  /*3040*/  ULDC UR60, c[0x0][0x258] ;  /* 0x00009600003c7ab9 */ /* 0x000fe20000000800 */
[----:B------:R-:W-:Y:S01]  /*3050*/  LEA.HI R12, R12, R11, RZ, 0x2 ;  /* 0x0000000b0c0c7211 */ /* 0x000fe200078f10ff */
[----:B------:R-:W-:Y:S01]  /*3060*/  ULDC UR59, c[0x0][0x250] ;  /* 0x00009400003b7ab9 */ /* 0x000fe20000000800 */
[----:B------:R-:W-:Y:S01]  /*3070*/  LEA.HI R3, R3, R4, RZ, 0x1 ;  /* 0x0000000403037211 */ /* 0x000fe200078f08ff */
[----:B------:R-:W-:Y:S01]  /*3080*/  ULDC UR45, c[0x0][0x230] ;  /* 0x00008c00002d7ab9 */ /* 0x000fe20000000800 */
[----:B------:R-:W-:Y:S01]  /*3090*/  LOP3.LUT R12, R12, 0x1ffffffc, RZ, 0xc0, !PT ;  /* 0x1ffffffc0c0c7812 */ /* 0x000fe200078ec0ff */
[----:B------:R-:W-:Y:S01]  /*30a0*/  ULDC UR44, c[0x0][0x230] ;  /* 0x00008c00002c7ab9 */ /* 0x000fe20000000800 */
[----:B------:R-:W-:Y:S01]  /*30b0*/  LOP3.LUT R10, R10, 0xfffffffc, RZ, 0xc0, !PT ;  /* 0xfffffffc0a0a7812 */ /* 0x000fe200078ec0ff */
[----:B------:R-:W-:Y:S01]  /*30c0*/  ULDC UR58, c[0x0][0x268] ;  /* 0x00009a00003a7ab9 */ /* 0x000fe20000000800 */
        /* <DEDUP_REMOVED lines=8> */
[----:B------:R-:W-:Y:S01]  /*3150*/  LOP3.LUT R4, R6, R8, RZ, 0x3c, !PT ;  /* 0x0000000806047212 */ /* 0x000fe200078e3cff */
[----:B------:R-:W-:Y:S01]  /*3160*/  ULDC UR56, c[0x0][0x29c] ;  /* 0x0000a70000387ab9 */ /* 0x000fe20000000800 */
[----:B------:R-:W-:Y:S01]  /*3170*/  LOP3.LUT R9, R9, R12, RZ, 0x3c, !PT ;  /* 0x0000000c09097212 */ /* 0x000fe200078e3cff */
[----:B------:R-:W-:Y:S01]  /*3180*/  IMAD.IADD R156, R157, 0x1, -R156 ;  /* 0x000000019d9c7824 */ /* 0x000fe200078e0a9c */
[----:B------:R-:W-:Y:S01]  /*3190*/  LOP3.LUT R8, R3, R8, RZ, 0x3c, !PT ;  /* 0x0000000803087212 */ /* 0x000fe200078e3cff */
[----:B------:R-:W-:Y:S01]  /*31a0*/  IMAD R4, R4, 0x4, R7 ;  /* 0x0000000404047824 */ /* 0x000fe200078e0207 */
[----:B------:R-:W-:Y:S01]  /*31b0*/  LOP3.LUT R2, R2, 0x1ffffff0, RZ, 0xc0, !PT ;  /* 0x1ffffff002027812 */ /* 0x000fe200078ec0ff */
[----:B------:R-:W-:Y:S01]  /*31c0*/  IMAD.IADD R10, R10, 0x1, R9 ;  /* 0x000000010a0a7824 */ /* 0x000fe200078e0209 */
[----:B------:R-:W-:Y:S01]  /*31d0*/  SHF.R.S32.HI R157, RZ, 0x1f, R156 ;  /* 0x0000001fff9d7819 */ /* 0x000fe2000001149c */
[----:B------:R-:W-:Y:S01]  /*31e0*/  IMAD R5, R8, 0x4, R5 ;  /* 0x0000000408057824 */ /* 0x000fe200078e0205 */
[----:B------:R-:W-:Y:S01]  /*31f0*/  UMOV UR46, 0x4 ;  /* 0x00000004002e7882 */ /* 0x000fe20000000000 */
[----:B------:R-:W-:Y:S01]  /*3200*/  IMAD R10, R11, 0x20, R10 ;  /* 0x000000200b0a7824 */ /* 0x000fe200078e020a */
[----:B------:R-:W-:Y:S01]  /*3210*/  ULDC UR55, c[0x0][0x304] ;  /* 0x0000c10000377ab9 */ /* 0x000fe20000000800 */
[----:B------:R-:W-:Y:S01]  /*3220*/  IMAD.IADD R2, R141, 0x1, -R2 ;  /* 0x000000018d027824 */ /* 0x000fe200078e0a02 */
[----:B------:R-:W-:Y:S01]  /*3230*/  ULDC UR54, c[0x0][0x1e8] ;  /* 0x00007a0000367ab9 */ /* 0x000fe20000000800 */
[----:B------:R-:W-:Y:S01]  /*3240*/  IMAD R0, R0, 0x10, R5 ;  /* 0x0000001000007824 */ /* 0x000fe200078e0205 */
[----:B------:R-:W-:Y:S01]  /*3250*/  ULDC UR53, c[0x0][0x204] ;  /* 0x0000810000357ab9 */ /* 0x000fe20000000800 */
[----:B------:R-:W-:Y:S01]  /*3260*/  IMAD R4, R151, 0x10, R4 ;  /* 0x0000001097047824 */ /* 0x000fe200078e0204 */
[----:B------:R-:W-:Y:S01]  /*3270*/  ULDC UR43, c[0x0][0x1dc] ;  /* 0x00007700002b7ab9 */ /* 0x000fe20000000800 */
[----:B------:R-:W-:Y:S01]  /*3280*/  IMAD.WIDE R154, R134, 0x4, R156 ;  /* 0x00000004869a7825 */ /* 0x000fe200078e029c */
[----:B------:R-:W-:-:S02]  /*3290*/  ULDC UR52, c[0x0][0x200] ;  /* 0x0000800000347ab9 */ /* 0x000fc40000000800 */
[----:B------:R-:W-:Y:S01]  /*32a0*/  ULDC UR51, c[0x0][0x218] ;  /* 0x0000860000337ab9 */ /* 0x000fe20000000800 */
[----:B------:R-:W-:Y:S01]  /*32b0*/  IMAD.SHL.U32 R136, R2, 0x8, RZ ;  /* 0x0000000802887824 */ /* 0x000fe200078e00ff */
[----:B------:R-:W-:Y:S01]  /*32c0*/  ULDC.64 UR48, c[0x0][0x280] ;  /* 0x0000a00000307ab9 */ /* 0x000fe20000000a00 */
[----:B------:R-:W-:Y:S01]  /*32d0*/  IMAD.SHL.U32 R10, R10, 0x8, RZ ;  /* 0x000000080a0a7824 */ /* 0x000fe200078e00ff */
[----:B-1----:R-:W-:Y:S01]  /*32e0*/  UISETP.GE.AND UP4, UPT, UR32, UR10, UPT ;  /* 0x0000000a2000728c */ /* 0x002fe2000bf86270 */
[----:B------:R-:W-:Y:S01]  /*32f0*/  IMAD.SHL.U32 R144, R4, 0x8, RZ ;  /* 0x0000000804907824 */ /* 0x000fe200078e00ff */
[----:B------:R-:W-:Y:S01]  /*3300*/  SHF.R.S32.HI R135, RZ, 0x1f, R136 ;  /* 0x0000001fff877819 */ /* 0x000fe20000011488 */
[----:B------:R-:W-:Y:S01]  /*3310*/  IMAD.SHL.U32 R0, R0, 0x8, RZ ;  /* 0x0000000800007824 */ /* 0x000fe200078e00ff */
[----:B------:R-:W-:Y:S01]  /*3320*/  SHF.R.S32.HI R146, RZ, 0x3, R10 ;  /* 0x00000003ff927819 */ /* 0x000fe2000001140a */
[----:B------:R-:W-:Y:S01]  /*3330*/  IMAD.WIDE R154, R137, 0x40, R154 ;  /* 0x00000040899a7825 */ /* 0x000fe200078e029a */
[----:B------:R-:W-:Y:S01]  /*3340*/  LEA R144, R144, 0x8000, 0x1 ;  /* 0x0000800090907811 */ /* 0x000fe200078e08ff */
[----:B------:R-:W-:Y:S01]  /*3350*/  UISETP.LE.AND UP3, UPT, UR42, UR7, UPT ;  /* 0x000000072a00728c */ /* 0x000fe2000bf63270 */
[----:B------:R-:W-:Y:S01]  /*3360*/  LEA R142, R0, 0x8000, 0x1 ;  /* 0x00008000008e7811 */ /* 0x000fe200078e08ff */
[----:B------:R-:W-:-:S02]  /*3370*/  UISETP.NE.AND UP6, UPT, UR12, 0x1, UPT ;  /* 0x000000010c00788c */ /* 0x000fc4000bfc5270 */
[----:B------:R-:W-:Y:S02]  /*3380*/  UISETP.GE.AND UP2, UPT, UR6, UR47, UPT ;  /* 0x0000002f0600728c */ /* 0x000fe4000bf46270 */
[----:B------:R-:W-:Y:S02]  /*3390*/  UISETP.NE.AND UP5, UPT, UR6, 0x1, UPT ;  /* 0x000000010600788c */ /* 0x000fe4000bfa5270 */
[----:B------:R-:W-:Y:S02]  /*33a0*/  USHF.R.S32.HI UR39, URZ, 0x1f, UR32 ;  /* 0x0000001f3f277899 */ /* 0x000fe40008011420 */
[----:B------:R-:W-:Y:S02]  /*33b0*/  USHF.L.U32 UR31, UR26, 0x4, URZ ;  /* 0x000000041a1f7899 */ /* 0x000fe4000800063f */
[----:B------:R-:W-:Y:S02]  /*33c0*/  USHF.L.U32 UR25, UR5, 0x1, URZ ;  /* 0x0000000105197899 */ /* 0x000fe4000800063f */
[----:B------:R-:W-:-:S02]  /*33d0*/  UP2UR UR38, UPR, URZ, 0x1 ;  /* 0x000000013f267883 */ /* 0x000fc40008000000 */
[----:B------:R-:W-:Y:S02]  /*33e0*/  USHF.L.U32 UR30, UR30, 0x4, URZ ;  /* 0x000000041e1e7899 */ /* 0x000fe4000800063f */
[----:B------:R-:W-:Y:S02]  /*33f0*/  ULDC UR50, c[0x0][0x1e8] ;  /* 0x00007a0000327ab9 */ /* 0x000fe40000000800 */
[----:B------:R-:W-:Y:S02]  /*3400*/  UPRMT UR27, UR27, 0x5410, UR27 ;  /* 0x000054101b1b7896 */ /* 0x000fe4000800001b */
.L_x_64:
[----:B------:R-:W-:Y:S01]  /*3410*/  IMAD.MOV.U32 R0, RZ, RZ, c[0x0][0x1d0] ;  /* 0x00007400ff007624 */ /* 0x000fe200078e00ff */
[----:B------:R-:W-:Y:S01]  /*3420*/  MOV R2, c[0x0][0x170] ;  /* 0x00005c0000027a02 */ /* 0x000fe20000000f00 */
[----:B------:R-:W-:-:S03]  /*3430*/  IMAD.MOV.U32 R3, RZ, RZ, c[0x0][0x174] ;  /* 0x00005d00ff037624 */ /* 0x000fc600078e00ff */
[----:B------:R-:W-:-:S04]  /*3440*/  ISETP.NE.AND P0, PT, R0, 0x2, PT ;  /* 0x000000020000780c */ /* 0x000fc80003f05270 */
[----:B------:R-:W-:-:S09]  /*3450*/  P2R R4, PR, RZ, 0x1 ;  /* 0x00000001ff047803 */ /* 0x000fd20000000000 */
[----:B------:R-:W-:Y:S05]  /*3460*/  @P0 BRA `(.L_x_42) ;  /* 0x0000008000000947 */ /* 0x000fea0003800000 */
[----:B------:R-:W1:Y:S02]  /*3470*/  S2R R3, SR_CTAID.Z ;  /* 0x0000000000037919 */ /* 0x000e640000002700 */
[----:B-1----:R-:W-:Y:S01]  /*3480*/  SHF.R.S32.HI R2, RZ, 0x1f, R3 ;  /* 0x0000001fff027819 */ /* 0x002fe20000011403 */
[----:B------:R-:W-:-:S04]  /*3490*/  IMAD.WIDE.U32 R4, R3, c[0x0][0x1c0], RZ ;  /* 0x0000700003047a25 */ /* 0x000fc800078e00ff */
[----:B------:R-:W-:-:S04]  /*34a0*/  IMAD R2, R2, c[0x0][0x1c0], RZ ;  /* 0x0000700002027a24 */ /* 0x000fc800078e02ff */
[----:B------:R-:W-:Y:S01]  /*34b0*/  IMAD R3, R3, c[0x0][0x1c4], R2 ;  /* 0x0000710003037a24 */ /* 0x000fe200078e0202 */
[----:B------:R-:W-:-:S04]  /*34c0*/  LEA R2, P0, R4, c[0x0][0x170], 0x1 ;  /* 0x00005c0004027a11 */ /* 0x000fc800078008ff */
[----:B------:R-:W-:-:S04]  /*34d0*/  IADD3 R3, R5, R3, RZ ;  /* 0x0000000305037210 */ /* 0x000fc80007ffe0ff */
[----:B------:R-:W-:Y:S02]  /*34e0*/  LEA.HI.X R3, R4, c[0x0][0x174], R3, 0x1, P0 ;  /* 0x00005d0004037a11 */ /* 0x000fe400000f0c03 */
.L_x_42:
[----:B------:R-:W-:Y:S01]  /*34f0*/  UIADD3 UR5, UR22, -UR21, URZ ;  /* 0x8000001516057290 */ /* 0x000fe2000fffe03f */
[----:B------:R-:W-:Y:S01]  /*3500*/  IMAD.U32 R8, RZ, RZ, UR19 ;  /* 0x00000013ff087e24 */ /* 0x000fe2000f8e00ff */
[----:B------:R-:W-:Y:S02]  /*3510*/  LEA R12, R152, UR21, 0x3 ;  /* 0x00000015980c7c11 */ /* 0x000fe4000f8e18ff */
[----:B------:R-:W-:Y:S01]  /*3520*/  USHF.R.S32.HI UR6, URZ, 0x1f, UR5 ;  /* 0x0000001f3f067899 */ /* 0x000fe20008011405 */
[----:B------:R-:W-:-:S03]  /*3530*/  IMAD R8, R8, 0x80, R153 ;  /* 0x0000008008087824 */ /* 0x000fc600078e0299 */
[----:B------:R-:W-:Y:S02]  /*3540*/  ULEA.HI UR6, UR6, UR5, URZ, 0x5 ;  /* 0x0000000506067291 */ /* 0x000fe4000f8f283f */
[C---:B------:R-:W-:Y:S02]  /*3550*/  IADD3 R4, R8.reuse, 0x8, RZ ;  /* 0x0000000808047810 */ /* 0x040fe40007ffe0ff */
[----:B------:R-:W-:Y:S01]  /*3560*/  ULOP3.LUT UR6, UR6, 0xffffffe0, URZ, 0xc0, !UPT ;  /* 0xffffffe006067892 */ /* 0x000fe2000f8ec03f */
[C---:B------:R-:W-:Y:S02]  /*3570*/  ISETP.GE.AND P0, PT, R8.reuse, c[0x0][0x1d4], PT ;  /* 0x0000750008007a0c */ /* 0x040fe40003f06270 */
[C---:B------:R-:W-:Y:S01]  /*3580*/  IADD3 R6, R8.reuse, 0x10, RZ ;  /* 0x0000001008067810 */ /* 0x040fe20007ffe0ff */
[----:B------:R-:W-:Y:S01]  /*3590*/  UIADD3 UR5, UR5, -UR6, URZ ;  /* 0x8000000605057290 */ /* 0x000fe2000fffe03f */
[----:B------:R-:W-:Y:S02]  /*35a0*/  IADD3 R5, R8, 0x18, RZ ;  /* 0x0000001808057810 */ /* 0x000fe40007ffe0ff */
[----:B------:R-:W-:Y:S01]  /*35b0*/  ISETP.GE.AND P6, PT, R4, c[0x0][0x1d4], PT ;  /* 0x0000750004007a0c */ /* 0x000fe20003fc6270 */
[----:B------:R-:W-:Y:S01]  /*35c0*/  UISETP.NE.AND UP0, UPT, UR5, URZ, UPT ;  /* 0x0000003f0500728c */ /* 0x000fe2000bf05270 */
[----:B------:R-:W-:-:S02]  /*35d0*/  P2R R4, PR, RZ, 0x1 ;  /* 0x00000001ff047803 */ /* 0x000fc40000000000 */
[----:B------:R-:W-:Y:S01]  /*35e0*/  ISETP.GE.AND P5, PT, R6, c[0x0][0x1d4], PT ;  /* 0x0000750006007a0c */ /* 0x000fe20003fa6270 */
[----:B------:R-:W-:Y:S01]  /*35f0*/  USEL UR6, UR5, 0x20, UP0 ;  /* 0x0000002005067887 */ /* 0x000fe20008000000 */
[----:B------:R-:W-:-:S03]  /*3600*/  ISETP.GE.AND P4, PT, R5, c[0x0][0x1d4], PT ;  /* 0x0000750005007a0c */ /* 0x000fc60003f86270 */
[----:B------:R-:W-:-:S04]  /*3610*/  UIADD3 UR5, UR6, UR21, URZ ;  /* 0x0000001506057290 */ /* 0x000fc8000fffe03f */
[----:B------:R-:W-:-:S04]  /*3620*/  UISETP.LT.AND UP0, UPT, UR5, UR22, UPT ;  /* 0x000000160500728c */ /* 0x000fc8000bf01270 */
[----:B------:R-:W-:-:S06]  /*3630*/  USEL UR5, UR5, UR22, UP0 ;  /* 0x0000001605057287 */ /* 0x000fcc0008000000 */
[C---:B------:R-:W-:Y:S02]  /*3640*/  ISETP.LT.AND P0, PT, R12.reuse, UR5, !P0 ;  /* 0x000000050c007c0c */ /* 0x040fe4000c701270 */
[C---:B------:R-:W-:Y:S02]  /*3650*/  ISETP.LT.AND P1, PT, R12.reuse, UR5, !P6 ;  /* 0x000000050c007c0c */ /* 0x040fe4000f721270 */
[----:B------:R-:W-:Y:S02]  /*3660*/  SEL R6, RZ, 0x1, !P0 ;  /* 0x00000001ff067807 */ /* 0x000fe40004000000 */
[C---:B------:R-:W-:Y:S02]  /*3670*/  ISETP.LT.AND P2, PT, R12.reuse, UR5, !P5 ;  /* 0x000000050c007c0c */ /* 0x040fe4000ef41270 */
[----:B------:R-:W-:-:S04]  /*3680*/  ISETP.LT.AND P3, PT, R12, UR5, !P4 ;  /* 0x000000050c007c0c */ /* 0x000fc8000e761270 */
[----:B------:R-:W-:Y:S02]  /*3690*/  P2R R6, PR, R6, 0xf ;  /* 0x0000000f06067803 */ /* 0x000fe40000000000 */
[----:B------:R-:W-:-:S04]  /*36a0*/  ISETP.NE.AND P3, PT, R0, 0x3, PT ;  /* 0x000000030000780c */ /* 0x000fc80003f65270 */
[----:B------:R-:W-:-:S09]  /*36b0*/  P2R R5, PR, RZ, 0x8 ;  /* 0x00000008ff057803 */ /* 0x000fd20000000000 */
[----:B------:R-:W1:Y:S01]  /*36c0*/  @!P3 S2R R5, SR_CTAID.Z ;  /* 0x000000000005b919 */ /* 0x000e620000002700 */
[----:B------:R-:W-:-:S04]  /*36d0*/  @!P3 IMAD.MOV.U32 R10, RZ, RZ, 0x8 ;  /* 0x00000008ff0ab424 */ /* 0x000fc800078e00ff */
[----:B-1----:R-:W-:-:S05]  /*36e0*/  @!P3 IMAD.WIDE R14, R5, R10, c[0x0][0x170] ;  /* 0x00005c00050eb625 */ /* 0x002fca00078e020a */
[----:B------:R-:W2:Y:S01]  /*36f0*/  @!P3 LDG.E.64 R2, [R14.64] ;  /* 0x000000080e02b981 */ /* 0x000ea2000c1e1b00 */
[----:B------:R-:W-:Y:S02]  /*3700*/  SHF.R.S32.HI R5, RZ, 0x1f, R8 ;  /* 0x0000001fff057819 */ /* 0x000fe40000011408 */
[--C-:B------:R-:W-:Y:S02]  /*3710*/  SHF.R.S32.HI R13, RZ, 0x1f, R12.reuse ;  /* 0x0000001fff0d7819 */ /* 0x100fe4000001140c */
[----:B------:R-:W-:Y:S01]  /*3720*/  ISETP.NE.AND P3, PT, R0, 0x2, PT ;  /* 0x000000020000780c */ /* 0x000fe20003f65270 */
[----:B------:R-:W-:Y:S02]  /*3730*/  IMAD R5, R5, c[0x0][0x180], RZ ;  /* 0x0000600005057a24 */ /* 0x000fe400078e02ff */
[----:B------:R-:W-:-:S04]  /*3740*/  IMAD.WIDE.U32 R10, R8, c[0x0][0x180], R12 ;  /* 0x00006000080a7a25 */ /* 0x000fc800078e000c */
[----:B------:R-:W-:-:S04]  /*3750*/  IMAD R5, R8, c[0x0][0x184], R5 ;  /* 0x0000610008057a24 */ /* 0x000fc800078e0205 */
[----:B------:R-:W-:Y:S01]  /*3760*/  IMAD.IADD R8, R11, 0x1, R5 ;  /* 0x000000010b087824 */ /* 0x000fe200078e0205 */
[----:B--2---:R-:W-:Y:S01]  /*3770*/  LEA R16, P0, R10, R2, 0x1 ;  /* 0x000000020a107211 */ /* 0x004fe200078008ff */
[----:B------:R-:W-:-:S03]  /*3780*/  IMAD.MOV.U32 R2, RZ, RZ, c[0x0][0x178] ;  /* 0x00005e00ff027624 */ /* 0x000fc600078e00ff */
[----:B------:R-:W-:Y:S01]  /*3790*/  LEA.HI.X R17, R10, R3, R8, 0x1, P0 ;  /* 0x000000030a117211 */ /* 0x000fe200000f0c08 */
[----:B------:R-:W-:Y:S01]  /*37a0*/  IMAD.MOV.U32 R3, RZ, RZ, c[0x0][0x17c] ;  /* 0x00005f00ff037624 */ /* 0x000fe200078e00ff */
        /* <DEDUP_REMOVED lines=9> */
.L_x_43:
[----:B------:R-:W-:Y:S01]  /*3840*/  USHF.L.U32 UR20, UR4, 0x7, URZ ;  /* 0x0000000704147899 */ /* 0x000fe2000800063f */
[----:B------:R-:W-:Y:S01]  /*3850*/  IADD3 R15, R151, UR21, RZ ;  /* 0x00000015970f7c10 */ /* 0x000fe2000fffe0ff */
[----:B------:R-:W-:Y:S01]  /*3860*/  IMAD.SHL.U32 R158, R146, 0x10, RZ ;  /* 0x00000010929e7824 */ /* 0x000fe200078e00ff */
[----:B------:R-:W-:Y:S01]  /*3870*/  UISETP.NE.AND UP0, UPT, UR23, 0x1, UPT ;  /* 0x000000011700788c */ /* 0x000fe2000bf05270 */
[----:B------:R-:W-:Y:S01]  /*3880*/  IMAD.MOV.U32 R7, RZ, RZ, c[0x0][0x188] ;  /* 0x00006200ff077624 */ /* 0x000fe200078e00ff */
[----:B------:R-:W-:Y:S01]  /*3890*/  IADD3 R5, R15, 0x4, RZ ;  /* 0x000000040f057810 */ /* 0x000fe20007ffe0ff */
[----:B------:R-:W-:Y:S01]  /*38a0*/  ULDC.64 UR10, c[0x0][0x1a0] ;  /* 0x00006800000a7ab9 */ /* 0x000fe20000000a00 */
[----:B------:R-:W-:Y:S02]  /*38b0*/  LEA R12, R149, UR20, 0x3 ;  /* 0x00000014950c7c11 */ /* 0x000fe4000f8e18ff */
[----:B------:R-:W-:Y:S02]  /*38c0*/  ISETP.GE.AND P1, PT, R15, UR5, PT ;  /* 0x000000050f007c0c */ /* 0x000fe4000bf26270 */
[----:B------:R-:W-:-:S02]  /*38d0*/  IADD3 R11, R12, 0x40, RZ ;  /* 0x000000400c0b7810 */ /* 0x000fc40007ffe0ff */
[----:B------:R-:W-:Y:S02]  /*38e0*/  ISETP.GE.AND P2, PT, R5, UR5, PT ;  /* 0x0000000505007c0c */ /* 0x000fe4000bf46270 */
[C---:B------:R-:W-:Y:S02]  /*38f0*/  ISETP.LT.AND P0, PT, R12.reuse, c[0x0][0x1d8], !P1 ;  /* 0x000076000c007a0c */ /* 0x040fe40004f01270 */
[C---:B------:R-:W-:Y:S02]  /*3900*/  ISETP.LT.AND P3, PT, R11.reuse, c[0x0][0x1d8], !P2 ;  /* 0x000076000b007a0c */ /* 0x040fe40005761270 */
[----:B------:R-:W-:Y:S02]  /*3910*/  ISETP.LT.AND P1, PT, R11, c[0x0][0x1d8], !P1 ;  /* 0x000076000b007a0c */ /* 0x000fe40004f21270 */
[----:B------:R-:W-:Y:S02]  /*3920*/  ISETP.LT.AND P2, PT, R12, c[0x0][0x1d8], !P2 ;  /* 0x000076000c007a0c */ /* 0x000fe40005741270 */
[----:B------:R-:W-:-:S04]  /*3930*/  SEL R10, RZ, 0x1, !P0 ;  /* 0x00000001ff0a7807 */ /* 0x000fc80004000000 */
[----:B------:R-:W-:Y:S02]  /*3940*/  P2R R10, PR, R10, 0xf ;  /* 0x0000000f0a0a7803 */ /* 0x000fe40000000000 */
[----:B------:R-:W-:Y:S02]  /*3950*/  ISETP.NE.AND P0, PT, RZ, UR23, PT ;  /* 0x00000017ff007c0c */ /* 0x000fe4000bf05270 */
[----:B------:R-:W-:Y:S02]  /*3960*/  ISETP.NE.AND P3, PT, R4, RZ, PT ;  /* 0x000000ff0400720c */ /* 0x000fe40003f65270 */
[----:B------:R-:W-:Y:S02]  /*3970*/  SEL R6, R6, RZ, P0 ;  /* 0x000000ff06067207 */ /* 0x000fe40000000000 */
[----:B------:R-:W-:Y:S02]  /*3980*/  ISETP.NE.AND P2, PT, R0, 0x3, PT ;  /* 0x000000030000780c */ /* 0x000fe40003f45270 */
[----:B------:R-:W-:Y:S01]  /*3990*/  SEL R10, R10, RZ, P0 ;  /* 0x000000ff0a0a7207 */ /* 0x000fe20000000000 */
[----:B------:R-:W-:-:S05]  /*39a0*/  IMAD.SHL.U32 R4, R6, 0x10, RZ ;  /* 0x0000001006047824 */ /* 0x000fca00078e00ff */
[----:B------:R-:W-:Y:S01]  /*39b0*/  LOP3.LUT P1, RZ, R4, 0x10, RZ, 0xc0, !PT ;  /* 0x0000001004ff7812 */ /* 0x000fe2000782c0ff */
[----:B------:R-:W-:-:S04]  /*39c0*/  IMAD.SHL.U32 R4, R6, 0x8, RZ ;  /* 0x0000000806047824 */ /* 0x000fc800078e00ff */
[----:B------:R-:W-:-:S08]  /*39d0*/  @!P2 IMAD.MOV.U32 R0, RZ, RZ, 0x8 ;  /* 0x00000008ff00a424 */ /* 0x000fd000078e00ff */
[----:B------:R-:W-:Y:S01]  /*39e0*/  @!PT LDS RZ, [RZ] ;  /* 0x00000000fffff984 */ /* 0x000fe20000000800 */
[----:B------:R-:W-:Y:S01]  /*39f0*/  @!PT LDS RZ, [RZ] ;  /* 0x00000000fffff984 */ /* 0x000fe20000000800 */
[----:B------:R-:W-:Y:S01]  /*3a00*/  @!PT LDS RZ, [RZ] ;  /* 0x00000000fffff984 */ /* 0x000fe20000000800 */
[----:B------:R1:W-:Y:S01]  /*3a10*/  LDGSTS.E.BYPASS.LTC128B.128 [R145], [R16.64], P1 ;  /* 0x0000000010917fae */ /* 0x0003e20008901d48 */
[----:B------:R-:W-:-:S04]  /*3a20*/  IADD3 R8, P1, R16, c[0x0][0x188], RZ ;  /* 0x0000620010087a10 */ /* 0x000fc80007f3e0ff */
[----:B------:R-:W-:Y:S02]  /*3a30*/  IADD3.X R9, R17, c[0x0][0x18c], RZ, P1, !PT ;  /* 0x0000630011097a10 */ /* 0x000fe40000ffe4ff */
[----:B------:R-:W-:Y:S01]  /*3a40*/  LOP3.LUT P1, RZ, R4, 0x10, RZ, 0xc0, !PT ;  /* 0x0000001004ff7812 */ /* 0x000fe2000782c0ff */
[----:B------:R-:W-:-:S12]  /*3a50*/  IMAD.MOV.U32 R4, RZ, RZ, c[0x0][0x18c] ;  /* 0x00006300ff047624 */ /* 0x000fd800078e00ff */
[----:B------:R2:W-:Y:S01]  /*3a60*/  LDGSTS.E.BYPASS.LTC128B.128 [R158], [R8.64], P1 ;  /* 0x00000000089e7fae */ /* 0x0005e20008901d48 */
[----:B------:R-:W-:-:S04]  /*3a70*/  LEA R5, P1, R7, R16, 0x1 ;  /* 0x0000001007057211 */ /* 0x000fc800078208ff */
[----:B------:R-:W-:Y:S01]  /*3a80*/  LEA.HI.X R4, R7, R17, R4, 0x1, P1 ;  /* 0x0000001107047211 */ /* 0x000fe200008f0c04 */
[----:B------:R-:W-:Y:S01]  /*3a90*/  IMAD.SHL.U32 R7, R6, 0x4, RZ ;  /* 0x0000000406077824 */ /* 0x000fe200078e00ff */
[----:B-1----:R-:W-:Y:S01]  /*3aa0*/  IADD3 R16, P1, R8, c[0x0][0x188], RZ ;  /* 0x0000620008107a10 */ /* 0x002fe20007f3e0ff */
[----:B------:R-:W-:-:S03]  /*3ab0*/  IMAD.SHL.U32 R6, R6, 0x2, RZ ;  /* 0x0000000206067824 */ /* 0x000fc600078e00ff */
[----:B------:R-:W-:Y:S02]  /*3ac0*/  IADD3.X R17, R9, c[0x0][0x18c], RZ, P1, !PT ;  /* 0x0000630009117a10 */ /* 0x000fe40000ffe4ff */
[----:B------:R-:W-:Y:S02]  /*3ad0*/  LOP3.LUT P1, RZ, R7, 0x10, RZ, 0xc0, !PT ;  /* 0x0000001007ff7812 */ /* 0x000fe4000782c0ff */
[----:B------:R-:W1:Y:S11]  /*3ae0*/  @!P2 S2R R7, SR_CTAID.Z ;  /* 0x000000000007a919 */ /* 0x000e760000002700 */
[----:B------:R3:W-:Y:S01]  /*3af0*/  LDGSTS.E.BYPASS.LTC128B.128 [R145+0x1000], [R16.64], P1 ;  /* 0x0100000010917fae */ /* 0x0007e20008901d48 */
[----:B------:R-:W-:-:S04]  /*3b00*/  IADD3 R18, P1, R16, c[0x0][0x188], RZ ;  /* 0x0000620010127a10 */ /* 0x000fc80007f3e0ff */
[----:B------:R-:W-:Y:S02]  /*3b10*/  IADD3.X R19, R17, c[0x0][0x18c], RZ, P1, !PT ;  /* 0x0000630011137a10 */ /* 0x000fe40000ffe4ff */
[----:B------:R-:W-:Y:S01]  /*3b20*/  LOP3.LUT P1, RZ, R6, 0x10, RZ, 0xc0, !PT ;  /* 0x0000001006ff7812 */ /* 0x000fe2000782c0ff */
[----:B-1----:R-:W-:-:S05]  /*3b30*/  @!P2 IMAD.WIDE R6, R7, R0, c[0x0][0x178] ;  /* 0x00005e000706a625 */ /* 0x002fca00078e0200 */
[----:B------:R1:W4:Y:S01]  /*3b40*/  @!P2 LDG.E.64 R2, [R6.64] ;  /* 0x000000080602a981 */ /* 0x000322000c1e1b00 */
[----:B------:R-:W-:Y:S01]  /*3b50*/  SHF.R.S32.HI R0, RZ, 0x1f, R15 ;  /* 0x0000001fff007819 */ /* 0x000fe2000001140f */
[----:B--2---:R-:W-:Y:S01]  /*3b60*/  IMAD.SHL.U32 R9, R10, 0x10, RZ ;  /* 0x000000100a097824 */ /* 0x004fe200078e00ff */
[----:B------:R-:W-:-:S04]  /*3b70*/  SHF.R.S32.HI R13, RZ, 0x1f, R12 ;  /* 0x0000001fff0d7819 */ /* 0x000fc8000001140c */
[----:B------:R2:W-:Y:S01]  /*3b80*/  LDGSTS.E.BYPASS.LTC128B.128 [R158+0x1000], [R18.64], P1 ;  /* 0x01000000129e7fae */ /* 0x0005e20008901d48 */
[----:B------:R-:W-:Y:S01]  /*3b90*/  PLOP3.LUT P1, PT, PT, PT, UP0, 0x80, 0x0 ;  /* 0x000000000000781c */ /* 0x000fe20003f2f008 */
[----:B------:R-:W-:Y:S01]  /*3ba0*/  IMAD R0, R0, c[0x0][0x1a0], RZ ;  /* 0x0000680000007a24 */ /* 0x000fe200078e02ff */
[----:B------:R-:W-:Y:S01]  /*3bb0*/  UISETP.NE.AND UP0, UPT, UR23, 0x2, UPT ;  /* 0x000000021700788c */ /* 0x000fe2000bf05270 */
[----:B------:R-:W-:Y:S01]  /*3bc0*/  IMAD.SHL.U32 R8, R10, 0x8, RZ ;  /* 0x000000080a087824 */ /* 0x000fe200078e00ff */
[----:B------:R-:W-:Y:S01]  /*3bd0*/  UIADD3 UR4, UR23, -0x2, URZ ;  /* 0xfffffffe17047890 */ /* 0x000fe2000fffe03f */
[C---:B------:R-:W-:Y:S02]  /*3be0*/  IMAD R0, R15.reuse, c[0x0][0x1a4], R0 ;  /* 0x000069000f007a24 */ /* 0x040fe400078e0200 */
[----:B------:R-:W-:Y:S01]  /*3bf0*/  IMAD.WIDE.U32 R14, R15, c[0x0][0x1a0], R12 ;  /* 0x000068000f0e7a25 */ /* 0x000fe200078e000c */
[----:B------:R-:W-:Y:S01]  /*3c00*/  PLOP3.LUT P0, PT, PT, PT, UP0, 0x80, 0x0 ;  /* 0x000000000000781c */ /* 0x000fe20003f0f008 */
[----:B------:R-:W-:Y:S01]  /*3c10*/  UISETP.GE.AND UP0, UPT, UR4, -0x1, UPT ;  /* 0xffffffff0400788c */ /* 0x000fe2000bf06270 */
[----:B-1----:R-:W-:-:S02]  /*3c20*/  SEL R6, RZ, 0xffffffff, P6 ;  /* 0xffffffffff067807 */ /* 0x002fc40003000000 */
[----:B------:R-:W-:-:S03]  /*3c30*/  SEL R7, RZ, 0x1, P3 ;  /* 0x00000001ff077807 */ /* 0x000fc60001800000 */
[----:B------:R-:W-:Y:S01]  /*3c40*/  IMAD.SHL.U32 R6, R6, 0x2, RZ ;  /* 0x0000000206067824 */ /* 0x000fe200078e00ff */
[----:B------:R-:W-:Y:S01]  /*3c50*/  LOP3.LUT P6, RZ, R9, 0x10, RZ, 0xc0, !PT ;  /* 0x0000001009ff7812 */ /* 0x000fe200078cc0ff */
[----:B------:R-:W-:Y:S01]  /*3c60*/  IMAD.IADD R0, R15, 0x1, R0 ;  /* 0x000000010f007824 */ /* 0x000fe200078e0200 */
[----:B------:R-:W-:Y:S01]  /*3c70*/  LOP3.LUT P3, RZ, R8, 0x10, RZ, 0xc0, !PT ;  /* 0x0000001008ff7812 */ /* 0x000fe2000786c0ff */
[----:B------:R-:W-:Y:S01]  /*3c80*/  USHF.R.S32.HI UR4, URZ, 0x1f, UR6 ;  /* 0x0000001f3f047899 */ /* 0x000fe20008011406 */
[----:B------:R-:W-:Y:S02]  /*3c90*/  SEL R8, RZ, 0x4, P5 ;  /* 0x00000004ff087807 */ /* 0x000fe40002800000 */
[----:B------:R-:W-:Y:S02]  /*3ca0*/  LOP3.LUT R6, R6, 0x2, R7, 0xe2, !PT ;  /* 0x0000000206067812 */ /* 0x000fe400078ee207 */
[----:B------:R-:W-:Y:S02]  /*3cb0*/  SEL R7, RZ, 0x8, P4 ;  /* 0x00000008ff077807 */ /* 0x000fe40002000000 */
[----:B------:R-:W-:Y:S01]  /*3cc0*/  ISETP.GE.AND P4, PT, R11, c[0x0][0x1d8], PT ;  /* 0x000076000b007a0c */ /* 0x000fe20003f86270 */
[----:B------:R-:W-:Y:S01]  /*3cd0*/  UIMAD UR7, UR4, UR10, URZ ;  /* 0x0000000a040772a4 */ /* 0x000fe2000f8e023f */
[----:B------:R-:W-:-:S02]  /*3ce0*/  LOP3.LUT R6, R7, R8, R6, 0xfe, !PT ;  /* 0x0000000807067212 */ /* 0x000fc400078efe06 */
[----:B------:R-:W-:Y:S01]  /*3cf0*/  SEL R8, RZ, 0xffffffff, P4 ;  /* 0xffffffffff087807 */ /* 0x000fe20002000000 */
[----:B------:R-:W-:Y:S01]  /*3d00*/  UIMAD.WIDE.U32 UR4, UR6, UR10, URZ ;  /* 0x0000000a060472a5 */ /* 0x000fe2000f8e003f */
[----:B------:R-:W-:Y:S01]  /*3d10*/  SEL R168, R6, RZ, P1 ;  /* 0x000000ff06a87207 */ /* 0x000fe20000800000 */
[----:B------:R-:W-:Y:S01]  /*3d20*/  UIMAD UR11, UR6, UR11, UR7 ;  /* 0x0000000b060b72a4 */ /* 0x000fe2000f8e0207 */
[----:B------:R-:W-:Y:S01]  /*3d30*/  PLOP3.LUT P2, PT, PT, PT, UP0, 0x80, 0x0 ;  /* 0x000000000000781c */ /* 0x000fe20003f4f008 */
[----:B------:R-:W-:Y:S01]  /*3d40*/  IMAD.SHL.U32 R8, R8, 0x2, RZ ;  /* 0x0000000208087824 */ /* 0x000fe200078e00ff */
[----:B------:R-:W-:Y:S02]  /*3d50*/  ULEA UR7, UP0, UR4, UR36, 0x1 ;  /* 0x0000002404077291 */ /* 0x000fe4000f80083f */
[----:B------:R-:W-:Y:S01]  /*3d60*/  UIADD3 UR11, UR5, UR11, URZ ;  /* 0x0000000b050b7290 */ /* 0x000fe2000fffe03f */
[----:B------:R-:W-:Y:S02]  /*3d70*/  SEL R6, RZ, 0x8, P4 ;  /* 0x00000008ff067807 */ /* 0x000fe40002000000 */
[----:B------:R-:W-:-:S02]  /*3d80*/  UMOV UR5, UR33 ;  /* 0x0000002100057c82 */ /* 0x000fc40008000000 */
[----:B------:R-:W-:-:S03]  /*3d90*/  ULEA.HI.X UR11, UR4, UR35, UR11, 0x1, UP0 ;  /* 0x00000023040b7291 */ /* 0x000fc600080f0c0b */
[----:B------:R-:W-:Y:S02]  /*3da0*/  UMOV UR4, UR34 ;  /* 0x0000002200047c82 */ /* 0x000fe40008000000 */
[----:B------:R-:W-:Y:S01]  /*3db0*/  UIMAD.WIDE UR4, UR6, 0x2, UR4 ;  /* 0x00000002060478a5 */ /* 0x000fe2000f8e0204 */
[----:B------:R-:W-:-:S04]  /*3dc0*/  LOP3.LUT R159, R148, R147, RZ, 0xfc, !PT ;  /* 0x00000093949f7212 */ /* 0x000fc800078efcff */
[----:B------:R-:W-:-:S04]  /*3dd0*/  LOP3.LUT R159, R159, 0xe0, R138, 0xf8, !PT ;  /* 0x000000e09f9f7812 */ /* 0x000fc800078ef88a */
[----:B------:R-:W-:Y:S01]  /*3de0*/  LEA R68, R159, UR30, 0x4 ;  /* 0x0000001e9f447c11 */ /* 0x000fe2000f8e20ff */
[----:B------:R-:W-:Y:S01]  /*3df0*/  CS2R R64, SRZ ;  /* 0x0000000000407805 */ /* 0x000fe2000001ff00 */
        /* <DEDUP_REMOVED lines=22> */
[----:B--2---:R-:W-:Y:S01]  /*3f60*/  CS2R R18, SRZ ;  /* 0x0000000000127805 */ /* 0x004fe2000001ff00 */
[----:B---3--:R-:W-:Y:S01]  /*3f70*/  CS2R R16, SRZ ;  /* 0x0000000000107805 */ /* 0x008fe2000001ff00 */
[----:B----4-:R-:W-:-:S04]  /*3f80*/  LEA R2, P5, R14, R2, 0x1 ;  /* 0x000000020e027211 */ /* 0x010fc800078a08ff */
[----:B------:R-:W-:Y:S01]  /*3f90*/  LEA.HI.X R3, R14, R3, R0, 0x1, P5 ;  /* 0x000000030e037211 */ /* 0x000fe200028f0c00 */
[----:B------:R-:W-:Y:S01]  /*3fa0*/  IMAD.SHL.U32 R0, R10, 0x4, RZ ;  /* 0x000000040a007824 */ /* 0x000fe200078e00ff */
[----:B------:R-:W-:-:S03]  /*3fb0*/  ISETP.GE.AND P5, PT, R12, c[0x0][0x1d8], PT ;  /* 0x000076000c007a0c */ /* 0x000fc60003fa6270 */
[----:B------:R1:W-:Y:S01]  /*3fc0*/  LDGSTS.E.BYPASS.LTC128B.128 [R144], [R2.64], P6 ;  /* 0x0000000002907fae */ /* 0x0003e2000b101d48 */
[----:B------:R-:W-:Y:S01]  /*3fd0*/  LOP3.LUT P6, RZ, R0, 0x10, RZ, 0xc0, !PT ;  /* 0x0000001000ff7812 */ /* 0x000fe200078cc0ff */
[----:B------:R-:W-:Y:S01]  /*3fe0*/  IMAD.SHL.U32 R10, R10, 0x2, RZ ;  /* 0x000000020a0a7824 */ /* 0x000fe200078e00ff */
[----:B------:R-:W-:Y:S01]  /*3ff0*/  SEL R7, RZ, 0x1, P5 ;  /* 0x00000001ff077807 */ /* 0x000fe20002800000 */
[----:B------:R1:W-:Y:S01]  /*4000*/  LDGSTS.E.BYPASS.LTC128B.128 [R144+0x80], [R2.64+0x80], P3 ;  /* 0x0008008002907fae */ /* 0x0003e20009901d48 */
[----:B------:R-:W-:Y:S01]  /*4010*/  IADD3 R12, P3, R2, c[0x0][0x1a8], RZ ;  /* 0x00006a00020c7a10 */ /* 0x000fe20007f7e0ff */
[----:B------:R-:W-:Y:S01]  /*4020*/  IMAD.SHL.U32 R0, R168, 0x10, RZ ;  /* 0x00000010a8007824 */ /* 0x000fe200078e00ff */
[----:B------:R-:W-:Y:S02]  /*4030*/  LOP3.LUT R8, R8, 0x2, R7, 0xe2, !PT ;  /* 0x0000000208087812 */ /* 0x000fe400078ee207 */
[----:B------:R-:W-:Y:S02]  /*4040*/  IADD3.X R13, R3, c[0x0][0x1ac], RZ, P3, !PT ;  /* 0x00006b00030d7a10 */ /* 0x000fe40001ffe4ff */
[----:B------:R-:W-:-:S02]  /*4050*/  SEL R7, RZ, 0x4, P5 ;  /* 0x00000004ff077807 */ /* 0x000fc40002800000 */
[----:B------:R-:W-:Y:S01]  /*4060*/  LOP3.LUT P3, RZ, R10, 0x10, RZ, 0xc0, !PT ;  /* 0x000000100aff7812 */ /* 0x000fe2000786c0ff */
[----:B------:R2:W-:Y:S01]  /*4070*/  LDGSTS.E.BYPASS.LTC128B.128 [R142], [R12.64], P6 ;  /* 0x000000000c8e7fae */ /* 0x0005e2000b101d48 */
[----:B------:R-:W-:Y:S01]  /*4080*/  LOP3.LUT P5, RZ, R0, 0x10, RZ, 0xc0, !PT ;  /* 0x0000001000ff7812 */ /* 0x000fe200078ac0ff */
[----:B------:R-:W-:Y:S01]  /*4090*/  IMAD.SHL.U32 R0, R168, 0x8, RZ ;  /* 0x00000008a8007824 */ /* 0x000fe200078e00ff */
[----:B------:R-:W-:Y:S02]  /*40a0*/  LOP3.LUT R6, R6, R7, R8, 0xfe, !PT ;  /* 0x0000000706067212 */ /* 0x000fe400078efe08 */
[----:B------:R-:W-:Y:S02]  /*40b0*/  IADD3 R10, P4, R5, UR4, RZ ;  /* 0x00000004050a7c10 */ /* 0x000fe4000ff9e0ff */
[----:B------:R-:W-:Y:S01]  /*40c0*/  LOP3.LUT P6, RZ, R0, 0x10, RZ, 0xc0, !PT ;  /* 0x0000001000ff7812 */ /* 0x000fe200078cc0ff */
[----:B------:R-:W-:Y:S01]  /*40d0*/  IMAD.SHL.U32 R0, R168, 0x4, RZ ;  /* 0x00000004a8007824 */ /* 0x000fe200078e00ff */
[----:B------:R-:W-:-:S02]  /*40e0*/  SEL R6, R6, RZ, P1 ;  /* 0x000000ff06067207 */ /* 0x000fc40000800000 */
[----:B------:R-:W-:Y:S01]  /*40f0*/  IADD3.X R11, R4, UR5, RZ, P4, !PT ;  /* 0x00000005040b7c10 */ /* 0x000fe2000a7fe4ff */
[----:B------:R2:W-:Y:S01]  /*4100*/  LDGSTS.E.BYPASS.LTC128B.128 [R142+0x80], [R12.64+0x80], P3 ;  /* 0x000800800c8e7fae */ /* 0x0005e20009901d48 */
[----:B------:R-:W-:Y:S01]  /*4110*/  LOP3.LUT P4, RZ, R0, 0x10, RZ, 0xc0, !PT ;  /* 0x0000001000ff7812 */ /* 0x000fe2000788c0ff */
[----:B------:R-:W-:Y:S01]  /*4120*/  IMAD.SHL.U32 R0, R6, 0x10, RZ ;  /* 0x0000001006007824 */ /* 0x000fe200078e00ff */
[----:B------:R-:W-:Y:S01]  /*4130*/  IADD3 R14, P3, R10, c[0x0][0x188], RZ ;  /* 0x000062000a0e7a10 */ /* 0x000fe20007f7e0ff */
[----:B------:R-:W-:Y:S01]  /*4140*/  IMAD.SHL.U32 R4, R168, 0x2, RZ ;  /* 0x00000002a8047824 */ /* 0x000fe200078e00ff */
[----:B------:R-:W0:Y:S02]  /*4150*/  LDGDEPBAR ;  /* 0x00000000000079af */ /* 0x000e240000000000 */
[----:B------:R-:W-:Y:S02]  /*4160*/  IADD3.X R15, R11, c[0x0][0x18c], RZ, P3, !PT ;  /* 0x000063000b0f7a10 */ /* 0x000fe40001ffe4ff */
[----:B------:R3:W-:Y:S01]  /*4170*/  LDGSTS.E.BYPASS.LTC128B.128 [R145+0x80], [R10.64], P5 ;  /* 0x000800000a917fae */ /* 0x0007e2000a901d48 */
[----:B------:R-:W-:Y:S01]  /*4180*/  LOP3.LUT P5, RZ, R0, 0x10, RZ, 0xc0, !PT ;  /* 0x0000001000ff7812 */ /* 0x000fe200078ac0ff */
[----:B------:R-:W-:Y:S01]  /*4190*/  IMAD.SHL.U32 R0, R6, 0x8, RZ ;  /* 0x0000000806007824 */ /* 0x000fe200078e00ff */
[----:B------:R-:W-:Y:S01]  /*41a0*/  LOP3.LUT P1, RZ, R4, 0x10, RZ, 0xc0, !PT ;  /* 0x0000001004ff7812 */ /* 0x000fe2000782c0ff */
[----:B------:R4:W-:Y:S01]  /*41b0*/  LDGSTS.E.BYPASS.LTC128B.128 [R158+0x80], [R14.64], P6 ;  /* 0x000800000e9e7fae */ /* 0x0009e2000b101d48 */
[----:B------:R-:W-:-:S02]  /*41c0*/  IADD3 R4, P3, R14, c[0x0][0x188], RZ ;  /* 0x000062000e047a10 */ /* 0x000fc40007f7e0ff */
[----:B------:R-:W-:Y:S01]  /*41d0*/  LOP3.LUT P6, RZ, R0, 0x10, RZ, 0xc0, !PT ;  /* 0x0000001000ff7812 */ /* 0x000fe200078cc0ff */
[----:B------:R-:W-:Y:S01]  /*41e0*/  IMAD.SHL.U32 R0, R6, 0x4, RZ ;  /* 0x0000000406007824 */ /* 0x000fe200078e00ff */
[----:B------:R-:W-:Y:S02]  /*41f0*/  IADD3.X R5, R15, c[0x0][0x18c], RZ, P3, !PT ;  /* 0x000063000f057a10 */ /* 0x000fe40001ffe4ff */
[----:B------:R-:W-:-:S03]  /*4200*/  IADD3 R8, P3, R4, c[0x0][0x188], RZ ;  /* 0x0000620004087a10 */ /* 0x000fc60007f7e0ff */
[----:B------:R5:W-:Y:S01]  /*4210*/  LDGSTS.E.BYPASS.LTC128B.128 [R145+0x1080], [R4.64], P4 ;  /* 0x0108000004917fae */ /* 0x000be2000a101d48 */
[----:B------:R-:W-:Y:S02]  /*4220*/  IADD3.X R9, R5, c[0x0][0x18c], RZ, P3, !PT ;  /* 0x0000630005097a10 */ /* 0x000fe40001ffe4ff */
[----:B------:R-:W-:Y:S01]  /*4230*/  LOP3.LUT P4, RZ, R0, 0x10, RZ, 0xc0, !PT ;  /* 0x0000001000ff7812 */ /* 0x000fe2000788c0ff */
[----:B------:R-:W-:Y:S01]  /*4240*/  IMAD.SHL.U32 R0, R6, 0x2, RZ ;  /* 0x0000000206007824 */ /* 0x000fe200078e00ff */
[----:B--2---:R-:W-:Y:S01]  /*4250*/  IADD3 R12, P3, R2, UR7, RZ ;  /* 0x00000007020c7c10 */ /* 0x004fe2000ff7e0ff */
[----:B------:R2:W-:Y:S01]  /*4260*/  LDGSTS.E.BYPASS.LTC128B.128 [R158+0x1080], [R8.64], P1 ;  /* 0x01080000089e7fae */ /* 0x0005e20008901d48 */
[----:B------:R-:W-:Y:S02]  /*4270*/  SEL R168, R168, RZ, P0 ;  /* 0x000000ffa8a87207 */ /* 0x000fe40000000000 */
[----:B------:R-:W-:Y:S02]  /*4280*/  IADD3.X R13, R3, UR11, RZ, P3, !PT ;  /* 0x0000000b030d7c10 */ /* 0x000fe40009ffe4ff */
[----:B------:R-:W-:Y:S01]  /*4290*/  LOP3.LUT P3, RZ, R0, 0x10, RZ, 0xc0, !PT ;  /* 0x0000001000ff7812 */ /* 0x000fe2000786c0ff */
[----:B------:R-:W-:-:S02]  /*42a0*/  IMAD.SHL.U32 R0, R168, 0x8, RZ ;  /* 0x00000008a8007824 */ /* 0x000fc400078e00ff */
[----:B------:R2:W-:Y:S04]  /*42b0*/  LDGSTS.E.BYPASS.LTC128B.128 [R144+0x2000], [R12.64], P5 ;  /* 0x020000000c907fae */ /* 0x0005e8000a901d48 */
[----:B------:R2:W-:Y:S01]  /*42c0*/  LDGSTS.E.BYPASS.LTC128B.128 [R144+0x2080], [R12.64+0x80], P6 ;  /* 0x020800800c907fae */ /* 0x0005e2000b101d48 */
[----:B------:R-:W-:Y:S01]  /*42d0*/  LOP3.LUT P6, RZ, R0, 0x10, RZ, 0xc0, !PT ;  /* 0x0000001000ff7812 */ /* 0x000fe200078cc0ff */
[----:B------:R-:W-:Y:S01]  /*42e0*/  IMAD.SHL.U32 R0, R168, 0x4, RZ ;  /* 0x00000004a8007824 */ /* 0x000fe200078e00ff */
[----:B-----5:R-:W-:-:S04]  /*42f0*/  IADD3 R4, P1, R12, c[0x0][0x1a8], RZ ;  /* 0x00006a000c047a10 */ /* 0x020fc80007f3e0ff */
[----:B------:R-:W-:Y:S01]  /*4300*/  IADD3.X R5, R13, c[0x0][0x1ac], RZ, P1, !PT ;  /* 0x00006b000d057a10 */ /* 0x000fe20000ffe4ff */
[----:B-1----:R-:W-:Y:S01]  /*4310*/  IMAD.SHL.U32 R2, R168, 0x10, RZ ;  /* 0x00000010a8027824 */ /* 0x002fe200078e00ff */
[----:B---3--:R-:W-:-:S03]  /*4320*/  IADD3 R10, P1, R8, c[0x0][0x190], RZ ;  /* 0x00006400080a7a10 */ /* 0x008fc60007f3e0ff */
[----:B------:R1:W-:Y:S01]  /*4330*/  LDGSTS.E.BYPASS.LTC128B.128 [R142+0x2000], [R4.64], P4 ;  /* 0x02000000048e7fae */ /* 0x0003e2000a101d48 */
[----:B------:R-:W-:Y:S01]  /*4340*/  LOP3.LUT P4, RZ, R0, 0x10, RZ, 0xc0, !PT ;  /* 0x0000001000ff7812 */ /* 0x000fe2000788c0ff */
[----:B------:R-:W-:Y:S01]  /*4350*/  IMAD.SHL.U32 R0, R168, 0x2, RZ ;  /* 0x00000002a8007824 */ /* 0x000fe200078e00ff */
[----:B------:R-:W-:Y:S01]  /*4360*/  SEL R166, R6, RZ, P0 ;  /* 0x000000ff06a67207 */ /* 0x000fe20000000000 */
[----:B------:R1:W-:Y:S01]  /*4370*/  LDGSTS.E.BYPASS.LTC128B.128 [R142+0x2080], [R4.64+0x80], P3 ;  /* 0x02080080048e7fae */ /* 0x0003e20009901d48 */
[----:B------:R-:W-:Y:S02]  /*4380*/  LOP3.LUT P5, RZ, R2, 0x10, RZ, 0xc0, !PT ;  /* 0x0000001002ff7812 */ /* 0x000fe400078ac0ff */
[----:B------:R-:W-:Y:S01]  /*4390*/  IADD3.X R11, R9, c[0x0][0x194], RZ, P1, !PT ;  /* 0x00006500090b7a10 */ /* 0x000fe20000ffe4ff */
[----:B------:R-:W0:Y:S01]  /*43a0*/  LDGDEPBAR ;  /* 0x00000000000079af */ /* 0x000e220000000000 */
[----:B------:R-:W-:Y:S01]  /*43b0*/  LOP3.LUT P0, RZ, R0, 0x10, RZ, 0xc0, !PT ;  /* 0x0000001000ff7812 */ /* 0x000fe2000780c0ff */
[----:B------:R-:W-:Y:S01]  /*43c0*/  IMAD.SHL.U32 R0, R166, 0x10, RZ ;  /* 0x00000010a6007824 */ /* 0x000fe200078e00ff */
[----:B--2---:R-:W-:-:S04]  /*43d0*/  IADD3 R8, P1, R10, c[0x0][0x188], RZ ;  /* 0x000062000a087a10 */ /* 0x004fc80007f3e0ff */
[----:B------:R-:W-:Y:S02]  /*43e0*/  IADD3.X R9, R11, c[0x0][0x18c], RZ, P1, !PT ;  /* 0x000063000b097a10 */ /* 0x000fe40000ffe4ff */
[----:B------:R-:W-:Y:S01]  /*43f0*/  IADD3 R6, P1, R8, c[0x0][0x188], RZ ;  /* 0x0000620008067a10 */ /* 0x000fe20007f3e0ff */
[----:B------:R2:W-:Y:S01]  /*4400*/  LDGSTS.E.BYPASS.LTC128B.128 [R145+0x100], [R10.64], P5 ;  /* 0x001000000a917fae */ /* 0x0005e2000a901d48 */
[----:B------:R-:W-:Y:S01]  /*4410*/  LOP3.LUT P3, RZ, R0, 0x10, RZ, 0xc0, !PT ;  /* 0x0000001000ff7812 */ /* 0x000fe2000786c0ff */
[C---:B------:R-:W-:Y:S01]  /*4420*/  IMAD.SHL.U32 R0, R166.reuse, 0x4, RZ ;  /* 0x00000004a6007824 */ /* 0x040fe200078e00ff */
[----:B------:R-:W-:Y:S01]  /*4430*/  IADD3.X R7, R9, c[0x0][0x18c], RZ, P1, !PT ;  /* 0x0000630009077a10 */ /* 0x000fe20000ffe4ff */
[----:B------:R-:W-:Y:S01]  /*4440*/  IMAD.SHL.U32 R2, R166, 0x8, RZ ;  /* 0x00000008a6027824 */ /* 0x000fe200078e00ff */
[----:B------:R-:W-:Y:S01]  /*4450*/  IADD3 R102, P1, R6, c[0x0][0x188], RZ ;  /* 0x0000620006667a10 */ /* 0x000fe20007f3e0ff */
[----:B------:R3:W-:Y:S01]  /*4460*/  LDGSTS.E.BYPASS.LTC128B.128 [R158+0x100], [R8.64], P6 ;  /* 0x00100000089e7fae */ /* 0x0007e2000b101d48 */
[----:B------:R-:W-:Y:S01]  /*4470*/  LOP3.LUT P5, RZ, R0, 0x10, RZ, 0xc0, !PT ;  /* 0x0000001000ff7812 */ /* 0x000fe200078ac0ff */
[----:B------:R-:W-:Y:S01]  /*4480*/  IMAD.SHL.U32 R0, R166, 0x2, RZ ;  /* 0x00000002a6007824 */ /* 0x000fe200078e00ff */
[----:B------:R-:W-:Y:S01]  /*4490*/  IADD3.X R103, R7, c[0x0][0x18c], RZ, P1, !PT ;  /* 0x0000630007677a10 */ /* 0x000fe20000ffe4ff */
[----:B------:R5:W-:Y:S01]  /*44a0*/  LDGSTS.E.BYPASS.LTC128B.128 [R145+0x1100], [R6.64], P4 ;  /* 0x0110000006917fae */ /* 0x000be2000a101d48 */
[----:B------:R-:W-:-:S02]  /*44b0*/  LOP3.LUT P6, RZ, R2, 0x10, RZ, 0xc0, !PT ;  /* 0x0000001002ff7812 */ /* 0x000fc400078cc0ff */
[----:B------:R-:W-:Y:S01]  /*44c0*/  IADD3 R2, P1, R4, c[0x0][0x1b0], RZ ;  /* 0x00006c0004027a10 */ /* 0x000fe20007f3e0ff */
[----:B------:R1:W-:Y:S01]  /*44d0*/  LDGSTS.E.BYPASS.LTC128B.128 [R158+0x1100], [R102.64], P0 ;  /* 0x01100000669e7fae */ /* 0x0003e20008101d48 */
[----:B------:R-:W-:Y:S02]  /*44e0*/  LOP3.LUT P4, RZ, R0, 0x10, RZ, 0xc0, !PT ;  /* 0x0000001000ff7812 */ /* 0x000fe4000788c0ff */
[----:B------:R-:W-:Y:S02]  /*44f0*/  IADD3.X R3, R5, c[0x0][0x1b4], RZ, P1, !PT ;  /* 0x00006d0005037a10 */ /* 0x000fe40000ffe4ff */
[----:B------:R-:W-:-:S03]  /*4500*/  IADD3 R100, P0, R2, c[0x0][0x1a8], RZ ;  /* 0x00006a0002647a10 */ /* 0x000fc60007f1e0ff */
[----:B------:R1:W-:Y:S01]  /*4510*/  LDGSTS.E.BYPASS.LTC128B.128 [R144+0x4000], [R2.64], P3 ;  /* 0x0400000002907fae */ /* 0x0003e20009901d48 */
[----:B------:R-:W-:-:S03]  /*4520*/  IADD3.X R101, R3, c[0x0][0x1ac], RZ, P0, !PT ;  /* 0x00006b0003657a10 */ /* 0x000fc600007fe4ff */
[----:B------:R1:W-:Y:S04]  /*4530*/  LDGSTS.E.BYPASS.LTC128B.128 [R144+0x4080], [R2.64+0x80], P6 ;  /* 0x0408008002907fae */ /* 0x0003e8000b101d48 */
[----:B------:R1:W-:Y:S04]  /*4540*/  LDGSTS.E.BYPASS.LTC128B.128 [R142+0x4000], [R100.64], P5 ;  /* 0x04000000648e7fae */ /* 0x0003e8000a901d48 */
[----:B------:R1:W-:Y:S04]  /*4550*/  LDGSTS.E.BYPASS.LTC128B.128 [R142+0x4080], [R100.64+0x80], P4 ;  /* 0x04080080648e7fae */ /* 0x0003e8000a101d48 */
[----:B------:R-:W0:Y:S01]  /*4560*/  LDGDEPBAR ;  /* 0x00000000000079af */ /* 0x000e220000000000 */
[----:B------:R-:W-:-:S02]  /*4570*/  IADD3 R0, R150, 0x2, RZ ;  /* 0x0000000296007810 */ /* 0x000fc40007ffe0ff */
[--C-:B--2---:R-:W-:Y:S02]  /*4580*/  LOP3.LUT R10, R150, 0x3, R141.reuse, 0x78, !PT ;  /* 0x00000003960a7812 */ /* 0x104fe400078e788d */
[--C-:B------:R-:W-:Y:S02]  /*4590*/  LOP3.LUT R0, R0, 0x3, R141.reuse, 0x78, !PT ;  /* 0x0000000300007812 */ /* 0x100fe400078e788d */
[C-C-:B------:R-:W-:Y:S02]  /*45a0*/  LOP3.LUT R13, R10.reuse, 0x4, R141.reuse, 0xf4, !PT ;  /* 0x000000040a0d7812 */ /* 0x140fe400078ef48d */
[--C-:B------:R-:W-:Y:S02]  /*45b0*/  LOP3.LUT R11, R10, 0x4, R141.reuse, 0xf8, !PT ;  /* 0x000000040a0b7812 */ /* 0x100fe400078ef88d */
[----:B------:R-:W-:Y:S01]  /*45c0*/  LOP3.LUT R133, R0, 0x4, R141, 0xf4, !PT ;  /* 0x0000000400857812 */ /* 0x000fe200078ef48d */
[----:B------:R-:W-:-:S04]  /*45d0*/  DEPBAR.LE SB0, 0x2 ;  /* 0x000080800000791a */ /* 0x000fc80000000000 */
[----:B------:R-:W-:Y:S01]  /*45e0*/  BAR.SYNC.DEFER_BLOCKING 0x0 ;  /* 0x0000000000007b1d */ /* 0x000fe20000010000 */
[----:B------:R-:W-:Y:S02]  /*45f0*/  LOP3.LUT R67, R0, 0x4, R141, 0xf8, !PT ;  /* 0x0000000400437812 */ /* 0x000fe400078ef88d */
[--C-:B------:R-:W-:Y:S02]  /*4600*/  LOP3.LUT R132, R13, 0xf0, R138.reuse, 0xf8, !PT ;  /* 0x000000f00d847812 */ /* 0x100fe400078ef88a */
[--C-:B------:R-:W-:Y:S02]  /*4610*/  LOP3.LUT R66, R11, 0xf0, R138.reuse, 0xf8, !PT ;  /* 0x000000f00b427812 */ /* 0x100fe400078ef88a */
[--C-:B------:R-:W-:Y:S02]  /*4620*/  LOP3.LUT R133, R133, 0xf0, R138.reuse, 0xf8, !PT ;  /* 0x000000f085857812 */ /* 0x100fe400078ef88a */
[----:B------:R-:W-:Y:S02]  /*4630*/  LOP3.LUT R67, R67, 0xf0, R138, 0xf8, !PT ;  /* 0x000000f043437812 */ /* 0x000fe400078ef88a */
[----:B------:R-:W-:-:S02]  /*4640*/  LEA R132, R132, 0x8000, 0x4 ;  /* 0x0000800084847811 */ /* 0x000fc400078e20ff */
[----:B------:R-:W-:Y:S02]  /*4650*/  LEA R66, R66, 0x8000, 0x4 ;  /* 0x0000800042427811 */ /* 0x000fe400078e20ff */
[----:B------:R-:W-:Y:S02]  /*4660*/  LEA R133, R133, 0x8000, 0x4 ;  /* 0x0000800085857811 */ /* 0x000fe400078e20ff */
[----:B------:R-:W-:Y:S02]  /*4670*/  LEA R67, R67, 0x8000, 0x4 ;  /* 0x0000800043437811 */ /* 0x000fe400078e20ff */
[----:B------:R-:W-:Y:S02]  /*4680*/  IADD3 R162, P1, R102, c[0x0][0x190], RZ ;  /* 0x0000640066a27a10 */ /* 0x000fe40007f3e0ff */
[----:B------:R-:W-:Y:S01]  /*4690*/  IADD3 R164, P0, R100, c[0x0][0x1b0], RZ ;  /* 0x00006c0064a47a10 */ /* 0x000fe20007f1e0ff */
[----:B------:R-:W2:Y:S01]  /*46a0*/  LDSM.16.M88.4 R68, [R68] ;  /* 0x000000004444783b */ /* 0x000ea20000000200 */
[----:B-1----:R-:W-:-:S03]  /*46b0*/  CS2R R2, SRZ ;  /* 0x0000000000027805 */ /* 0x002fc6000001ff00 */
[----:B------:R1:W1:Y:S01]  /*46c0*/  LDSM.16.M88.4 R88, [R143+0x1000] ;  /* 0x001000008f58783b */ /* 0x0002620000000200 */
[----:B------:R-:W-:-:S03]  /*46d0*/  CS2R R4, SRZ ;  /* 0x0000000000047805 */ /* 0x000fc6000001ff00 */
[----:B------:R1:W1:Y:S01]  /*46e0*/  LDSM.16.M88.4 R92, [R143+0x2000] ;  /* 0x002000008f5c783b */ /* 0x0002620000000200 */
[----:B-----5:R-:W-:-:S03]  /*46f0*/  CS2R R6, SRZ ;  /* 0x0000000000067805 */ /* 0x020fc6000001ff00 */
[----:B------:R1:W1:Y:S01]  /*4700*/  LDSM.16.M88.4 R96, [R143+0x3000] ;  /* 0x003000008f60783b */ /* 0x0002620000000200 */
[----:B---3--:R-:W-:-:S03]  /*4710*/  CS2R R8, SRZ ;  /* 0x0000000000087805 */ /* 0x008fc6000001ff00 */
[----:B------:R3:W1:Y:S01]  /*4720*/  LDSM.16.MT88.4 R72, [R66+UR25] ;  /* 0x000000194248783b */ /* 0x0006620008004200 */
[----:B------:R-:W-:-:S03]  /*4730*/  CS2R R10, SRZ ;  /* 0x00000000000a7805 */ /* 0x000fc6000001ff00 */
[----:B------:R3:W1:Y:S01]  /*4740*/  LDSM.16.MT88.4 R76, [R67+UR25] ;  /* 0x00000019434c783b */ /* 0x0006620008004200 */
[----:B------:R-:W-:-:S03]  /*4750*/  CS2R R12, SRZ ;  /* 0x00000000000c7805 */ /* 0x000fc6000001ff00 */
[----:B------:R3:W1:Y:S01]  /*4760*/  LDSM.16.MT88.4 R80, [R132+UR25] ;  /* 0x000000198450783b */ /* 0x0006620008004200 */
[----:B----4-:R-:W-:-:S03]  /*4770*/  CS2R R14, SRZ ;  /* 0x00000000000e7805 */ /* 0x010fc6000001ff00 */
[----:B------:R3:W4:Y:S01]  /*4780*/  LDSM.16.MT88.4 R84, [R133+UR25] ;  /* 0x000000198554783b */ /* 0x0007220008004200 */
[----:B------:R-:W-:Y:S02]  /*4790*/  IADD3.X R161, R103, c[0x0][0x194], RZ, P1, !PT ;  /* 0x0000650067a17a10 */ /* 0x000fe40000ffe4ff */
[----:B------:R-:W-:Y:S01]  /*47a0*/  IADD3.X R163, R101, c[0x0][0x1b4], RZ, P0, !PT ;  /* 0x00006d0065a37a10 */ /* 0x000fe200007fe4ff */
[----:B------:R-:W-:Y:S05]  /*47b0*/  @!P2 BRA `(.L_x_44) ;  /* 0x00000cf00000a947 */ /* 0x000fea0003800000 */
[----:B------:R-:W-:Y:S01]  /*47c0*/  UIADD3 UR14, UR23, -0x3, URZ ;  /* 0xfffffffd170e7890 */ /* 0x000fe2000fffe03f */
[----:B------:R-:W-:Y:S01]  /*47d0*/  IMAD.SHL.U32 R0, R159, 0x10, RZ ;  /* 0x000000109f007824 */ /* 0x000fe200078e00ff */
[----:B------:R-:W-:Y:S01]  /*47e0*/  CS2R R64, SRZ ;  /* 0x0000000000407805 */ /* 0x000fe2000001ff00 */
[----:B------:R-:W-:Y:S01]  /*47f0*/  IMAD.MOV.U32 R167, RZ, RZ, c[0x0][0x18c] ;  /* 0x00006300ffa77624 */ /* 0x000fe200078e00ff */
[----:B------:R-:W-:Y:S01]  /*4800*/  CS2R R34, SRZ ;  /* 0x0000000000227805 */ /* 0x000fe2000001ff00 */
[----:B------:R-:W-:Y:S01]  /*4810*/  IMAD.MOV.U32 R160, RZ, RZ, 0x3 ;  /* 0x00000003ffa07424 */ /* 0x000fe200078e00ff */
[----:B------:R-:W-:Y:S01]  /*4820*/  ISETP.NE.AND P0, PT, RZ, UR14, PT ;  /* 0x0000000eff007c0c */ /* 0x000fe2000bf05270 */
        /* <DEDUP_REMOVED lines=30> */
[----:B------:R-:W-:Y:S01]  /*4a10*/  LOP3.LUT R0, R0, 0x20, RZ, 0x3c, !PT ;  /* 0x0000002000007812 */ /* 0x000fe200078e3cff */
[----:B------:R-:W-:Y:S01]  /*4a20*/  IMAD R167, R167, 0x3, RZ ;  /* 0x00000003a7a77824 */ /* 0x000fe200078e02ff */
[----:B------:R-:W-:Y:S01]  /*4a30*/  SEL R168, R168, RZ, P0 ;  /* 0x000000ffa8a87207 */ /* 0x000fe20000000000 */
[----:B------:R-:W-:Y:S01]  /*4a40*/  UMOV UR13, URZ ;  /* 0x0000003f000d7c82 */ /* 0x000fe20008000000 */
[----:B------:R-:W-:Y:S01]  /*4a50*/  SEL R166, R166, RZ, P0 ;  /* 0x000000ffa6a67207 */ /* 0x000fe20000000000 */
[----:B------:R-:W-:-:S02]  /*4a60*/  UMOV UR10, 0x180 ;  /* 0x00000180000a7882 */ /* 0x000fc40000000000 */
[----:B------:R-:W-:Y:S02]  /*4a70*/  UMOV UR7, 0x6000 ;  /* 0x0000600000077882 */ /* 0x000fe40000000000 */
[----:B------:R-:W-:Y:S02]  /*4a80*/  UMOV UR12, 0x3 ;  /* 0x00000003000c7882 */ /* 0x000fe40000000000 */
[----:B------:R-:W-:Y:S02]  /*4a90*/  UMOV UR5, UR30 ;  /* 0x0000001e00057c82 */ /* 0x000fe40008000000 */
[----:B------:R-:W-:Y:S02]  /*4aa0*/  UMOV UR4, UR25 ;  /* 0x0000001900047c82 */ /* 0x000fe40008000000 */
.L_x_45:
[C---:B-12---:R-:W-:Y:S01]  /*4ab0*/  HMMA.16816.F16 R64, R68.reuse, R72, R64 ;  /* 0x000000484440723c */ /* 0x046fe20000000840 */
[----:B------:R-:W-:Y:S01]  /*4ac0*/  LDSM.16.M88.4 R100, [R0+UR5] ;  /* 0x000000050064783b */ /* 0x000fe20008000200 */
[----:B------:R-:W-:Y:S02]  /*4ad0*/  UIADD3 UR6, UR4, 0x2000, URZ ;  /* 0x0000200004067890 */ /* 0x000fe4000fffe03f */
[----:B----4-:R-:W-:Y:S01]  /*4ae0*/  IMAD.MOV.U32 R165, RZ, RZ, R163 ;  /* 0x000000ffffa57224 */ /* 0x010fe200078e00a3 */
[----:B------:R-:W-:Y:S01]  /*4af0*/  LOP3.LUT P1, RZ, R168, 0x1, RZ, 0xc0, !PT ;  /* 0x00000001a8ff7812 */ /* 0x000fe2000782c0ff */
[----:B------:R-:W-:Y:S01]  /*4b00*/  UIADD3 UR13, UR13, 0x1, URZ ;  /* 0x000000010d0d7890 */ /* 0x000fe2000fffe03f */
[----:B------:R-:W-:Y:S01]  /*4b10*/  IADD3 R172, P6, R162, c[0x0][0x188], RZ ;  /* 0x00006200a2ac7a10 */ /* 0x000fe20007fde0ff */
[C---:B------:R-:W-:Y:S01]  /*4b20*/  HMMA.16816.F16 R62, R68.reuse, R74, R62 ;  /* 0x0000004a443e723c */ /* 0x040fe2000000083e */
[----:B------:R-:W1:Y:S01]  /*4b30*/  LDSM.16.MT88.4 R104, [R66+UR4+0x1000] ;  /* 0x001000044268783b */ /* 0x000e620008004200 */
[----:B------:R-:W-:Y:S02]  /*4b40*/  UIADD3 UR11, UR5, 0x80, URZ ;  /* 0x00000080050b7890 */ /* 0x000fe4000fffe03f */
[----:B------:R-:W-:Y:S01]  /*4b50*/  IADD3.X R173, R161, c[0x0][0x18c], RZ, P6, !PT ;  /* 0x00006300a1ad7a10 */ /* 0x000fe200037fe4ff */
[----:B------:R-:W-:Y:S01]  /*4b60*/  UIADD3 UR12, UR12, 0x1, URZ ;  /* 0x000000010c0c7890 */ /* 0x000fe2000fffe03f */
[----:B------:R-:W-:Y:S01]  /*4b70*/  LOP3.LUT P6, RZ, R166, 0x1, RZ, 0xc0, !PT ;  /* 0x00000001a6ff7812 */ /* 0x000fe200078cc0ff */
[----:B------:R-:W-:Y:S01]  /*4b80*/  UIADD3 UR17, UR7, 0x2000, URZ ;  /* 0x0000200007117890 */ /* 0x000fe2000fffe03f */
[C---:B------:R-:W-:Y:S01]  /*4b90*/  HMMA.16816.F16 R60, R68.reuse, R76, R60 ;  /* 0x0000004c443c723c */ /* 0x040fe2000000083c */
[----:B------:R-:W1:Y:S01]  /*4ba0*/  LDSM.16.MT88.4 R108, [R67+UR4+0x1000] ;  /* 0x00100004436c783b */ /* 0x000e620008004200 */
[----:B------:R-:W-:Y:S02]  /*4bb0*/  UISETP.NE.AND UP0, UPT, UR12, 0x4, UPT ;  /* 0x000000040c00788c */ /* 0x000fe4000bf05270 */
[----:B------:R-:W-:Y:S01]  /*4bc0*/  IADD3 R175, R144, UR7, RZ ;  /* 0x0000000790af7c10 */ /* 0x000fe2000fffe0ff */
[----:B------:R-:W-:Y:S01]  /*4bd0*/  UIADD3 UR16, UR10, 0x80, URZ ;  /* 0x000000800a107890 */ /* 0x000fe2000fffe03f */
[C---:B------:R-:W-:Y:S01]  /*4be0*/  LOP3.LUT R163, R168.reuse, 0x2, RZ, 0xc0, !PT ;  /* 0x00000002a8a37812 */ /* 0x040fe200078ec0ff */
[----:B------:R-:W-:Y:S01]  /*4bf0*/  UIADD3 UR15, UR14, -0x1, URZ ;  /* 0xffffffff0e0f7890 */ /* 0x000fe2000fffe03f */
[C---:B------:R-:W-:Y:S01]  /*4c00*/  HMMA.16816.F16 R58, R68.reuse, R78, R58 ;  /* 0x0000004e443a723c */ /* 0x040fe2000000083a */
[----:B------:R-:W1:Y:S03]  /*4c10*/  LDSM.16.MT88.4 R112, [R132+UR4+0x1000] ;  /* 0x001000048470783b */ /* 0x000e660008004200 */
[----:B------:R-:W-:Y:S01]  /*4c20*/  SHF.R.U32.HI R163, RZ, 0x1, R163 ;  /* 0x00000001ffa37819 */ /* 0x000fe200000116a3 */
[----:B------:R-:W-:Y:S01]  /*4c30*/  @!UP0 UIADD3 UR17, UR7, -0x6000, URZ ;  /* 0xffffa00007118890 */ /* 0x000fe2000fffe03f */
[----:B------:R-:W-:Y:S01]  /*4c40*/  LOP3.LUT R169, R168, 0x8, RZ, 0xc0, !PT ;  /* 0x00000008a8a97812 */ /* 0x000fe200078ec0ff */
[----:B------:R-:W-:Y:S01]  /*4c50*/  @!UP0 UIADD3 UR16, UR10, -0x180, URZ ;  /* 0xfffffe800a108890 */ /* 0x000fe2000fffe03f */
[C---:B------:R-:W-:Y:S01]  /*4c60*/  HMMA.16816.F16 R56, R68.reuse, R80, R56 ;  /* 0x000000504438723c */ /* 0x040fe20000000838 */
[----:B------:R-:W1:Y:S01]  /*4c70*/  LDSM.16.MT88.4 R116, [R133+UR4+0x1000] ;  /* 0x001000048574783b */ /* 0x000e620008004200 */
[----:B------:R-:W-:Y:S01]  /*4c80*/  ISETP.NE.U32.AND P0, PT, R163, RZ, PT ;  /* 0x000000ffa300720c */ /* 0x000fe20003f05070 */
[----:B------:R-:W-:Y:S01]  /*4c90*/  @!UP0 UMOV UR12, URZ ;  /* 0x0000003f000c8c82 */ /* 0x000fe20008000000 */
[----:B------:R-:W-:Y:S01]  /*4ca0*/  SHF.R.U32.HI R169, RZ, 0x3, R169 ;  /* 0x00000003ffa97819 */ /* 0x000fe200000116a9 */
[----:B------:R-:W-:Y:S01]  /*4cb0*/  UISETP.NE.AND UP0, UPT, UR13, 0x4, UPT ;  /* 0x000000040d00788c */ /* 0x000fe2000bf05270 */
[----:B------:R-:W-:Y:S02]  /*4cc0*/  LOP3.LUT R163, R166, 0x4, RZ, 0xc0, !PT ;  /* 0x00000004a6a37812 */ /* 0x000fe400078ec0ff */
[C---:B------:R-:W-:Y:S01]  /*4cd0*/  HMMA.16816.F16 R54, R68.reuse, R82, R54 ;  /* 0x000000524436723c */ /* 0x040fe20000000836 */
[----:B------:R-:W1:Y:S01]  /*4ce0*/  LDSM.16.M88.4 R120, [R0+UR5+0x1000] ;  /* 0x001000050078783b */ /* 0x000e620008000200 */
[----:B------:R-:W-:Y:S02]  /*4cf0*/  ISETP.NE.U32.AND P3, PT, R169, RZ, PT ;  /* 0x000000ffa900720c */ /* 0x000fe40003f65070 */
[----:B------:R-:W-:Y:S02]  /*4d00*/  IADD3 R169, R145, UR10, RZ ;  /* 0x0000000a91a97c10 */ /* 0x000fe4000fffe0ff */
[----:B------:R-:W-:Y:S02]  /*4d10*/  SHF.R.U32.HI R163, RZ, 0x2, R163 ;  /* 0x00000002ffa37819 */ /* 0x000fe400000116a3 */
[C---:B----4-:R-:W-:Y:S01]  /*4d20*/  HMMA.16816.F16 R52, R68.reuse, R84, R52 ;  /* 0x000000544434723c */ /* 0x050fe20000000834 */
[----:B------:R-:W2:Y:S01]  /*4d30*/  LDSM.16.M88.4 R124, [R0+UR5+0x2000] ;  /* 0x00200005007c783b */ /* 0x000ea20008000200 */
[----:B------:R-:W-:Y:S01]  /*4d40*/  ISETP.NE.U32.AND P2, PT, R163, RZ, PT ;  /* 0x000000ffa300720c */ /* 0x000fe20003f45070 */
[----:B------:R-:W-:Y:S01]  /*4d50*/  @!UP0 UIADD3 UR6, UR4, -0x6000, URZ ;  /* 0xffffa00004068890 */ /* 0x000fe2000fffe03f */
[----:B------:R-:W-:Y:S01]  /*4d60*/  IMAD.MOV.U32 R163, RZ, RZ, R161 ;  /* 0x000000ffffa37224 */ /* 0x000fe200078e00a1 */
[----:B------:R-:W-:Y:S01]  /*4d70*/  IADD3 R161, R158, UR10, RZ ;  /* 0x0000000a9ea17c10 */ /* 0x000fe2000fffe0ff */
[----:B------:R-:W-:Y:S01]  /*4d80*/  @!UP0 UIADD3 UR11, UR5, -0x180, URZ ;  /* 0xfffffe80050b8890 */ /* 0x000fe2000fffe03f */
[----:B------:R-:W-:Y:S01]  /*4d90*/  LOP3.LUT R171, R166, 0x2, RZ, 0xc0, !PT ;  /* 0x00000002a6ab7812 */ /* 0x000fe200078ec0ff */
[-C--:B------:R-:W-:Y:S01]  /*4da0*/  HMMA.16816.F16 R50, R68, R86.reuse, R50 ;  /* 0x000000564432723c */ /* 0x080fe20000000832 */
[----:B------:R-:W2:Y:S01]  /*4db0*/  LDSM.16.M88.4 R128, [R0+UR5+0x3000] ;  /* 0x003000050080783b */ /* 0x000ea20008000200 */
[----:B------:R-:W-:Y:S02]  /*4dc0*/  @!UP0 UMOV UR13, URZ ;  /* 0x0000003f000d8c82 */ /* 0x000fe40008000000 */
[----:B------:R-:W-:Y:S01]  /*4dd0*/  SHF.R.U32.HI R171, RZ, 0x1, R171 ;  /* 0x00000001ffab7819 */ /* 0x000fe200000116ab */
[----:B------:R-:W-:Y:S01]  /*4de0*/  UISETP.GT.AND UP0, UPT, UR14, -0x2, UPT ;  /* 0xfffffffe0e00788c */ /* 0x000fe2000bf04270 */
[----:B------:R-:W-:Y:S01]  /*4df0*/  LOP3.LUT R170, R168, 0x4, RZ, 0xc0, !PT ;  /* 0x00000004a8aa7812 */ /* 0x000fe200078ec0ff */
[----:B------:R-:W-:Y:S01]  /*4e00*/  UMOV UR5, UR11 ;  /* 0x0000000b00057c82 */ /* 0x000fe20008000000 */
[C---:B------:R-:W-:Y:S01]  /*4e10*/  HMMA.16816.F16 R48, R88.reuse, R86, R48 ;  /* 0x000000565830723c */ /* 0x040fe20000000830 */
[----:B------:R-:W-:Y:S01]  /*4e20*/  @!PT LDS RZ, [RZ] ;  /* 0x00000000fffff984 */ /* 0x000fe20000000800 */
[----:B------:R-:W-:Y:S01]  /*4e30*/  @!PT LDS RZ, [RZ] ;  /* 0x00000000fffff984 */ /* 0x000fe20000000800 */
[----:B------:R-:W-:Y:S01]  /*4e40*/  @!PT LDS RZ, [RZ] ;  /* 0x00000000fffff984 */ /* 0x000fe20000000800 */
[----:B------:R4:W-:Y:S01]  /*4e50*/  @P1 LDGSTS.E.BYPASS.LTC128B.128 [R169], [R162.64] ;  /* 0x00000000a2a91fae */ /* 0x0009e2000b901d48 */
[----:B------:R-:W-:Y:S01]  /*4e60*/  UMOV UR10, UR16 ;  /* 0x00000010000a7c82 */ /* 0x000fe20008000000 */
[----:B------:R-:W-:Y:S01]  /*4e70*/  ISETP.NE.U32.AND P5, PT, R171, RZ, PT ;  /* 0x000000ffab00720c */ /* 0x000fe20003fa5070 */
[----:B------:R-:W-:Y:S01]  /*4e80*/  UMOV UR4, UR6 ;  /* 0x0000000600047c82 */ /* 0x000fe20008000000 */
[----:B------:R-:W-:Y:S01]  /*4e90*/  IADD3 R176, P1, R172, c[0x0][0x188], RZ ;  /* 0x00006200acb07a10 */ /* 0x000fe20007f3e0ff */
[----:B------:R-:W-:Y:S01]  /*4ea0*/  UMOV UR14, UR15 ;  /* 0x0000000f000e7c82 */ /* 0x000fe20008000000 */
[----:B------:R-:W-:Y:S01]  /*4eb0*/  SHF.R.U32.HI R170, RZ, 0x2, R170 ;  /* 0x00000002ffaa7819 */ /* 0x000fe200000116aa */
[C---:B------:R-:W-:Y:S01]  /*4ec0*/  HMMA.16816.F16 R46, R88.reuse, R84, R46 ;  /* 0x00000054582e723c */ /* 0x040fe2000000082e */
[----:B------:R5:W-:Y:S02]  /*4ed0*/  @P0 LDGSTS.E.BYPASS.LTC128B.128 [R161], [R172.64] ;  /* 0x00000000aca10fae */ /* 0x000be4000b901d48 */
[----:B------:R-:W-:Y:S02]  /*4ee0*/  ISETP.NE.U32.AND P4, PT, R170, RZ, PT ;  /* 0x000000ffaa00720c */ /* 0x000fe40003f85070 */
[----:B------:R-:W-:Y:S02]  /*4ef0*/  IADD3.X R177, R173, c[0x0][0x18c], RZ, P1, !PT ;  /* 0x00006300adb17a10 */ /* 0x000fe40000ffe4ff */
[----:B------:R-:W-:Y:S01]  /*4f00*/  IADD3 R178, P1, R176, c[0x0][0x188], RZ ;  /* 0x00006200b0b27a10 */ /* 0x000fe20007f3e0ff */
[C---:B------:R-:W-:Y:S01]  /*4f10*/  HMMA.16816.F16 R44, R88.reuse, R82, R44 ;  /* 0x00000052582c723c */ /* 0x040fe2000000082c */
[----:B---3--:R3:W-:Y:S03]  /*4f20*/  @P6 LDGSTS.E.BYPASS.LTC128B.128 [R175], [R164.64] ;  /* 0x00000000a4af6fae */ /* 0x0087e6000b901d48 */
[----:B------:R-:W-:Y:S02]  /*4f30*/  IADD3.X R179, R177, c[0x0][0x18c], RZ, P1, !PT ;  /* 0x00006300b1b37a10 */ /* 0x000fe40000ffe4ff */
[----:B------:R-:W-:Y:S02]  /*4f40*/  IADD3 R170, P0, R164, c[0x0][0x1a8], RZ ;  /* 0x00006a00a4aa7a10 */ /* 0x000fe40007f1e0ff */
[C---:B------:R-:W-:Y:S01]  /*4f50*/  HMMA.16816.F16 R42, R88.reuse, R80, R42 ;  /* 0x00000050582a723c */ /* 0x040fe2000000082a */
[----:B------:R3:W-:Y:S03]  /*4f60*/  @P5 LDGSTS.E.BYPASS.LTC128B.128 [R175+0x80], [R164.64+0x80] ;  /* 0x00080080a4af5fae */ /* 0x0007e6000b901d48 */
[----:B------:R-:W-:Y:S01]  /*4f70*/  LOP3.LUT R171, R166, 0x8, RZ, 0xc0, !PT ;  /* 0x00000008a6ab7812 */ /* 0x000fe200078ec0ff */
[----:B----4-:R-:W-:Y:S03]  /*4f80*/  IMAD.WIDE.U32 R162, R160, c[0x0][0x188], R162 ;  /* 0x00006200a0a27a25 */ /* 0x010fe600078e00a2 */
[C---:B------:R-:W-:Y:S01]  /*4f90*/  HMMA.16816.F16 R40, R88.reuse, R78, R40 ;  /* 0x0000004e5828723c */ /* 0x040fe20000000828 */
[----:B------:R4:W-:Y:S03]  /*4fa0*/  @P4 LDGSTS.E.BYPASS.LTC128B.128 [R169+0x1000], [R176.64] ;  /* 0x01000000b0a94fae */ /* 0x0009e6000b901d48 */
[----:B-----5:R-:W-:Y:S01]  /*4fb0*/  IADD3 R173, R142, UR7, RZ ;  /* 0x000000078ead7c10 */ /* 0x020fe2000fffe0ff */
[----:B------:R-:W-:Y:S01]  /*4fc0*/  UMOV UR7, UR17 ;  /* 0x0000001100077c82 */ /* 0x000fe20008000000 */
[----:B------:R-:W-:Y:S02]  /*4fd0*/  SHF.R.U32.HI R174, RZ, 0x3, R171 ;  /* 0x00000003ffae7819 */ /* 0x000fe400000116ab */
[C---:B------:R-:W-:Y:S01]  /*4fe0*/  HMMA.16816.F16 R38, R88.reuse, R76, R38 ;  /* 0x0000004c5826723c */ /* 0x040fe20000000826 */
[----:B------:R5:W-:Y:S03]  /*4ff0*/  @P3 LDGSTS.E.BYPASS.LTC128B.128 [R161+0x1000], [R178.64] ;  /* 0x01000000b2a13fae */ /* 0x000be6000b901d48 */
[----:B------:R-:W-:Y:S02]  /*5000*/  IADD3.X R171, R165, c[0x0][0x1ac], RZ, P0, !PT ;  /* 0x00006b00a5ab7a10 */ /* 0x000fe400007fe4ff */
[----:B------:R-:W-:Y:S02]  /*5010*/  ISETP.NE.U32.AND P0, PT, R174, RZ, PT ;  /* 0x000000ffae00720c */ /* 0x000fe40003f05070 */
[C---:B------:R-:W-:Y:S01]  /*5020*/  HMMA.16816.F16 R36, R88.reuse, R74, R36 ;  /* 0x0000004a5824723c */ /* 0x040fe20000000824 */
[----:B------:R4:W-:Y:S01]  /*5030*/  @P2 LDGSTS.E.BYPASS.LTC128B.128 [R173], [R170.64] ;  /* 0x00000000aaad2fae */ /* 0x0009e2000b901d48 */
[----:B------:R-:W-:Y:S02]  /*5040*/  ISETP.NE.AND P2, PT, RZ, UR15, PT ;  /* 0x0000000fff007c0c */ /* 0x000fe4000bf45270 */
[----:B---3--:R-:W-:Y:S02]  /*5050*/  LEA R165, R159, UR11, 0x4 ;  /* 0x0000000b9fa57c11 */ /* 0x008fe4000f8e20ff */
[----:B------:R-:W-:Y:S02]  /*5060*/  IADD3 R164, P1, R170, c[0x0][0x1b0], RZ ;  /* 0x00006c00aaa47a10 */ /* 0x000fe40007f3e0ff */
[-C--:B------:R-:W-:Y:S03]  /*5070*/  HMMA.16816.F16 R34, R88, R72.reuse, R34 ;  /* 0x000000485822723c */ /* 0x080fe60000000822 */
[----:B------:R4:W-:Y:S01]  /*5080*/  @P0 LDGSTS.E.BYPASS.LTC128B.128 [R173+0x80], [R170.64+0x80] ;  /* 0x00080080aaad0fae */ /* 0x0009e2000b901d48 */
[----:B------:R-:W-:Y:S02]  /*5090*/  IADD3 R162, P0, R162, c[0x0][0x190], RZ ;  /* 0x00006400a2a27a10 */ /* 0x000fe40007f1e0ff */
[----:B------:R-:W-:Y:S02]  /*50a0*/  SEL R168, R168, RZ, P2 ;  /* 0x000000ffa8a87207 */ /* 0x000fe40001000000 */
[C---:B------:R-:W-:Y:S03]  /*50b0*/  HMMA.16816.F16 R32, R92.reuse, R72, R32 ;  /* 0x000000485c20723c */ /* 0x040fe60000000820 */
[----:B------:R-:W0:Y:S01]  /*50c0*/  LDGDEPBAR ;  /* 0x00000000000079af */ /* 0x000e220000000000 */
[----:B-----5:R-:W-:Y:S02]  /*50d0*/  IADD3.X R161, R163, c[0x0][0x194], R167, P0, !PT ;  /* 0x00006500a3a17a10 */ /* 0x020fe400007fe4a7 */
[----:B------:R-:W-:Y:S02]  /*50e0*/  PLOP3.LUT P0, PT, PT, PT, UP0, 0x80, 0x0 ;  /* 0x000000000000781c */ /* 0x000fe40003f0f008 */
[C---:B------:R-:W-:Y:S04]  /*50f0*/  HMMA.16816.F16 R30, R92.reuse, R74, R30 ;  /* 0x0000004a5c1e723c */ /* 0x040fe8000000081e */
[----:B------:R-:W-:Y:S02]  /*5100*/  IADD3.X R163, R171, c[0x0][0x1b4], RZ, P1, !PT ;  /* 0x00006d00aba37a10 */ /* 0x000fe40000ffe4ff */
[----:B------:R-:W-:Y:S02]  /*5110*/  SEL R166, R166, RZ, P2 ;  /* 0x000000ffa6a67207 */ /* 0x000fe40001000000 */
[C---:B------:R-:W-:Y:S08]  /*5120*/  HMMA.16816.F16 R28, R92.reuse, R76, R28 ;  /* 0x0000004c5c1c723c */ /* 0x040ff0000000081c */
[C---:B------:R-:W-:Y:S01]  /*5130*/  HMMA.16816.F16 R26, R92.reuse, R78, R26 ;  /* 0x0000004e5c1a723c */ /* 0x040fe2000000081a */
[----:B------:R-:W-:Y:S04]  /*5140*/  DEPBAR.LE SB0, 0x2 ;  /* 0x000080800000791a */ /* 0x000fe80000000000 */
[----:B------:R-:W-:Y:S03]  /*5150*/  BAR.SYNC.DEFER_BLOCKING 0x0 ;  /* 0x0000000000007b1d */ /* 0x000fe60000010000 */
[C---:B------:R-:W-:Y:S08]  /*5160*/  HMMA.16816.F16 R24, R92.reuse, R80, R24 ;  /* 0x000000505c18723c */ /* 0x040ff00000000818 */
[C---:B------:R-:W-:Y:S08]  /*5170*/  HMMA.16816.F16 R22, R92.reuse, R82, R22 ;  /* 0x000000525c16723c */ /* 0x040ff00000000816 */
[C---:B------:R-:W-:Y:S08]  /*5180*/  HMMA.16816.F16 R20, R92.reuse, R84, R20 ;  /* 0x000000545c14723c */ /* 0x040ff00000000814 */
[-C--:B------:R-:W-:Y:S08]  /*5190*/  HMMA.16816.F16 R18, R92, R86.reuse, R18 ;  /* 0x000000565c12723c */ /* 0x080ff00000000812 */
[C---:B------:R-:W-:Y:S08]  /*51a0*/  HMMA.16816.F16 R16, R96.reuse, R86, R16 ;  /* 0x000000566010723c */ /* 0x040ff00000000810 */
[C---:B------:R-:W-:Y:S08]  /*51b0*/  HMMA.16816.F16 R14, R96.reuse, R84, R14 ;  /* 0x00000054600e723c */ /* 0x040ff0000000080e */
[C---:B------:R-:W-:Y:S08]  /*51c0*/  HMMA.16816.F16 R12, R96.reuse, R82, R12 ;  /* 0x00000052600c723c */ /* 0x040ff0000000080c */
[C---:B------:R-:W-:Y:S08]  /*51d0*/  HMMA.16816.F16 R10, R96.reuse, R80, R10 ;  /* 0x00000050600a723c */ /* 0x040ff0000000080a */
[C---:B------:R-:W-:Y:S08]  /*51e0*/  HMMA.16816.F16 R8, R96.reuse, R78, R8 ;  /* 0x0000004e6008723c */ /* 0x040ff00000000808 */
[C---:B------:R-:W-:Y:S08]  /*51f0*/  HMMA.16816.F16 R6, R96.reuse, R76, R6 ;  /* 0x0000004c6006723c */ /* 0x040ff00000000806 */
[C---:B------:R-:W-:Y:S08]  /*5200*/  HMMA.16816.F16 R4, R96.reuse, R74, R4 ;  /* 0x0000004a6004723c */ /* 0x040ff00000000804 */
[----:B------:R-:W-:-:S08]  /*5210*/  HMMA.16816.F16 R2, R96, R72, R2 ;  /* 0x000000486002723c */ /* 0x000fd00000000802 */
[C---:B-1----:R-:W-:Y:S08]  /*5220*/  HMMA.16816.F16 R64, R100.reuse, R104, R64 ;  /* 0x000000686440723c */ /* 0x042ff00000000840 */
[C---:B------:R-:W-:Y:S08]  /*5230*/  HMMA.16816.F16 R62, R100.reuse, R106, R62 ;  /* 0x0000006a643e723c */ /* 0x040ff0000000083e */
[C---:B------:R-:W-:Y:S08]  /*5240*/  HMMA.16816.F16 R60, R100.reuse, R108, R60 ;  /* 0x0000006c643c723c */ /* 0x040ff0000000083c */
[C---:B------:R-:W-:Y:S08]  /*5250*/  HMMA.16816.F16 R58, R100.reuse, R110, R58 ;  /* 0x0000006e643a723c */ /* 0x040ff0000000083a */
        /* <DEDUP_REMOVED lines=11> */
[-C--:B------:R-:W-:Y:S01]  /*5310*/  HMMA.16816.F16 R34, R120, R104.reuse, R34 ;  /* 0x000000687822723c */ /* 0x080fe20000000822 */
[----:B------:R4:W1:Y:S07]  /*5320*/  LDSM.16.M88.4 R68, [R165] ;  /* 0x00000000a544783b */ /* 0x00086e0000000200 */
[C---:B--2---:R-:W-:Y:S01]  /*5330*/  HMMA.16816.F16 R32, R124.reuse, R104, R32 ;  /* 0x000000687c20723c */ /* 0x044fe20000000820 */
[----:B------:R4:W1:Y:S07]  /*5340*/  LDSM.16.M88.4 R88, [R165+0x1000] ;  /* 0x00100000a558783b */ /* 0x00086e0000000200 */
[C---:B------:R-:W-:Y:S01]  /*5350*/  HMMA.16816.F16 R30, R124.reuse, R106, R30 ;  /* 0x0000006a7c1e723c */ /* 0x040fe2000000081e */
[----:B------:R4:W1:Y:S07]  /*5360*/  LDSM.16.M88.4 R92, [R165+0x2000] ;  /* 0x00200000a55c783b */ /* 0x00086e0000000200 */
[C---:B------:R-:W-:Y:S01]  /*5370*/  HMMA.16816.F16 R28, R124.reuse, R108, R28 ;  /* 0x0000006c7c1c723c */ /* 0x040fe2000000081c */
[----:B------:R4:W1:Y:S07]  /*5380*/  LDSM.16.M88.4 R96, [R165+0x3000] ;  /* 0x00300000a560783b */ /* 0x00086e0000000200 */
[C---:B------:R-:W-:Y:S01]  /*5390*/  HMMA.16816.F16 R26, R124.reuse, R110, R26 ;  /* 0x0000006e7c1a723c */ /* 0x040fe2000000081a */
[----:B------:R4:W1:Y:S07]  /*53a0*/  LDSM.16.MT88.4 R72, [R66+UR6] ;  /* 0x000000064248783b */ /* 0x00086e0008004200 */
[C---:B------:R-:W-:Y:S01]  /*53b0*/  HMMA.16816.F16 R24, R124.reuse, R112, R24 ;  /* 0x000000707c18723c */ /* 0x040fe20000000818 */
[----:B------:R4:W1:Y:S07]  /*53c0*/  LDSM.16.MT88.4 R76, [R67+UR6] ;  /* 0x00000006434c783b */ /* 0x00086e0008004200 */
[C---:B------:R-:W-:Y:S01]  /*53d0*/  HMMA.16816.F16 R22, R124.reuse, R114, R22 ;  /* 0x000000727c16723c */ /* 0x040fe20000000816 */
[----:B------:R4:W1:Y:S07]  /*53e0*/  LDSM.16.MT88.4 R80, [R132+UR6] ;  /* 0x000000068450783b */ /* 0x00086e0008004200 */
[C---:B------:R-:W-:Y:S01]  /*53f0*/  HMMA.16816.F16 R20, R124.reuse, R116, R20 ;  /* 0x000000747c14723c */ /* 0x040fe20000000814 */
[----:B------:R4:W1:Y:S07]  /*5400*/  LDSM.16.MT88.4 R84, [R133+UR6] ;  /* 0x000000068554783b */ /* 0x00086e0008004200 */
        /* <DEDUP_REMOVED lines=8> */
[----:B------:R-:W-:Y:S01]  /*5490*/  HMMA.16816.F16 R2, R128, R104, R2 ;  /* 0x000000688002723c */ /* 0x000fe20000000802 */
[----:B------:R-:W-:-:S10]  /*54a0*/  @P0 BRA `(.L_x_45) ;  /* 0xfffff60000000947 */ /* 0x000fd4000383ffff */
.L_x_44:
[----:B------:R-:W0:Y:S01]  /*54b0*/  LDGDEPBAR ;  /* 0x00000000000079af */ /* 0x000e220000000000 */
[----:B------:R-:W-:Y:S01]  /*54c0*/  PLOP3.LUT P0, PT, PT, PT, UP1, 0x80, 0x0 ;  /* 0x000000000000781c */ /* 0x000fe20003f0f018 */
[----:B------:R-:W-:Y:S02]  /*54d0*/  BSSY B1, `(.L_x_46) ;  /* 0x0000424000017945 */ /* 0x000fe40003800000 */
[----:B------:R-:W0:Y:S01]  /*54e0*/  LDGDEPBAR ;  /* 0x00000000000079af */ /* 0x000e220000000000 */
[----:B------:R-:W-:-:S04]  /*54f0*/  DEPBAR.LE SB0, 0x0 ;  /* 0x000080000000791a */ /* 0x000fc80000000000 */
[----:B------:R-:W-:Y:S06]  /*5500*/  BAR.SYNC.DEFER_BLOCKING 0x0 ;  /* 0x0000000000007b1d */ /* 0x000fec0000010000 */
[----:B------:R-:W-:Y:S05]  /*5510*/  @P0 BRA `(.L_x_47) ;  /* 0x0000065000000947 */ /* 0x000fea0003800000 */
[----:B------:R-:W-:Y:S01]  /*5520*/  UISETP.NE.AND UP0, UPT, UR21, URZ, UPT ;  /* 0x0000003f1500728c */ /* 0x000fe2000bf05270 */
[----:B-12---:R-:W-:Y:S01]  /*5530*/  IMAD.MOV.U32 R68, RZ, RZ, R64 ;  /* 0x000000ffff447224 */ /* 0x006fe200078e0040 */
[----:B------:R-:W-:Y:S01]  /*5540*/  USHF.L.U32 UR4, UR24, 0xb, URZ ;  /* 0x0000000b18047899 */ /* 0x000fe2000800063f */
[----:B------:R-:W-:Y:S01]  /*5550*/  MOV R69, R62 ;  /* 0x0000003e00457202 */ /* 0x000fe20000000f00 */
[----:B------:R-:W-:Y:S01]  /*5560*/  UMOV UR5, 0x20 ;  /* 0x0000002000057882 */ /* 0x000fe20000000000 */
[----:B------:R-:W-:Y:S01]  /*5570*/  IMAD.MOV.U32 R72, RZ, RZ, R56 ;  /* 0x000000ffff487224 */ /* 0x000fe200078e0038 */
[----:B------:R-:W-:Y:S01]  /*5580*/  MOV R73, R54 ;  /* 0x0000003600497202 */ /* 0x000fe20000000f00 */
[----:B------:R-:W-:Y:S01]  /*5590*/  IMAD.MOV.U32 R64, RZ, RZ, R65 ;  /* 0x000000ffff407224 */ /* 0x000fe200078e0041 */
[C---:B------:R-:W-:Y:S01]  /*55a0*/  ISETP.GT.AND P0, PT, R141.reuse, 0x7, PT ;  /* 0x000000078d00780c */ /* 0x040fe20003f04270 */
[----:B---34-:R-:W-:Y:S01]  /*55b0*/  IMAD.MOV.U32 R66, RZ, RZ, R61 ;  /* 0x000000ffff427224 */ /* 0x018fe200078e003d */
[----:B------:R-:W-:Y:S01]  /*55c0*/  MOV R71, R58 ;  /* 0x0000003a00477202 */ /* 0x000fe20000000f00 */
[----:B------:R-:W-:Y:S01]  /*55d0*/  @UP0 UIADD3 UR4, UR4, 0x400, URZ ;  /* 0x0000040004040890 */ /* 0x000fe2000fffe03f */
[----:B------:R-:W-:Y:S01]  /*55e0*/  IMAD.MOV.U32 R56, RZ, RZ, R57 ;  /* 0x000000ffff387224 */ /* 0x000fe200078e0039 */
[----:B------:R-:W-:Y:S01]  /*55f0*/  MOV R65, R63 ;  /* 0x0000003f00417202 */ /* 0x000fe20000000f00 */
[----:B------:R-:W-:Y:S01]  /*5600*/  IMAD.MOV.U32 R54, RZ, RZ, R38 ;  /* 0x000000ffff367224 */ /* 0x000fe200078e0026 */
[----:B------:R-:W-:Y:S01]  /*5610*/  UIMAD.WIDE UR4, UR4, UR5, UR48 ;  /* 0x00000005040472a5 */ /* 0x000fe2000f8e0230 */
[----:B------:R-:W-:Y:S01]  /*5620*/  IMAD.MOV.U32 R62, RZ, RZ, R46 ;  /* 0x000000ffff3e7224 */ /* 0x000fe200078e002e */
[----:B------:R-:W-:Y:S01]  /*5630*/  MOV R57, R55 ;  /* 0x0000003700397202 */ /* 0x000fe20000000f00 */
[----:B------:R-:W-:Y:S01]  /*5640*/  IMAD.MOV.U32 R46, RZ, RZ, R47 ;  /* 0x000000ffff2e7224 */ /* 0x000fe200078e002f */
[----:B------:R-:W-:Y:S01]  /*5650*/  MOV R61, R44 ;  /* 0x0000002c003d7202 */ /* 0x000fe20000000f00 */
[----:B------:R-:W-:Y:S01]  /*5660*/  IMAD.MOV.U32 R74, RZ, RZ, R52 ;  /* 0x000000ffff4a7224 */ /* 0x000fe200078e0034 */
[----:B------:R-:W-:Y:S01]  /*5670*/  MOV R76, UR4 ;  /* 0x00000004004c7c02 */ /* 0x000fe20008000f00 */
[----:B------:R-:W-:Y:S01]  /*5680*/  IMAD.MOV.U32 R58, RZ, RZ, R53 ;  /* 0x000000ffff3a7224 */ /* 0x000fe200078e0035 */
[----:B------:R-:W-:Y:S01]  /*5690*/  MOV R77, UR5 ;  /* 0x00000005004d7c02 */ /* 0x000fe20008000f00 */
[----:B------:R-:W-:Y:S01]  /*56a0*/  IMAD.MOV.U32 R70, RZ, RZ, R60 ;  /* 0x000000ffff467224 */ /* 0x000fe200078e003c */
[----:B------:R-:W-:Y:S01]  /*56b0*/  MOV R38, R39 ;  /* 0x0000002700267202 */ /* 0x000fe20000000f00 */
        /* <DEDUP_REMOVED lines=30> */
[----:B------:R-:W-:Y:S01]  /*58a0*/  IMAD.WIDE R76, R141, 0x10, R76 ;  /* 0x000000108d4c7825 */ /* 0x000fe200078e024c */
[----:B------:R-:W-:-:S02]  /*58b0*/  MOV R29, R12 ;  /* 0x0000000c001d7202 */ /* 0x000fc40000000f00 */
        /* <DEDUP_REMOVED lines=9> */
[----:B------:R-:W-:Y:S01]  /*5950*/  IMAD.U32 R0, RZ, RZ, UR18 ;  /* 0x00000012ff007e24 */ /* 0x000fe2000f8e00ff */
[----:B------:R-:W-:Y:S01]  /*5960*/  MOV R12, R11 ;  /* 0x0000000b000c7202 */ /* 0x000fe20000000f00 */
[----:B------:R1:W-:Y:S01]  /*5970*/  STG.E.128 [R76.64], R68 ;  /* 0x000000444c007986 */ /* 0x0003e2000c101d08 */
[----:B------:R-:W-:Y:S01]  /*5980*/  MOV R15, R17 ;  /* 0x00000011000f7202 */ /* 0x000fe20000000f00 */
[----:B------:R-:W-:Y:S01]  /*5990*/  IMAD R3, R0, 0x8, R141 ;  /* 0x0000000800037824 */ /* 0x000fe200078e028d */
[----:B------:R-:W-:Y:S01]  /*59a0*/  MOV R2, 0x4 ;  /* 0x0000000400027802 */ /* 0x000fe20000000f00 */
[----:B------:R1:W-:Y:S04]  /*59b0*/  STG.E.128 [R76.64+0x800], R72 ;  /* 0x000800484c007986 */ /* 0x0003e8000c101d08 */
[----:B------:R1:W-:Y:S01]  /*59c0*/  STG.E.128 [R76.64+0x1000], R64 ;  /* 0x001000404c007986 */ /* 0x0003e2000c101d08 */
[----:B------:R-:W-:-:S03]  /*59d0*/  IMAD.WIDE R2, R3, R2, c[0x0][0x278] ;  /* 0x00009e0003027625 */ /* 0x000fc600078e0202 */
[----:B------:R1:W-:Y:S04]  /*59e0*/  STG.E.128 [R76.64+0x1800], R56 ;  /* 0x001800384c007986 */ /* 0x0003e8000c101d08 */
        /* <DEDUP_REMOVED lines=12> */
[----:B------:R-:W-:Y:S06]  /*5ab0*/  BAR.SYNC.DEFER_BLOCKING 0x0 ;  /* 0x0000000000007b1d */ /* 0x000fec0000010000 */
[----:B------:R-:W-:Y:S05]  /*5ac0*/  @P0 BRA `(.L_x_48) ;  /* 0x00003c4000000947 */ /* 0x000fea0003800000 */
[----:B------:R-:W-:Y:S01]  /*5ad0*/  @!PT LDS RZ, [RZ] ;  /* 0x00000000fffff984 */ /* 0x000fe20000000800 */
[----:B------:R-:W-:Y:S01]  /*5ae0*/  @!PT LDS RZ, [RZ] ;  /* 0x00000000fffff984 */ /* 0x000fe20000000800 */
[----:B------:R-:W-:Y:S01]  /*5af0*/  @!PT LDS RZ, [RZ] ;  /* 0x00000000fffff984 */ /* 0x000fe20000000800 */
[----:B------:R-:W-:Y:S01]  /*5b00*/  @!PT LDS RZ, [RZ] ;  /* 0x00000000fffff984 */ /* 0x000fe20000000800 */
[----:B------:R-:W-:Y:S06]  /*5b10*/  MEMBAR.ALL.GPU ;  /* 0x0000000000007992 */ /* 0x000fec000000a000 */
[----:B------:R-:W-:Y:S01]  /*5b20*/  MOV R0, 0x1 ;  /* 0x0000000100007802 */ /* 0x000fe20000000f00 */
[----:B------:R-:W-:-:S00]  /*5b30*/  ERRBAR ;  /* 0x00000000000079ab */ /* 0x000fc00000000000 */
[----:B012345:R-:W-:-:S05]  /*5b40*/  CCTL.IVALL ;  /* 0x00000000ff00798f */ /* 0x03ffca0002000000 */
[----:B------:R2:W-:Y:S01]  /*5b50*/  RED.E.ADD.S32.STRONG.GPU [R2.64], R0 ;  /* 0x000000000200798e */ /* 0x0005e2000c10e388 */
[----:B------:R-:W-:Y:S05]  /*5b60*/  BRA `(.L_x_48) ;  /* 0x00003ba000007947 */ /* 0x000fea0003800000 */
.L_x_47:
[----:B------:R-:W-:Y:S01]  /*5b70*/  ULDC UR4, c[0x0][0x22c] ;  /* 0x00008b0000047ab9 */ /* 0x000fe20000000800 */
[----:B---34-:R-:W-:Y:S01]  /*5b80*/  MOV R67, UR24 ;  /* 0x0000001800437c02 */ /* 0x018fe20008000f00 */
[----:B------:R-:W-:-:S06]  /*5b90*/  UISETP.GE.AND UP0, UPT, UR18, UR4, UPT ;  /* 0x000000041200728c */ /* 0x000fcc000bf06270 */
[----:B------:R-:W-:-:S13]  /*5ba0*/  PLOP3.LUT P0, PT, PT, PT, UP0, 0x80, 0x0 ;  /* 0x000000000000781c */ /* 0x000fda0003f0f008 */
[----:B------:R-:W-:Y:S05]  /*5bb0*/  @P0 BRA `(.L_x_49) ;  /* 0x000001b000000947 */ /* 0x000fea0003800000 */
[----:B------:R-:W-:Y:S02]  /*5bc0*/  ULDC.64 UR10, c[0x0][0x250] ;  /* 0x00009400000a7ab9 */ /* 0x000fe40000000a00 */
[----:B------:R-:W-:Y:S02]  /*5bd0*/  UIMAD UR6, UR18, UR61, URZ ;  /* 0x0000003d120672a4 */ /* 0x000fe4000f8e023f */
[----:B------:R-:W-:Y:S02]  /*5be0*/  UISETP.NE.AND UP0, UPT, UR41, UR10, UPT ;  /* 0x0000000a2900728c */ /* 0x000fe4000bf05270 */
[----:B------:R-:W-:Y:S02]  /*5bf0*/  UIMAD.WIDE.U32 UR4, UR6, UR11, URZ ;  /* 0x0000000b060472a5 */ /* 0x000fe4000f8e003f */
[----:B------:R-:W-:Y:S02]  /*5c00*/  ULDC.64 UR14, c[0x0][0x240] ;  /* 0x00009000000e7ab9 */ /* 0x000fe40000000a00 */
[----:B------:R-:W-:-:S02]  /*5c10*/  UMOV UR12, UR6 ;  /* 0x00000006000c7c82 */ /* 0x000fc40008000000 */
[----:B------:R-:W-:-:S03]  /*5c20*/  ULDC.64 UR10, c[0x0][0x248] ;  /* 0x00009200000a7ab9 */ /* 0x000fc60000000a00 */
[----:B------:R-:W-:Y:S02]  /*5c30*/  @UP0 UMOV UR4, UR5 ;  /* 0x0000000500040c82 */ /* 0x000fe40008000000 */
[----:B------:R-:W-:Y:S02]  /*5c40*/  @UP0 USHF.R.U32.HI UR12, URZ, UR60, UR4 ;  /* 0x0000003c3f0c0299 */ /* 0x000fe40008011604 */
[----:B------:R-:W-:Y:S02]  /*5c50*/  UISETP.NE.AND UP0, UPT, UR41, UR15, UPT ;  /* 0x0000000f2900728c */ /* 0x000fe4000bf05270 */
[----:B------:R-:W-:-:S04]  /*5c60*/  UIADD3 UR4, -UR12, URZ, URZ ;  /* 0x0000003f0c047290 */ /* 0x000fc8000fffe13f */
[----:B------:R-:W-:-:S04]  /*5c70*/  UIMAD UR4, UR4, UR59, UR6 ;  /* 0x0000003b040472a4 */ /* 0x000fc8000f8e0206 */
[----:B------:R-:W-:Y:S02]  /*5c80*/  UIMAD.WIDE.U32 UR6, UR4, UR10, URZ ;  /* 0x0000000a040672a5 */ /* 0x000fe4000f8e003f */
[----:B------:R-:W-:-:S05]  /*5c90*/  UIADD3 UR5, UR4, -UR45, URZ ;  /* 0x8000002d04057290 */ /* 0x000fca000fffe03f */
[----:B------:R-:W-:Y:S02]  /*5ca0*/  @UP0 UMOV UR6, UR7 ;  /* 0x0000000700060c82 */ /* 0x000fe40008000000 */
[----:B------:R-:W-:-:S03]  /*5cb0*/  @UP0 USHF.R.U32.HI UR4, URZ, UR11, UR6 ;  /* 0x0000000b3f040299 */ /* 0x000fc60008011606 */
[----:B------:R-:W-:Y:S02]  /*5cc0*/  ULDC.64 UR10, c[0x0][0x238] ;  /* 0x00008e00000a7ab9 */ /* 0x000fe40000000a00 */
[----:B------:R-:W-:Y:S02]  /*5cd0*/  UIADD3 UR6, -UR10, URZ, URZ ;  /* 0x0000003f0a067290 */ /* 0x000fe4000fffe13f */
[----:B------:R-:W-:Y:S02]  /*5ce0*/  UISETP.NE.AND UP0, UPT, UR41, UR10, UPT ;  /* 0x0000000a2900728c */ /* 0x000fe4000bf05270 */
[----:B------:R-:W-:-:S04]  /*5cf0*/  UIMAD UR5, UR6, UR45, UR5 ;  /* 0x0000002d060572a4 */ /* 0x000fc8000f8e0205 */
[----:B------:R-:W-:-:S07]  /*5d00*/  UIMAD.WIDE.U32 UR6, UR5, UR11, URZ ;  /* 0x0000000b050672a5 */ /* 0x000fce000f8e003f */
[----:B------:R-:W-:Y:S02]  /*5d10*/  @UP0 UMOV UR6, UR7 ;  /* 0x0000000700060c82 */ /* 0x000fe40008000000 */
[----:B------:R-:W-:Y:S02]  /*5d20*/  @UP0 USHF.R.U32.HI UR5, URZ, UR14, UR6 ;  /* 0x0000000e3f050299 */ /* 0x000fe40008011606 */
[----:B------:R-:W-:-:S11]  /*5d30*/  UISETP.GE.AND UP0, UPT, UR4, UR44, UPT ;  /* 0x0000002c0400728c */ /* 0x000fd6000bf06270 */
[----:B------:R-:W-:-:S04]  /*5d40*/  @UP0 UIADD3 UR4, UR5, UR44, URZ ;  /* 0x0000002c05040290 */ /* 0x000fc8000fffe03f */
[----:B------:R-:W-:-:S06]  /*5d50*/  UIMAD UR4, UR12, UR58, UR4 ;  /* 0x0000003a0c0472a4 */ /* 0x000fcc000f8e0204 */
[----:B------:R-:W-:-:S03]  /*5d60*/  MOV R67, UR4 ;  /* 0x0000000400437c02 */ /* 0x000fc60008000f00 */
.L_x_49:
[----:B------:R-:W-:Y:S01]  /*5d70*/  UISETP.NE.AND UP0, UPT, UR22, UR57, UPT ;  /* 0x000000391600728c */ /* 0x000fe2000bf05270 */
[----:B------:R-:W-:Y:S02]  /*5d80*/  SHF.L.U32 R0, R67, 0x7, RZ ;  /* 0x0000000743007819 */ /* 0x000fe400000006ff */
[----:B-12---:R-:W-:-:S03]  /*5d90*/  MOV R69, 0x100 ;  /* 0x0000010000457802 */ /* 0x006fc60000000f00 */
[----:B------:R-:W-:Y:S02]  /*5da0*/  PLOP3.LUT P0, PT, PT, PT, UP0, 0x80, 0x0 ;  /* 0x000000000000781c */ /* 0x000fe40003f0f008 */
[----:B------:R-:W-:-:S06]  /*5db0*/  IMAD.WIDE R128, R0, R69, c[0x0][0x280] ;  /* 0x0000a00000807625 */ /* 0x000fcc00078e0245 */
[----:B------:R-:W-:-:S05]  /*5dc0*/  IMAD.WIDE R128, R141, 0x4, R128 ;  /* 0x000000048d807825 */ /* 0x000fca00078e0280 */
[----:B------:R-:W-:Y:S05]  /*5dd0*/  @!P0 BRA `(.L_x_50) ;  /* 0x000009e000008947 */ /* 0x000fea0003800000 */
[----:B------:R-:W-:-:S13]  /*5de0*/  ISETP.NE.AND P0, PT, R67, UR24, PT ;  /* 0x0000001843007c0c */ /* 0x000fda000bf05270 */
[----:B------:R-:W-:Y:S05]  /*5df0*/  @!P0 BRA `(.L_x_51) ;  /* 0x000004d000008947 */ /* 0x000fea0003800000 */
[----:B------:R-:W-:-:S13]  /*5e00*/  ISETP.NE.AND P0, PT, R141, RZ, PT ;  /* 0x000000ff8d00720c */ /* 0x000fda0003f05270 */
[----:B------:R-:W-:Y:S05]  /*5e10*/  @P0 BRA `(.L_x_52) ;  /* 0x0000008000000947 */ /* 0x000fea0003800000 */
[----:B------:R-:W-:Y:S02]  /*5e20*/  MOV R0, 0x4 ;  /* 0x0000000400007802 */ /* 0x000fe40000000f00 */
[----:B------:R-:W-:-:S03]  /*5e30*/  IADD3 R66, -R67, UR24, RZ ;  /* 0x0000001843427c10 */ /* 0x000fc6000fffe1ff */
[----:B------:R-:W-:-:S05]  /*5e40*/  IMAD.WIDE R70, R67, R0, c[0x0][0x278] ;  /* 0x00009e0043467625 */ /* 0x000fca00078e0200 */
.L_x_53:
[----:B------:R-:W2:Y:S01]  /*5e50*/  LDG.E.STRONG.GPU R69, [R70.64] ;  /* 0x0000000846457981 */ /* 0x000ea2000c1ef900 */
[----:B------:R-:W-:Y:S01]  /*5e60*/  YIELD ;  /* 0x0000000000007946 */ /* 0x000fe20003800000 */
[----:B--2---:R-:W-:Y:S01]  /*5e70*/  ISETP.NE.AND P0, PT, R69, R66, PT ;  /* 0x000000424500720c */ /* 0x004fe20003f05270 */
[----:B------:R-:W-:-:S12]  /*5e80*/  CCTL.IVALL ;  /* 0x00000000ff00798f */ /* 0x000fd80002000000 */
[----:B------:R-:W-:Y:S05]  /*5e90*/  @P0 BRA `(.L_x_53) ;  /* 0xffffffb000000947 */ /* 0x000fea000383ffff */
.L_x_52:
[----:B------:R-:W-:Y:S01]  /*5ea0*/  WARPSYNC 0xffffffff ;  /* 0xffffffff00007948 */ /* 0x000fe20003800000 */
[----:B------:R-:W-:Y:S06]  /*5eb0*/  BAR.SYNC.DEFER_BLOCKING 0x0 ;  /* 0x0000000000007b1d */ /* 0x000fec0000010000 */
[----:B------:R1:W-:Y:S04]  /*5ec0*/  RED.E.ADD.F16x2.RN.STRONG.GPU [R128.64], R64 ;  /* 0x000000408000798e */ /* 0x0003e8000c10e988 */
[----:B------:R1:W-:Y:S04]  /*5ed0*/  RED.E.ADD.F16x2.RN.STRONG.GPU [R128.64+0x200], R65 ;  /* 0x000200418000798e */ /* 0x0003e8000c10e988 */
        /* <DEDUP_REMOVED lines=61> */
[----:B------:R1:W-:Y:S01]  /*62b0*/  RED.E.ADD.F16x2.RN.STRONG.GPU [R128.64+0x7e00], R17 ;  /* 0x007e00118000798e */ /* 0x0003e2000c10e988 */
[----:B------:R-:W-:Y:S05]  /*62c0*/  BRA `(.L_x_54) ;  /* 0x0000040000007947 */ /* 0x000fea0003800000 */
.L_x_51:
[----:B------:R1:W-:Y:S04]  /*62d0*/  STG.E [R128.64], R64 ;  /* 0x0000004080007986 */ /* 0x0003e8000c101908 */
[----:B------:R1:W-:Y:S04]  /*62e0*/  STG.E [R128.64+0x200], R65 ;  /* 0x0002004180007986 */ /* 0x0003e8000c101908 */
        /* <DEDUP_REMOVED lines=61> */
[----:B------:R1:W-:Y:S02]  /*66c0*/  STG.E [R128.64+0x7e00], R17 ;  /* 0x007e001180007986 */ /* 0x0003e4000c101908 */
.L_x_54:
[----:B------:R-:W-:Y:S01]  /*66d0*/  BAR.SYNC.DEFER_BLOCKING 0x0 ;  /* 0x0000000000007b1d */ /* 0x000fe20000010000 */
[----:B------:R-:W-:-:S02]  /*66e0*/  ISETP.NE.AND P0, PT, R141, RZ, PT ;  /* 0x000000ff8d00720c */ /* 0x000fc40003f05270 */
[----:B------:R-:W-:-:S05]  /*66f0*/  MOV R0, 0x4 ;  /* 0x0000000400007802 */ /* 0x000fca0000000f00 */
[----:B-1----:R-:W-:-:S06]  /*6700*/  IMAD.WIDE R2, R67, R0, c[0x0][0x278] ;  /* 0x00009e0043027625 */ /* 0x002fcc00078e0200 */
        /* <DEDUP_REMOVED lines=11> */
.L_x_50:
[----:B------:R-:W-:-:S13]  /*67c0*/  ISETP.NE.AND P0, PT, RZ, UR21, PT ;  /* 0x00000015ff007c0c */ /* 0x000fda000bf05270 */
[----:B------:R-:W-:Y:S05]  /*67d0*/  @!P0 BRA `(.L_x_55) ;  /* 0x000008c000008947 */ /* 0x000fea0003800000 */
[----:B------:R-:W-:-:S13]  /*67e0*/  ISETP.NE.AND P0, PT, R141, RZ, PT ;  /* 0x000000ff8d00720c */ /* 0x000fda0003f05270 */
[----:B------:R-:W-:Y:S05]  /*67f0*/  @P0 BRA `(.L_x_56) ;  /* 0x0000008000000947 */ /* 0x000fea0003800000 */
[----:B------:R-:W-:Y:S02]  /*6800*/  MOV R0, 0x4 ;  /* 0x0000000400007802 */ /* 0x000fe40000000f00 */
[----:B------:R-:W-:-:S03]  /*6810*/  IADD3 R66, -R67, UR24, RZ ;  /* 0x0000001843427c10 */ /* 0x000fc6000fffe1ff */
[----:B------:R-:W-:-:S04]  /*6820*/  IMAD.WIDE R68, R67, R0, c[0x0][0x278] ;  /* 0x00009e0043447625 */ /* 0x000fc800078e0200 */
.L_x_57:
[----:B------:R-:W-:Y:S01]  /*6830*/  MOV R67, RZ ;  /* 0x000000ff00437202 */ /* 0x000fe20000000f00 */
[----:B------:R-:W-:Y:S05]  /*6840*/  YIELD ;  /* 0x0000000000007946 */ /* 0x000fea0003800000 */
[----:B------:R-:W2:Y:S02]  /*6850*/  ATOMG.E.CAS.STRONG.GPU PT, R67, [R68], R66, R67 ;  /* 0x00000042444373a9 */ /* 0x000ea400001ee143 */
[----:B--2---:R-:W-:-:S13]  /*6860*/  ISETP.NE.AND P0, PT, R67, R66, PT ;  /* 0x000000424300720c */ /* 0x004fda0003f05270 */
[----:B------:R-:W-:Y:S05]  /*6870*/  @P0 BRA `(.L_x_57) ;  /* 0xffffffb000000947 */ /* 0x000fea000383ffff */
.L_x_56:
[----:B------:R-:W-:Y:S01]  /*6880*/  WARPSYNC 0xffffffff ;  /* 0xffffffff00007948 */ /* 0x000fe20003800000 */
[----:B------:R-:W-:Y:S06]  /*6890*/  BAR.SYNC.DEFER_BLOCKING 0x0 ;  /* 0x0000000000007b1d */ /* 0x000fec0000010000 */
[----:B------:R-:W2:Y:S04]  /*68a0*/  LDG.E R0, [R128.64+0x7e00] ;  /* 0x007e000880007981 */ /* 0x000ea8000c1e1900 */
[----:B------:R-:W3:Y:S04]  /*68b0*/  LDG.E R127, [R128.64] ;  /* 0x00000008807f7981 */ /* 0x000ee8000c1e1900 */
[----:B------:R-:W4:Y:S04]  /*68c0*/  LDG.E R126, [R128.64+0x200] ;  /* 0x00020008807e7981 */ /* 0x000f28000c1e1900 */
[----:B------:R-:W5:Y:S04]  /*68d0*/  LDG.E R125, [R128.64+0x400] ;  /* 0x00040008807d7981 */ /* 0x000f68000c1e1900 */
        /* <DEDUP_REMOVED lines=59> */
[----:B------:R-:W5:Y:S01]  /*6c90*/  LDG.E R131, [R128.64+0x7c00] ;  /* 0x007c000880837981 */ /* 0x000f62000c1e1900 */
[----:B--2---:R-:W-:-:S02]  /*6ca0*/  HADD2 R17, R17, R0 ;  /* 0x0000000011117230 */ /* 0x004fc40000000000 */
[----:B---3--:R-:W-:Y:S02]  /*6cb0*/  HADD2 R64, R64, R127 ;  /* 0x0000007f40407230 */ /* 0x008fe40000000000 */
[----:B----4-:R-:W-:Y:S02]  /*6cc0*/  HADD2 R65, R65, R126 ;  /* 0x0000007e41417230 */ /* 0x010fe40000000000 */
[----:B-----5:R-:W-:Y:S02]  /*6cd0*/  HADD2 R34, R34, R125 ;  /* 0x0000007d22227230 */ /* 0x020fe40000000000 */
[----:B------:R-:W-:Y:S02]  /*6ce0*/  HADD2 R35, R35, R124 ;  /* 0x0000007c23237230 */ /* 0x000fe40000000000 */
[----:B------:R-:W-:Y:S02]  /*6cf0*/  HADD2 R32, R32, R123 ;  /* 0x0000007b20207230 */ /* 0x000fe40000000000 */
[----:B------:R-:W-:-:S02]  /*6d00*/  HADD2 R33, R33, R122 ;  /* 0x0000007a21217230 */ /* 0x000fc40000000000 */
[----:B------:R-:W-:Y:S02]  /*6d10*/  HADD2 R2, R2, R121 ;  /* 0x0000007902027230 */ /* 0x000fe40000000000 */
[----:B------:R-:W-:Y:S02]  /*6d20*/  HADD2 R3, R3, R120 ;  /* 0x0000007803037230 */ /* 0x000fe40000000000 */
[----:B------:R-:W-:Y:S02]  /*6d30*/  HADD2 R62, R62, R119 ;  /* 0x000000773e3e7230 */ /* 0x000fe40000000000 */
        /* <DEDUP_REMOVED lines=54> */
.L_x_55:
[----:B------:R-:W1:Y:S01]  /*70a0*/  S2R R0, SR_CTAID.Z ;  /* 0x0000000000007919 */ /* 0x000e620000002700 */
[----:B------:R-:W-:Y:S01]  /*70b0*/  ULDC.64 UR4, c[0x0][0x2b8] ;  /* 0x0000ae0000047ab9 */ /* 0x000fe20000000a00 */
[----:B------:R-:W-:Y:S01]  /*70c0*/  IMAD.U32 R66, RZ, RZ, UR20 ;  /* 0x00000014ff427e24 */ /* 0x000fe2000f8e00ff */
[----:B------:R-:W-:Y:S01]  /*70d0*/  USHF.R.S32.HI UR6, URZ, 0x1f, UR5 ;  /* 0x0000001f3f067899 */ /* 0x000fe20008011405 */
[----:B------:R-:W-:Y:S01]  /*70e0*/  IADD3 R74, P0, R136, UR20, RZ ;  /* 0x00000014884a7c10 */ /* 0x000fe2000ff1e0ff */
[----:B------:R-:W-:Y:S01]  /*70f0*/  ULDC.64 UR10, c[0x0][0x2e8] ;  /* 0x0000ba00000a7ab9 */ /* 0x000fe20000000a00 */
[----:B------:R-:W-:Y:S01]  /*7100*/  IMAD.U32 R79, RZ, RZ, UR19 ;  /* 0x00000013ff4f7e24 */ /* 0x000fe2000f8e00ff */
[----:B------:R-:W-:Y:S01]  /*7110*/  ULEA.HI UR13, UP0, UR6, UR4, URZ, 0x2 ;  /* 0x00000004060d7291 */ /* 0x000fe2000f81103f */
[----:B------:R-:W-:Y:S01]  /*7120*/  LEA.HI.X.SX32 R75, R66, R135, 0x1, P0 ;  /* 0x00000087424b7211 */ /* 0x000fe200000f0eff */
[----:B------:R-:W-:Y:S01]  /*7130*/  UIMAD UR4, UR39, UR10, URZ ;  /* 0x0000000a270472a4 */ /* 0x000fe2000f8e023f */
[----:B------:R-:W-:Y:S01]  /*7140*/  IMAD.WIDE R78, R79, 0x80, R154 ;  /* 0x000000804f4e7825 */ /* 0x000fe200078e029a */
[----:B------:R-:W-:Y:S01]  /*7150*/  ULDC.64 UR6, c[0x0][0x2c0] ;  /* 0x0000b00000067ab9 */ /* 0x000fe20000000a00 */
[----:B------:R-:W-:Y:S01]  /*7160*/  BSSY B0, `(.L_x_58) ;  /* 0x0000040000007945 */ /* 0x000fe20003800000 */
[----:B------:R-:W-:Y:S01]  /*7170*/  UIMAD UR6, UR39, UR6, URZ ;  /* 0x00000006270672a4 */ /* 0x000fe2000f8e023f */
[----:B------:R-:W-:Y:S01]  /*7180*/  IMAD R71, R79, c[0x0][0x2b8], RZ ;  /* 0x0000ae004f477a24 */ /* 0x000fe200078e02ff */
[----:B------:R-:W-:Y:S01]  /*7190*/  UIMAD UR11, UR32, UR11, UR4 ;  /* 0x0000000b200b72a4 */ /* 0x000fe2000f8e0204 */
[----:B------:R-:W-:Y:S01]  /*71a0*/  IMAD.MOV.U32 R70, RZ, RZ, c[0x0][0x2e4] ;  /* 0x0000b900ff467624 */ /* 0x000fe200078e00ff */
[----:B------:R-:W-:Y:S01]  /*71b0*/  UIMAD UR4, UR32, UR56, UR20 ;  /* 0x00000038200472a4 */ /* 0x000fe2000f8e0214 */
[----:B------:R-:W-:Y:S01]  /*71c0*/  IMAD R71, R78, c[0x0][0x2bc], R71 ;  /* 0x0000af004e477a24 */ /* 0x000fe200078e0247 */
[----:B------:R-:W-:-:S02]  /*71d0*/  UIMAD UR10, UR32, UR7, UR6 ;  /* 0x00000007200a72a4 */ /* 0x000fc4000f8e0206 */
[----:B------:R-:W-:Y:S01]  /*71e0*/  SHF.R.S32.HI R70, RZ, 0x1f, R70 ;  /* 0x0000001fff467819 */ /* 0x000fe20000011446 */
[----:B------:R-:W-:Y:S01]  /*71f0*/  ULDC.64 UR6, c[0x0][0x308] ;  /* 0x0000c20000067ab9 */ /* 0x000fe20000000a00 */
[----:B------:R-:W-:Y:S01]  /*7200*/  IMAD.U32 R66, RZ, RZ, UR4 ;  /* 0x00000004ff427e24 */ /* 0x000fe2000f8e00ff */
[----:B------:R-:W-:Y:S01]  /*7210*/  IADD3 R67, P0, R136, UR4, RZ ;  /* 0x0000000488437c10 */ /* 0x000fe2000ff1e0ff */
[--C-:B-1----:R-:W-:Y:S01]  /*7220*/  IMAD.WIDE.U32 R68, R0, c[0x0][0x2c0], R74.reuse ;  /* 0x0000b00000447a25 */ /* 0x102fe200078e004a */
[----:B------:R-:W-:Y:S02]  /*7230*/  UIMAD UR6, UR39, UR6, URZ ;  /* 0x00000006270672a4 */ /* 0x000fe4000f8e023f */
[----:B------:R-:W-:Y:S01]  /*7240*/  LEA.HI.X.SX32 R66, R66, R135, 0x1, P0 ;  /* 0x0000008742427211 */ /* 0x000fe200000f0eff */
[C-C-:B------:R-:W-:Y:S01]  /*7250*/  IMAD.WIDE.U32 R76, R0.reuse, c[0x0][0x2e8], R74.reuse ;  /* 0x0000ba00004c7a25 */ /* 0x140fe200078e004a */
[----:B------:R-:W-:Y:S01]  /*7260*/  IADD3 R69, R69, UR10, RZ ;  /* 0x0000000a45457c10 */ /* 0x000fe2000fffe0ff */
[----:B------:R-:W-:Y:S01]  /*7270*/  UIMAD UR4, UR32, UR7, UR6 ;  /* 0x00000007200472a4 */ /* 0x000fe2000f8e0206 */
[----:B------:R-:W-:Y:S01]  /*7280*/  LEA R72, P0, R67, c[0x0][0x290], 0x1 ;  /* 0x0000a40043487a11 */ /* 0x000fe200078008ff */
[----:B------:R-:W-:Y:S01]  /*7290*/  IMAD.WIDE.U32 R74, R0, c[0x0][0x308], R74 ;  /* 0x0000c200004a7a25 */ /* 0x000fe200078e004a */
[----:B------:R-:W-:Y:S01]  /*72a0*/  IADD3 R77, R77, UR11, RZ ;  /* 0x0000000b4d4d7c10 */ /* 0x000fe2000fffe0ff */
[----:B------:R-:W-:Y:S01]  /*72b0*/  UIADD3.X UR12, URZ, UR5, URZ, UP0, !UPT ;  /* 0x000000053f0c7290 */ /* 0x000fe200087fe43f */
[----:B------:R-:W-:Y:S01]  /*72c0*/  LEA.HI.X R73, R67, c[0x0][0x294], R66, 0x1, P0 ;  /* 0x0000a50043497a11 */ /* 0x000fe200000f0c42 */
[----:B------:R-:W-:Y:S01]  /*72d0*/  IMAD.WIDE.U32 R68, R78, c[0x0][0x2b8], R68 ;  /* 0x0000ae004e447a25 */ /* 0x000fe200078e0044 */
[----:B------:R-:W-:Y:S01]  /*72e0*/  IADD3 R75, R75, UR4, RZ ;  /* 0x000000044b4b7c10 */ /* 0x000fe2000fffe0ff */
[----:B------:R-:W-:-:S02]  /*72f0*/  USHF.R.S64 UR6, UR13, 0x2, UR12 ;  /* 0x000000020d067899 */ /* 0x000fc4000800100c */
[----:B------:R-:W-:Y:S01]  /*7300*/  IMAD.IADD R66, R69, 0x1, R71 ;  /* 0x0000000145427824 */ /* 0x000fe200078e0247 */
[----:B------:R-:W-:Y:S01]  /*7310*/  LEA R102, P0, R68, c[0x0][0x2a8], 0x1 ;  /* 0x0000aa0044667a11 */ /* 0x000fe200078008ff */
[C---:B------:R-:W-:Y:S01]  /*7320*/  IMAD R0, R79.reuse, c[0x0][0x2e0], RZ ;  /* 0x0000b8004f007a24 */ /* 0x040fe200078e02ff */
[----:B------:R-:W-:Y:S01]  /*7330*/  MOV R69, UR19 ;  /* 0x0000001300457c02 */ /* 0x000fe20008000f00 */
[----:B------:R-:W-:Y:S01]  /*7340*/  IMAD.WIDE.U32 R76, R78, c[0x0][0x2e0], R76 ;  /* 0x0000b8004e4c7a25 */ /* 0x000fe200078e004c */
[----:B------:R-:W-:Y:S01]  /*7350*/  LEA.HI.X R103, R68, c[0x0][0x2ac], R66, 0x1, P0 ;  /* 0x0000ab0044677a11 */ /* 0x000fe200000f0c42 */
[----:B------:R-:W-:Y:S01]  /*7360*/  USHF.R.S32.HI UR4, URZ, 0x2, UR12 ;  /* 0x000000023f047899 */ /* 0x000fe2000801140c */
[----:B------:R-:W-:Y:S01]  /*7370*/  ISETP.NE.U32.AND P0, PT, RZ, c[0x0][0x290], PT ;  /* 0x0000a400ff007a0c */ /* 0x000fe20003f05070 */
[----:B------:R-:W-:Y:S01]  /*7380*/  IMAD R0, R78, c[0x0][0x2e4], R0 ;  /* 0x0000b9004e007a24 */ /* 0x000fe200078e0200 */
[----:B------:R-:W-:Y:S01]  /*7390*/  LEA R100, P1, R76, c[0x0][0x2d0], 0x1 ;  /* 0x0000b4004c647a11 */ /* 0x000fe200078208ff */
[----:B------:R-:W-:Y:S01]  /*73a0*/  IMAD R67, R79, c[0x0][0x300], RZ ;  /* 0x0000c0004f437a24 */ /* 0x000fe200078e02ff */
[----:B------:R-:W-:Y:S01]  /*73b0*/  ISETP.NE.AND.EX P0, PT, RZ, c[0x0][0x294], PT, P0 ;  /* 0x0000a500ff007a0c */ /* 0x000fe20003f05300 */
[----:B------:R-:W-:Y:S01]  /*73c0*/  IMAD.IADD R0, R77, 0x1, R0 ;  /* 0x000000014d007824 */ /* 0x000fe200078e0200 */
[----:B------:R-:W-:Y:S01]  /*73d0*/  LEA R69, R69, R156, 0x7 ;  /* 0x0000009c45457211 */ /* 0x000fe200078e38ff */
[----:B------:R-:W-:Y:S01]  /*73e0*/  IMAD R67, R78, c[0x0][0x304], R67 ;  /* 0x0000c1004e437a24 */ /* 0x000fe200078e0243 */
[----:B------:R-:W-:Y:S01]  /*73f0*/  IADD3 R68, R136, UR20, RZ ;  /* 0x0000001488447c10 */ /* 0x000fe2000fffe0ff */
[----:B------:R-:W-:Y:S01]  /*7400*/  IMAD.WIDE.U32 R74, R78, c[0x0][0x300], R74 ;  /* 0x0000c0004e4a7a25 */ /* 0x000fe200078e004a */
[----:B------:R-:W-:-:S02]  /*7410*/  LEA.HI.X R101, R76, c[0x0][0x2d4], R0, 0x1, P1 ;  /* 0x0000b5004c657a11 */ /* 0x000fc400008f0c00 */
[----:B------:R-:W-:Y:S01]  /*7420*/  LEA.HI R70, P1, R70, c[0x0][0x2e0], RZ, 0x2 ;  /* 0x0000b80046467a11 */ /* 0x000fe200078310ff */
[----:B------:R-:W-:Y:S01]  /*7430*/  IMAD R0, R134, 0x4, R69 ;  /* 0x0000000486007824 */ /* 0x000fe200078e0245 */
[----:B------:R-:W-:Y:S01]  /*7440*/  LEA R66, P2, R74, c[0x0][0x2f8], 0x1 ;  /* 0x0000be004a427a11 */ /* 0x000fe200078408ff */
[----:B------:R-:W-:Y:S01]  /*7450*/  IMAD.IADD R67, R75, 0x1, R67 ;  /* 0x000000014b437824 */ /* 0x000fe200078e0243 */
[----:B------:R-:W-:Y:S01]  /*7460*/  IADD3.X R69, RZ, c[0x0][0x2e4], RZ, P1, !PT ;  /* 0x0000b900ff457a10 */ /* 0x000fe20000ffe4ff */
[----:B------:R-:W-:-:S03]  /*7470*/  IMAD R0, R137, 0x40, R0 ;  /* 0x0000004089007824 */ /* 0x000fc600078e0200 */
[----:B------:R-:W-:Y:S02]  /*7480*/  SHF.R.S64 R71, R70, 0x2, R69 ;  /* 0x0000000246477819 */ /* 0x000fe40000001045 */
[----:B------:R-:W-:Y:S02]  /*7490*/  LEA.HI.X R67, R74, c[0x0][0x2fc], R67, 0x1, P2 ;  /* 0x0000bf004a437a11 */ /* 0x000fe400010f0c43 */
[----:B------:R-:W-:Y:S01]  /*74a0*/  SHF.R.S32.HI R69, RZ, 0x2, R69 ;  /* 0x00000002ff457819 */ /* 0x000fe20000011445 */
[----:B------:R-:W-:Y:S05]  /*74b0*/  @!P0 BRA `(.L_x_59) ;  /* 0x0000006000008947 */ /* 0x000fea0003800000 */
[----:B------:R-:W-:Y:S01]  /*74c0*/  ISETP.GE.AND P0, PT, R68, c[0x0][0x164], PT ;  /* 0x0000590044007a0c */ /* 0x000fe20003f06270 */
[----:B------:R-:W-:Y:S01]  /*74d0*/  CS2R R84, SRZ ;  /* 0x0000000000547805 */ /* 0x000fe2000001ff00 */
[----:B------:R-:W-:-:S11]  /*74e0*/  CS2R R86, SRZ ;  /* 0x0000000000567805 */ /* 0x000fd6000001ff00 */
[----:B------:R-:W-:Y:S05]  /*74f0*/  @P0 BRA `(.L_x_60) ;  /* 0x0000006000000947 */ /* 0x000fea0003800000 */
[----:B------:R1:W5:Y:S01]  /*7500*/  LDG.E.LTC128B.128 R84, [R72.64] ;  /* 0x0000000848547981 */ /* 0x000362000c1e1d20 */
[----:B------:R-:W-:Y:S05]  /*7510*/  BRA `(.L_x_60) ;  /* 0x0000004000007947 */ /* 0x000fea0003800000 */
.L_x_59:
[----:B------:R-:W-:Y:S01]  /*7520*/  IMAD.U32 R84, RZ, RZ, UR27 ;  /* 0x0000001bff547e24 */ /* 0x000fe2000f8e00ff */
[----:B------:R-:W-:Y:S01]  /*7530*/  MOV R86, UR27 ;  /* 0x0000001b00567c02 */ /* 0x000fe20008000f00 */
[----:B------:R-:W-:Y:S01]  /*7540*/  IMAD.U32 R85, RZ, RZ, UR27 ;  /* 0x0000001bff557e24 */ /* 0x000fe2000f8e00ff */
[----:B------:R-:W-:Y:S02]  /*7550*/  MOV R87, UR27 ;  /* 0x0000001b00577c02 */ /* 0x000fe40008000f00 */
.L_x_60:
[----:B------:R-:W-:Y:S05]  /*7560*/  BSYNC B0 ;  /* 0x0000000000007941 */ /* 0x000fea0003800000 */
.L_x_58:
[----:B------:R-:W-:Y:S01]  /*7570*/  PLOP3.LUT P3, PT, PT, PT, UP4, 0x80, 0x0 ;  /* 0x000000000000781c */ /* 0x000fe20003f6f048 */
[----:B------:R-:W-:Y:S01]  /*7580*/  IMAD.U32 R79, RZ, RZ, UR6 ;  /* 0x00000006ff4f7e24 */ /* 0x000fe2000f8e00ff */
[----:B------:R-:W-:Y:S01]  /*7590*/  CS2R R80, SRZ ;  /* 0x0000000000507805 */ /* 0x000fe2000001ff00 */
[----:B------:R-:W-:Y:S01]  /*75a0*/  IMAD.U32 R77, RZ, RZ, UR4 ;  /* 0x00000004ff4d7e24 */ /* 0x000fe2000f8e00ff */
[----:B------:R-:W-:Y:S01]  /*75b0*/  ISETP.LT.AND P3, PT, R68, c[0x0][0x164], !P3 ;  /* 0x0000590044007a0c */ /* 0x000fe20005f61270 */
[----:B------:R-:W-:Y:S01]  /*75c0*/  CS2R R82, SRZ ;  /* 0x0000000000527805 */ /* 0x000fe2000001ff00 */
[C---:B------:R-:W-:Y:S01]  /*75d0*/  IADD3 R68, R0.reuse, 0x2, RZ ;  /* 0x0000000200447810 */ /* 0x040fe20007ffe0ff */
[----:B-1----:R-:W-:Y:S01]  /*75e0*/  CS2R R72, SRZ ;  /* 0x0000000000487805 */ /* 0x002fe2000001ff00 */
[----:B------:R-:W-:Y:S01]  /*75f0*/  ISETP.LT.AND P4, PT, R0, c[0x0][0x160], P3 ;  /* 0x0000580000007a0c */ /* 0x000fe20001f81270 */
[----:B------:R-:W-:Y:S01]  /*7600*/  CS2R R74, SRZ ;  /* 0x00000000004a7805 */ /* 0x000fe2000001ff00 */
[----:B------:R-:W-:Y:S01]  /*7610*/  ISETP.LT.AND P2, PT, R68, c[0x0][0x160], P3 ;  /* 0x0000580044007a0c */ /* 0x000fe20001f41270 */
[----:B------:R-:W-:Y:S01]  /*7620*/  ULDC.64 UR12, c[0x0][0x300] ;  /* 0x0000c000000c7ab9 */ /* 0x000fe20000000a00 */
[----:B------:R-:W-:Y:S01]  /*7630*/  LEA R98, P0, R79, R102, 0x4 ;  /* 0x000000664f627211 */ /* 0x000fe200078020ff */
[----:B------:R-:W-:-:S03]  /*7640*/  USHF.R.S32.HI UR7, URZ, 0x1f, UR13 ;  /* 0x0000001f3f077899 */ /* 0x000fc6000801140d */
[----:B------:R-:W-:Y:S01]  /*7650*/  LEA.HI.X R99, R79, R103, R77, 0x4, P0 ;  /* 0x000000674f637211 */ /* 0x000fe200000f244d */
[----:B------:R-:W-:Y:S01]  /*7660*/  ULEA.HI UR7, UP0, UR7, UR12, URZ, 0x2 ;  /* 0x0000000c07077291 */ /* 0x000fe2000f81103f */
[C---:B------:R-:W-:Y:S01]  /*7670*/  LEA R96, P0, R71.reuse, R100, 0x4 ;  /* 0x0000006447607211 */ /* 0x040fe200078020ff */
[----:B------:R-:W-:Y:S01]  /*7680*/  CS2R R76, SRZ ;  /* 0x00000000004c7805 */ /* 0x000fe2000001ff00 */
[----:B------:R-:W-:Y:S01]  /*7690*/  CS2R R78, SRZ ;  /* 0x00000000004e7805 */ /* 0x000fe2000001ff00 */
[----:B------:R-:W2:Y:S01]  /*76a0*/  @P4 LDG.E.LTC128B.128 R80, [R102.64] ;  /* 0x0000000866504981 */ /* 0x000ea2000c1e1d20 */
[----:B------:R-:W-:-:S03]  /*76b0*/  LEA.HI.X R97, R71, R101, R69, 0x4, P0 ;  /* 0x0000006547617211 */ /* 0x000fc600000f2445 */
[----:B------:R-:W3:Y:S01]  /*76c0*/  @P4 LDG.E.LTC128B.128 R72, [R100.64] ;  /* 0x0000000864484981 */ /* 0x000ee2000c1e1d20 */
[----:B------:R-:W-:Y:S01]  /*76d0*/  CS2R R68, SRZ ;  /* 0x0000000000447805 */ /* 0x000fe2000001ff00 */
[----:B------:R-:W-:Y:S01]  /*76e0*/  CS2R R70, SRZ ;  /* 0x0000000000467805 */ /* 0x000fe2000001ff00 */
[----:B------:R-:W-:Y:S01]  /*76f0*/  USHF.L.U32 UR6, UR7, 0x2, URZ ;  /* 0x0000000207067899 */ /* 0x000fe2000800063f */
[----:B------:R-:W4:Y:S01]  /*7700*/  @P2 LDG.E.LTC128B.128 R76, [R98.64] ;  /* 0x00000008624c2981 */ /* 0x000f22000c1e1d20 */
[----:B------:R-:W-:-:S03]  /*7710*/  UIADD3.X UR13, URZ, UR13, URZ, UP0, !UPT ;  /* 0x0000000d3f0d7290 */ /* 0x000fc600087fe43f */
[----:B------:R-:W4:Y:S04]  /*7720*/  @P2 LDG.E.LTC128B.128 R68, [R96.64] ;  /* 0x0000000860442981 */ /* 0x000f28000c1e1d20 */
[----:B------:R-:W-:Y:S06]  /*7730*/  BAR.SYNC.DEFER_BLOCKING 0x0 ;  /* 0x0000000000007b1d */ /* 0x000fec0000010000 */
[----:B------:R-:W-:Y:S04]  /*7740*/  STS [R139.X4], R64 ;  /* 0x000000408b007388 */ /* 0x000fe80000004800 */
[----:B------:R-:W-:Y:S04]  /*7750*/  STS [R139.X4+0x10], R62 ;  /* 0x0000103e8b007388 */ /* 0x000fe80000004800 */
[----:B------:R-:W-:Y:S04]  /*7760*/  STS [R139.X4+0x20], R60 ;  /* 0x0000203c8b007388 */ /* 0x000fe80000004800 */
[----:B------:R-:W-:Y:S04]  /*7770*/  STS [R139.X4+0x30], R58 ;  /* 0x0000303a8b007388 */ /* 0x000fe80000004800 */
[----:B------:R-:W-:Y:S04]  /*7780*/  STS [R139.X4+0x40], R56 ;  /* 0x000040388b007388 */ /* 0x000fe80000004800 */
[----:B------:R-:W-:Y:S04]  /*7790*/  STS [R139.X4+0x50], R54 ;  /* 0x000050368b007388 */ /* 0x000fe80000004800 */
[----:B------:R1:W-:Y:S04]  /*77a0*/  STS [R139.X4+0x60], R52 ;  /* 0x000060348b007388 */ /* 0x0003e80000004800 */
[----:B------:R1:W-:Y:S04]  /*77b0*/  STS [R139.X4+0x70], R50 ;  /* 0x000070328b007388 */ /* 0x0003e80000004800 */
[----:B------:R-:W-:Y:S06]  /*77c0*/  BAR.SYNC.DEFER_BLOCKING 0x0 ;  /* 0x0000000000007b1d */ /* 0x000fec0000010000 */
[----:B------:R-:W1:Y:S04]  /*77d0*/  LDS.128 R92, [R140] ;  /* 0x000000008c5c7984 */ /* 0x000e680000000c00 */
[----:B------:R-:W1:Y:S01]  /*77e0*/  LDS.128 R88, [R140+0x240] ;  /* 0x000240008c587984 */ /* 0x000e620000000c00 */
[----:B------:R-:W-:-:S02]  /*77f0*/  ULOP3.LUT UR6, UR6, 0xfffffff0, URZ, 0xc0, !UPT ;  /* 0xfffffff006067892 */ /* 0x000fc4000f8ec03f */
[----:B------:R-:W-:Y:S02]  /*7800*/  USHF.L.U64.HI UR4, UR26, 0x4, UR5 ;  /* 0x000000041a047899 */ /* 0x000fe40008010205 */
[----:B------:R-:W-:Y:S02]  /*7810*/  USHF.L.U64.HI UR5, UR7, 0x2, UR13 ;  /* 0x0000000207057899 */ /* 0x000fe4000801020d */
[----:B------:R-:W-:Y:S01]  /*7820*/  IADD3 R104, P5, R66, UR6, RZ ;  /* 0x0000000642687c10 */ /* 0x000fe2000ffbe0ff */
[----:B------:R-:W-:Y:S01]  /*7830*/  ULDC.64 UR6, c[0x0][0x2e0] ;  /* 0x0000b80000067ab9 */ /* 0x000fe20000000a00 */
[C---:B-1----:R-:W-:Y:S02]  /*7840*/  IADD3 R52, R0.reuse, 0x8, RZ ;  /* 0x0000000800347810 */ /* 0x042fe40007ffe0ff */
[----:B------:R-:W-:Y:S02]  /*7850*/  IADD3 R50, R0, 0xa, RZ ;  /* 0x0000000a00327810 */ /* 0x000fe40007ffe0ff */
[----:B------:R-:W-:Y:S01]  /*7860*/  IADD3.X R105, R67, UR5, RZ, P5, !PT ;  /* 0x0000000543697c10 */ /* 0x000fe2000affe4ff */
[----:B------:R-:W-:-:S02]  /*7870*/  USHF.L.U64.HI UR5, UR6, UR46, UR7 ;  /* 0x0000002e06057299 */ /* 0x000fc40008010207 */
[----:B------:R-:W-:Y:S01]  /*7880*/  USHF.L.U32 UR6, UR6, 0x4, URZ ;  /* 0x0000000406067899 */ /* 0x000fe2000800063f */
[----:B------:R-:W-:Y:S02]  /*7890*/  ISETP.LT.AND P1, PT, R52, c[0x0][0x160], P3 ;  /* 0x0000580034007a0c */ /* 0x000fe40001f21270 */
[----:B------:R-:W-:Y:S01]  /*78a0*/  ISETP.LT.AND P0, PT, R50, c[0x0][0x160], P3 ;  /* 0x0000580032007a0c */ /* 0x000fe20001f01270 */
        /* <DEDUP_REMOVED lines=8> */
[----:B--2---:R-:W-:Y:S02]  /*7930*/  HADD2 R92, R92, R80 ;  /* 0x000000505c5c7230 */ /* 0x004fe40000000000 */
[----:B------:R-:W-:-:S02]  /*7940*/  HADD2 R93, R93, R81 ;  /* 0x000000515d5d7230 */ /* 0x000fc40000000000 */
[----:B------:R-:W-:Y:S02]  /*7950*/  HADD2 R94, R94, R82 ;  /* 0x000000525e5e7230 */ /* 0x000fe40000000000 */
[----:B------:R-:W-:Y:S02]  /*7960*/  HADD2 R95, R95, R83 ;  /* 0x000000535f5f7230 */ /* 0x000fe40000000000 */
[----:B---3--:R-:W-:Y:S02]  /*7970*/  HADD2 R72, R92, R72 ;  /* 0x000000485c487230 */ /* 0x008fe40000000000 */
[----:B------:R-:W-:Y:S02]  /*7980*/  HADD2 R73, R93, R73 ;  /* 0x000000495d497230 */ /* 0x000fe40000000000 */
[----:B------:R-:W-:Y:S02]  /*7990*/  HADD2 R74, R94, R74 ;  /* 0x0000004a5e4a7230 */ /* 0x000fe40000000000 */
[----:B------:R-:W-:-:S02]  /*79a0*/  HADD2 R75, R95, R75 ;  /* 0x0000004b5f4b7230 */ /* 0x000fc40000000000 */
[----:B----4-:R-:W-:Y:S02]  /*79b0*/  HADD2 R88, R88, R76 ;  /* 0x0000004c58587230 */ /* 0x010fe40000000000 */
[----:B------:R-:W-:Y:S02]  /*79c0*/  HADD2 R89, R89, R77 ;  /* 0x0000004d59597230 */ /* 0x000fe40000000000 */
[----:B------:R-:W-:Y:S02]  /*79d0*/  HADD2 R90, R90, R78 ;  /* 0x0000004e5a5a7230 */ /* 0x000fe40000000000 */
[----:B------:R-:W-:Y:S01]  /*79e0*/  HADD2 R91, R91, R79 ;  /* 0x0000004f5b5b7230 */ /* 0x000fe20000000000 */
[----:B------:R1:W-:Y:S01]  /*79f0*/  @P4 STG.E.128 [R66.64], R72 ;  /* 0x0000004842004986 */ /* 0x0003e2000c101d08 */
[----:B------:R-:W-:Y:S01]  /*7a00*/  HADD2 R68, R88, R68 ;  /* 0x0000004458447230 */ /* 0x000fe20000000000 */
[----:B------:R-:W-:Y:S01]  /*7a10*/  IADD3 R102, P4, R102, UR31, RZ ;  /* 0x0000001f66667c10 */ /* 0x000fe2000ff9e0ff */
[----:B------:R-:W-:-:S02]  /*7a20*/  HADD2 R69, R89, R69 ;  /* 0x0000004559457230 */ /* 0x000fc40000000000 */
[----:B------:R-:W-:Y:S02]  /*7a30*/  HADD2 R70, R90, R70 ;  /* 0x000000465a467230 */ /* 0x000fe40000000000 */
[----:B------:R-:W-:Y:S01]  /*7a40*/  HADD2 R71, R91, R71 ;  /* 0x000000475b477230 */ /* 0x000fe20000000000 */
[----:B------:R-:W-:Y:S02]  /*7a50*/  IADD3.X R103, R103, UR4, RZ, P4, !PT ;  /* 0x0000000467677c10 */ /* 0x000fe4000a7fe4ff */
[----:B------:R-:W-:Y:S02]  /*7a60*/  IADD3 R98, P4, R98, UR31, RZ ;  /* 0x0000001f62627c10 */ /* 0x000fe4000ff9e0ff */
[----:B------:R2:W-:Y:S01]  /*7a70*/  @P2 STG.E.128 [R104.64], R68 ;  /* 0x0000004468002986 */ /* 0x0005e2000c101d08 */
[----:B------:R-:W-:Y:S01]  /*7a80*/  IADD3 R100, P2, R100, UR6, RZ ;  /* 0x0000000664647c10 */ /* 0x000fe2000ff5e0ff */
[----:B------:R-:W-:Y:S01]  /*7a90*/  CS2R R80, SRZ ;  /* 0x0000000000507805 */ /* 0x000fe2000001ff00 */
[----:B------:R-:W-:Y:S01]  /*7aa0*/  CS2R R82, SRZ ;  /* 0x0000000000527805 */ /* 0x000fe2000001ff00 */
[----:B------:R-:W-:Y:S01]  /*7ab0*/  CS2R R76, SRZ ;  /* 0x00000000004c7805 */ /* 0x000fe2000001ff00 */
[----:B------:R-:W-:Y:S01]  /*7ac0*/  CS2R R78, SRZ ;  /* 0x00000000004e7805 */ /* 0x000fe2000001ff00 */
[----:B------:R-:W-:-:S02]  /*7ad0*/  IADD3.X R101, R101, UR5, RZ, P2, !PT ;  /* 0x0000000565657c10 */ /* 0x000fc400097fe4ff */
[----:B------:R-:W-:Y:S01]  /*7ae0*/  IADD3.X R99, R99, UR4, RZ, P4, !PT ;  /* 0x0000000463637c10 */ /* 0x000fe2000a7fe4ff */
[----:B------:R-:W3:Y:S01]  /*7af0*/  @P1 LDG.E.LTC128B.128 R80, [R102.64] ;  /* 0x0000000866501981 */ /* 0x000ee2000c1e1d20 */
[----:B------:R-:W-:-:S03]  /*7b00*/  IADD3 R96, P2, R96, UR6, RZ ;  /* 0x0000000660607c10 */ /* 0x000fc6000ff5e0ff */
[----:B------:R-:W4:Y:S01]  /*7b10*/  @P0 LDG.E.LTC128B.128 R76, [R98.64] ;  /* 0x00000008624c0981 */ /* 0x000f22000c1e1d20 */
[----:B------:R-:W-:Y:S01]  /*7b20*/  IADD3.X R97, R97, UR5, RZ, P2, !PT ;  /* 0x0000000561617c10 */ /* 0x000fe200097fe4ff */
[----:B-1----:R-:W-:Y:S01]  /*7b30*/  CS2R R72, SRZ ;  /* 0x0000000000487805 */ /* 0x002fe2000001ff00 */
[----:B------:R-:W-:-:S06]  /*7b40*/  CS2R R74, SRZ ;  /* 0x00000000004a7805 */ /* 0x000fcc000001ff00 */
[----:B------:R-:W4:Y:S01]  /*7b50*/  @P1 LDG.E.LTC128B.128 R72, [R100.64] ;  /* 0x0000000864481981 */ /* 0x000f22000c1e1d20 */
[----:B--2---:R-:W-:Y:S01]  /*7b60*/  CS2R R68, SRZ ;  /* 0x0000000000447805 */ /* 0x004fe2000001ff00 */
[----:B------:R-:W-:-:S06]  /*7b70*/  CS2R R70, SRZ ;  /* 0x0000000000467805 */ /* 0x000fcc000001ff00 */
[----:B------:R-:W2:Y:S04]  /*7b80*/  @P0 LDG.E.LTC128B.128 R68, [R96.64] ;  /* 0x0000000860440981 */ /* 0x000ea8000c1e1d20 */
[----:B------:R-:W-:Y:S06]  /*7b90*/  BAR.SYNC.DEFER_BLOCKING 0x0 ;  /* 0x0000000000007b1d */ /* 0x000fec0000010000 */
[----:B------:R-:W-:Y:S04]  /*7ba0*/  STS [R139.X4], R65 ;  /* 0x000000418b007388 */ /* 0x000fe80000004800 */
[----:B------:R-:W-:Y:S04]  /*7bb0*/  STS [R139.X4+0x10], R63 ;  /* 0x0000103f8b007388 */ /* 0x000fe80000004800 */
[----:B------:R-:W-:Y:S04]  /*7bc0*/  STS [R139.X4+0x20], R61 ;  /* 0x0000203d8b007388 */ /* 0x000fe80000004800 */
[----:B------:R-:W-:Y:S04]  /*7bd0*/  STS [R139.X4+0x30], R59 ;  /* 0x0000303b8b007388 */ /* 0x000fe80000004800 */
[----:B------:R-:W-:Y:S04]  /*7be0*/  STS [R139.X4+0x40], R57 ;  /* 0x000040398b007388 */ /* 0x000fe80000004800 */
[----:B------:R-:W-:Y:S04]  /*7bf0*/  STS [R139.X4+0x50], R55 ;  /* 0x000050378b007388 */ /* 0x000fe80000004800 */
[----:B------:R-:W-:Y:S04]  /*7c00*/  STS [R139.X4+0x60], R53 ;  /* 0x000060358b007388 */ /* 0x000fe80000004800 */
[----:B------:R1:W-:Y:S04]  /*7c10*/  STS [R139.X4+0x70], R51 ;  /* 0x000070338b007388 */ /* 0x0003e80000004800 */
[----:B------:R-:W-:Y:S06]  /*7c20*/  BAR.SYNC.DEFER_BLOCKING 0x0 ;  /* 0x0000000000007b1d */ /* 0x000fec0000010000 */
[----:B------:R-:W1:Y:S04]  /*7c30*/  LDS.128 R92, [R140] ;  /* 0x000000008c5c7984 */ /* 0x000e680000000c00 */
[----:B------:R-:W1:Y:S01]  /*7c40*/  LDS.128 R88, [R140+0x240] ;  /* 0x000240008c587984 */ /* 0x000e620000000c00 */
[----:B------:R-:W-:Y:S01]  /*7c50*/  USHF.L.U32 UR10, UR12, 0x4, URZ ;  /* 0x000000040c0a7899 */ /* 0x000fe2000800063f */
[----:B------:R-:W-:Y:S01]  /*7c60*/  IADD3 R50, R0, 0x10, RZ ;  /* 0x0000001000327810 */ /* 0x000fe20007ffe0ff */
[----:B------:R-:W-:-:S03]  /*7c70*/  USHF.L.U64.HI UR7, UR12, UR46, UR55 ;  /* 0x0000002e0c077299 */ /* 0x000fc60008010237 */
[----:B------:R-:W-:Y:S02]  /*7c80*/  ISETP.LT.AND P4, PT, R50, c[0x0][0x160], P3 ;  /* 0x0000580032007a0c */ /* 0x000fe40001f81270 */
[----:B------:R-:W-:-:S04]  /*7c90*/  IADD3 R50, P5, R66, UR10, RZ ;  /* 0x0000000a42327c10 */ /* 0x000fc8000ffbe0ff */
[----:B-1----:R-:W-:Y:S02]  /*7ca0*/  IADD3.X R51, R67, UR7, RZ, P5, !PT ;  /* 0x0000000743337c10 */ /* 0x002fe4000affe4ff */
[----:B------:R-:W-:Y:S01]  /*7cb0*/  IADD3 R52, R0, 0x12, RZ ;  /* 0x0000001200347810 */ /* 0x000fe20007ffe0ff */
[----:B------:R-:W-:Y:S01]  /*7cc0*/  CS2R R64, SRZ ;  /* 0x0000000000407805 */ /* 0x000fe2000001ff00 */
[----:B------:R-:W-:Y:S01]  /*7cd0*/  CS2R R66, SRZ ;  /* 0x0000000000427805 */ /* 0x000fe2000001ff00 */
[----:B------:R-:W-:Y:S02]  /*7ce0*/  HADD2 R92, R92, R84 ;  /* 0x000000545c5c7230 */ /* 0x000fe40000000000 */
[----:B------:R-:W-:Y:S02]  /*7cf0*/  HADD2 R93, R93, R85 ;  /* 0x000000555d5d7230 */ /* 0x000fe40000000000 */
[----:B------:R-:W-:Y:S02]  /*7d00*/  HADD2 R94, R94, R86 ;  /* 0x000000565e5e7230 */ /* 0x000fe40000000000 */
[----:B------:R-:W-:-:S02]  /*7d10*/  HADD2 R95, R95, R87 ;  /* 0x000000575f5f7230 */ /* 0x000fc40000000000 */
[----:B------:R-:W-:Y:S02]  /*7d20*/  HADD2 R88, R88, R84 ;  /* 0x0000005458587230 */ /* 0x000fe40000000000 */
[----:B------:R-:W-:Y:S02]  /*7d30*/  HADD2 R89, R89, R85 ;  /* 0x0000005559597230 */ /* 0x000fe40000000000 */
[----:B------:R-:W-:Y:S02]  /*7d40*/  HADD2 R90, R90, R86 ;  /* 0x000000565a5a7230 */ /* 0x000fe40000000000 */
[----:B------:R-:W-:Y:S01]  /*7d50*/  HADD2 R91, R91, R87 ;  /* 0x000000575b5b7230 */ /* 0x000fe20000000000 */
[----:B------:R-:W-:Y:S01]  /*7d60*/  CS2R R56, SRZ ;  /* 0x0000000000387805 */ /* 0x000fe2000001ff00 */
[----:B------:R-:W-:Y:S01]  /*7d70*/  CS2R R58, SRZ ;  /* 0x00000000003a7805 */ /* 0x000fe2000001ff00 */
[----:B------:R-:W-:Y:S01]  /*7d80*/  CS2R R60, SRZ ;  /* 0x00000000003c7805 */ /* 0x000fe2000001ff00 */
[----:B------:R-:W-:Y:S01]  /*7d90*/  CS2R R62, SRZ ;  /* 0x00000000003e7805 */ /* 0x000fe2000001ff00 */
[----:B------:R-:W-:Y:S01]  /*7da0*/  CS2R R54, SRZ ;  /* 0x0000000000367805 */ /* 0x000fe2000001ff00 */
[----:B---3--:R-:W-:-:S02]  /*7db0*/  HADD2 R92, R92, R80 ;  /* 0x000000505c5c7230 */ /* 0x008fc40000000000 */
[----:B------:R-:W-:Y:S02]  /*7dc0*/  HADD2 R93, R93, R81 ;  /* 0x000000515d5d7230 */ /* 0x000fe40000000000 */
[----:B------:R-:W-:Y:S02]  /*7dd0*/  HADD2 R94, R94, R82 ;  /* 0x000000525e5e7230 */ /* 0x000fe40000000000 */
[----:B------:R-:W-:Y:S02]  /*7de0*/  HADD2 R95, R95, R83 ;  /* 0x000000535f5f7230 */ /* 0x000fe40000000000 */
[----:B----4-:R-:W-:Y:S01]  /*7df0*/  HADD2 R88, R88, R76 ;  /* 0x0000004c58587230 */ /* 0x010fe20000000000 */
[----:B------:R-:W-:Y:S01]  /*7e00*/  IADD3 R76, P2, R104, UR10, RZ ;  /* 0x0000000a684c7c10 */ /* 0x000fe2000ff5e0ff */
[----:B------:R-:W-:Y:S02]  /*7e10*/  HADD2 R89, R89, R77 ;  /* 0x0000004d59597230 */ /* 0x000fe40000000000 */
[----:B------:R-:W-:-:S02]  /*7e20*/  HADD2 R90, R90, R78 ;  /* 0x0000004e5a5a7230 */ /* 0x000fc40000000000 */
[----:B------:R-:W-:Y:S01]  /*7e30*/  HADD2 R91, R91, R79 ;  /* 0x0000004f5b5b7230 */ /* 0x000fe20000000000 */
[----:B------:R-:W-:Y:S01]  /*7e40*/  IADD3.X R77, R105, UR7, RZ, P2, !PT ;  /* 0x00000007694d7c10 */ /* 0x000fe200097fe4ff */
[----:B------:R-:W-:Y:S02]  /*7e50*/  HADD2 R72, R92, R72 ;  /* 0x000000485c487230 */ /* 0x000fe40000000000 */
[----:B------:R-:W-:Y:S02]  /*7e60*/  HADD2 R73, R93, R73 ;  /* 0x000000495d497230 */ /* 0x000fe40000000000 */
[----:B------:R-:W-:Y:S02]  /*7e70*/  HADD2 R74, R94, R74 ;  /* 0x0000004a5e4a7230 */ /* 0x000fe40000000000 */
[----:B------:R-:W-:Y:S02]  /*7e80*/  HADD2 R75, R95, R75 ;  /* 0x0000004b5f4b7230 */ /* 0x000fe40000000000 */
[----:B--2---:R-:W-:-:S02]  /*7e90*/  HADD2 R68, R88, R68 ;  /* 0x0000004458447230 */ /* 0x004fc40000000000 */
[----:B------:R-:W-:Y:S02]  /*7ea0*/  HADD2 R69, R89, R69 ;  /* 0x0000004559457230 */ /* 0x000fe40000000000 */
[----:B------:R-:W-:Y:S02]  /*7eb0*/  HADD2 R70, R90, R70 ;  /* 0x000000465a467230 */ /* 0x000fe40000000000 */
[----:B------:R-:W-:Y:S01]  /*7ec0*/  HADD2 R71, R91, R71 ;  /* 0x000000475b477230 */ /* 0x000fe20000000000 */
[----:B------:R1:W-:Y:S01]  /*7ed0*/  @P1 STG.E.128 [R50.64], R72 ;  /* 0x0000004832001986 */ /* 0x0003e2000c101d08 */
[----:B------:R-:W-:-:S03]  /*7ee0*/  ISETP.LT.AND P2, PT, R52, c[0x0][0x160], P3 ;  /* 0x0000580034007a0c */ /* 0x000fc60001f41270 */
[----:B------:R-:W-:Y:S01]  /*7ef0*/  @P0 STG.E.128 [R76.64], R68 ;  /* 0x000000444c000986 */ /* 0x000fe2000c101d08 */
[----:B------:R-:W-:Y:S02]  /*7f00*/  IADD3 R88, P0, R102, UR31, RZ ;  /* 0x0000001f66587c10 */ /* 0x000fe4000ff1e0ff */
[----:B------:R-:W-:Y:S02]  /*7f10*/  IADD3 R82, P1, R98, UR31, RZ ;  /* 0x0000001f62527c10 */ /* 0x000fe4000ff3e0ff */
[----:B------:R-:W-:Y:S02]  /*7f20*/  IADD3.X R89, R103, UR4, RZ, P0, !PT ;  /* 0x0000000467597c10 */ /* 0x000fe400087fe4ff */
[----:B------:R-:W-:Y:S02]  /*7f30*/  IADD3 R80, P0, R100, UR6, RZ ;  /* 0x0000000664507c10 */ /* 0x000fe4000ff1e0ff */
[----:B------:R-:W-:Y:S01]  /*7f40*/  IADD3.X R83, R99, UR4, RZ, P1, !PT ;  /* 0x0000000463537c10 */ /* 0x000fe20008ffe4ff */
[----:B------:R-:W2:Y:S01]  /*7f50*/  @P4 LDG.E.LTC128B.128 R64, [R88.64] ;  /* 0x0000000858404981 */ /* 0x000ea2000c1e1d20 */
[----:B------:R-:W-:-:S02]  /*7f60*/  IADD3.X R81, R101, UR5, RZ, P0, !PT ;  /* 0x0000000565517c10 */ /* 0x000fc400087fe4ff */
[----:B------:R-:W-:Y:S01]  /*7f70*/  IADD3 R78, P0, R96, UR6, RZ ;  /* 0x00000006604e7c10 */ /* 0x000fe2000ff1e0ff */
[----:B------:R-:W-:Y:S01]  /*7f80*/  CS2R R52, SRZ ;  /* 0x0000000000347805 */ /* 0x000fe2000001ff00 */
[----:B------:R-:W3:Y:S02]  /*7f90*/  @P2 LDG.E.LTC128B.128 R60, [R82.64] ;  /* 0x00000008523c2981 */ /* 0x000ee4000c1e1d20 */
[----:B------:R-:W-:Y:S02]  /*7fa0*/  IADD3.X R79, R97, UR5, RZ, P0, !PT ;  /* 0x00000005614f7c10 */ /* 0x000fe400087fe4ff */
[----:B------:R-:W4:Y:S04]  /*7fb0*/  @P4 LDG.E.LTC128B.128 R56, [R80.64] ;  /* 0x0000000850384981 */ /* 0x000f28000c1e1d20 */
[----:B------:R-:W4:Y:S04]  /*7fc0*/  @P2 LDG.E.LTC128B.128 R52, [R78.64] ;  /* 0x000000084e342981 */ /* 0x000f28000c1e1d20 */
[----:B------:R-:W-:Y:S06]  /*7fd0*/  BAR.SYNC.DEFER_BLOCKING 0x0 ;  /* 0x0000000000007b1d */ /* 0x000fec0000010000 */
[----:B------:R1:W-:Y:S04]  /*7fe0*/  STS [R139.X4], R34 ;  /* 0x000000228b007388 */ /* 0x0003e80000004800 */
[----:B------:R1:W-:Y:S04]  /*7ff0*/  STS [R139.X4+0x10], R36 ;  /* 0x000010248b007388 */ /* 0x0003e80000004800 */
[----:B------:R-:W-:Y:S04]  /*8000*/  STS [R139.X4+0x20], R38 ;  /* 0x000020268b007388 */ /* 0x000fe80000004800 */
[----:B------:R-:W-:Y:S04]  /*8010*/  STS [R139.X4+0x30], R40 ;  /* 0x000030288b007388 */ /* 0x000fe80000004800 */
[----:B------:R-:W-:Y:S04]  /*8020*/  STS [R139.X4+0x40], R42 ;  /* 0x0000402a8b007388 */ /* 0x000fe80000004800 */
[----:B------:R-:W-:Y:S04]  /*8030*/  STS [R139.X4+0x50], R44 ;  /* 0x0000502c8b007388 */ /* 0x000fe80000004800 */
[----:B------:R-:W-:Y:S04]  /*8040*/  STS [R139.X4+0x60], R46 ;  /* 0x0000602e8b007388 */ /* 0x000fe80000004800 */
[----:B------:R-:W-:Y:S04]  /*8050*/  STS [R139.X4+0x70], R48 ;  /* 0x000070308b007388 */ /* 0x000fe80000004800 */
[----:B------:R-:W-:Y:S06]  /*8060*/  BAR.SYNC.DEFER_BLOCKING 0x0 ;  /* 0x0000000000007b1d */ /* 0x000fec0000010000 */
[----:B------:R-:W1:Y:S04]  /*8070*/  LDS.128 R72, [R140] ;  /* 0x000000008c487984 */ /* 0x000e680000000c00 */
[----:B------:R-:W1:Y:S02]  /*8080*/  LDS.128 R68, [R140+0x240] ;  /* 0x000240008c447984 */ /* 0x000e640000000c00 */
[----:B-1----:R-:W-:-:S02]  /*8090*/  IADD3 R50, P0, R50, UR10, RZ ;  /* 0x0000000a32327c10 */ /* 0x002fc4000ff1e0ff */
[----:B------:R-:W-:Y:S02]  /*80a0*/  IADD3 R92, P5, R76, UR10, RZ ;  /* 0x0000000a4c5c7c10 */ /* 0x000fe4000ffbe0ff */
[----:B------:R-:W-:Y:S02]  /*80b0*/  IADD3.X R51, R51, UR7, RZ, P0, !PT ;  /* 0x0000000733337c10 */ /* 0x000fe400087fe4ff */
[C---:B------:R-:W-:Y:S02]  /*80c0*/  IADD3 R34, R0.reuse, 0x1a, RZ ;  /* 0x0000001a00227810 */ /* 0x040fe40007ffe0ff */
[----:B------:R-:W-:Y:S02]  /*80d0*/  IADD3 R36, R0, 0x18, RZ ;  /* 0x0000001800247810 */ /* 0x000fe40007ffe0ff */
[----:B------:R-:W-:Y:S02]  /*80e0*/  IADD3.X R93, R77, UR7, RZ, P5, !PT ;  /* 0x000000074d5d7c10 */ /* 0x000fe4000affe4ff */
[----:B------:R-:W-:-:S02]  /*80f0*/  ISETP.LT.AND P0, PT, R34, c[0x0][0x160], P3 ;  /* 0x0000580022007a0c */ /* 0x000fc40001f01270 */
[----:B------:R-:W-:Y:S01]  /*8100*/  ISETP.LT.AND P1, PT, R36, c[0x0][0x160], P3 ;  /* 0x0000580024007a0c */ /* 0x000fe20001f21270 */
        /* <DEDUP_REMOVED lines=8> */
[----:B--2---:R-:W-:Y:S02]  /*8190*/  HADD2 R72, R72, R64 ;  /* 0x0000004048487230 */ /* 0x004fe40000000000 */
[----:B------:R-:W-:Y:S02]  /*81a0*/  HADD2 R73, R73, R65 ;  /* 0x0000004149497230 */ /* 0x000fe40000000000 */
[----:B------:R-:W-:Y:S02]  /*81b0*/  HADD2 R74, R74, R66 ;  /* 0x000000424a4a7230 */ /* 0x000fe40000000000 */
[----:B------:R-:W-:-:S02]  /*81c0*/  HADD2 R75, R75, R67 ;  /* 0x000000434b4b7230 */ /* 0x000fc40000000000 */
[----:B---3--:R-:W-:Y:S02]  /*81d0*/  HADD2 R68, R68, R60 ;  /* 0x0000003c44447230 */ /* 0x008fe40000000000 */
[----:B----4-:R-:W-:Y:S02]  /*81e0*/  HADD2 R56, R72, R56 ;  /* 0x0000003848387230 */ /* 0x010fe40000000000 */
[----:B------:R-:W-:Y:S02]  /*81f0*/  HADD2 R57, R73, R57 ;  /* 0x0000003949397230 */ /* 0x000fe40000000000 */
[----:B------:R-:W-:Y:S02]  /*8200*/  HADD2 R58, R74, R58 ;  /* 0x0000003a4a3a7230 */ /* 0x000fe40000000000 */
[----:B------:R-:W-:Y:S02]  /*8210*/  HADD2 R59, R75, R59 ;  /* 0x0000003b4b3b7230 */ /* 0x000fe40000000000 */
[----:B------:R-:W-:-:S02]  /*8220*/  HADD2 R69, R69, R61 ;  /* 0x0000003d45457230 */ /* 0x000fc40000000000 */
[----:B------:R-:W-:Y:S02]  /*8230*/  HADD2 R70, R70, R62 ;  /* 0x0000003e46467230 */ /* 0x000fe40000000000 */
[----:B------:R-:W-:Y:S01]  /*8240*/  HADD2 R71, R71, R63 ;  /* 0x0000003f47477230 */ /* 0x000fe20000000000 */
[----:B------:R1:W-:Y:S01]  /*8250*/  @P4 STG.E.128 [R50.64], R56 ;  /* 0x0000003832004986 */ /* 0x0003e2000c101d08 */
[----:B------:R-:W-:Y:S02]  /*8260*/  HADD2 R52, R68, R52 ;  /* 0x0000003444347230 */ /* 0x000fe40000000000 */
[----:B------:R-:W-:Y:S02]  /*8270*/  HADD2 R53, R69, R53 ;  /* 0x0000003545357230 */ /* 0x000fe40000000000 */
[----:B------:R-:W-:Y:S02]  /*8280*/  HADD2 R54, R70, R54 ;  /* 0x0000003646367230 */ /* 0x000fe40000000000 */
[----:B------:R-:W-:Y:S01]  /*8290*/  HADD2 R55, R71, R55 ;  /* 0x0000003747377230 */ /* 0x000fe20000000000 */
[----:B------:R-:W-:-:S04]  /*82a0*/  IADD3 R88, P4, R88, UR31, RZ ;  /* 0x0000001f58587c10 */ /* 0x000fc8000ff9e0ff */
[----:B------:R2:W-:Y:S01]  /*82b0*/  @P2 STG.E.128 [R92.64], R52 ;  /* 0x000000345c002986 */ /* 0x0005e2000c101d08 */
[----:B------:R-:W-:Y:S02]  /*82c0*/  IADD3.X R89, R89, UR4, RZ, P4, !PT ;  /* 0x0000000459597c10 */ /* 0x000fe4000a7fe4ff */
[----:B------:R-:W-:Y:S02]  /*82d0*/  IADD3 R90, P2, R80, UR6, RZ ;  /* 0x00000006505a7c10 */ /* 0x000fe4000ff5e0ff */
[----:B------:R-:W-:Y:S01]  /*82e0*/  IADD3 R80, P4, R82, UR31, RZ ;  /* 0x0000001f52507c10 */ /* 0x000fe2000ff9e0ff */
[----:B------:R-:W-:Y:S01]  /*82f0*/  CS2R R60, SRZ ;  /* 0x00000000003c7805 */ /* 0x000fe2000001ff00 */
[----:B------:R-:W-:Y:S01]  /*8300*/  CS2R R62, SRZ ;  /* 0x00000000003e7805 */ /* 0x000fe2000001ff00 */
[----:B------:R-:W-:Y:S01]  /*8310*/  IADD3.X R91, R81, UR5, RZ, P2, !PT ;  /* 0x00000005515b7c10 */ /* 0x000fe200097fe4ff */
[----:B------:R-:W-:Y:S01]  /*8320*/  CS2R R64, SRZ ;  /* 0x0000000000407805 */ /* 0x000fe2000001ff00 */
[----:B------:R-:W-:Y:S01]  /*8330*/  CS2R R66, SRZ ;  /* 0x0000000000427805 */ /* 0x000fe2000001ff00 */
[----:B------:R-:W-:-:S02]  /*8340*/  IADD3.X R81, R83, UR4, RZ, P4, !PT ;  /* 0x0000000453517c10 */ /* 0x000fc4000a7fe4ff */
[----:B------:R-:W-:-:S03]  /*8350*/  IADD3 R76, P2, R78, UR6, RZ ;  /* 0x000000064e4c7c10 */ /* 0x000fc6000ff5e0ff */
[----:B------:R-:W3:Y:S01]  /*8360*/  @P0 LDG.E.LTC128B.128 R60, [R80.64] ;  /* 0x00000008503c0981 */ /* 0x000ee2000c1e1d20 */
[----:B------:R-:W-:-:S03]  /*8370*/  IADD3.X R77, R79, UR5, RZ, P2, !PT ;  /* 0x000000054f4d7c10 */ /* 0x000fc600097fe4ff */
[----:B------:R-:W4:Y:S01]  /*8380*/  @P1 LDG.E.LTC128B.128 R64, [R88.64] ;  /* 0x0000000858401981 */ /* 0x000f22000c1e1d20 */
[----:B-1----:R-:W-:Y:S01]  /*8390*/  CS2R R56, SRZ ;  /* 0x0000000000387805 */ /* 0x002fe2000001ff00 */
[----:B------:R-:W-:-:S06]  /*83a0*/  CS2R R58, SRZ ;  /* 0x00000000003a7805 */ /* 0x000fcc000001ff00 */
[----:B------:R-:W4:Y:S01]  /*83b0*/  @P1 LDG.E.LTC128B.128 R56, [R90.64] ;  /* 0x000000085a381981 */ /* 0x000f22000c1e1d20 */
[----:B--2---:R-:W-:Y:S01]  /*83c0*/  CS2R R52, SRZ ;  /* 0x0000000000347805 */ /* 0x004fe2000001ff00 */
[----:B------:R-:W-:-:S06]  /*83d0*/  CS2R R54, SRZ ;  /* 0x0000000000367805 */ /* 0x000fcc000001ff00 */
[----:B------:R-:W2:Y:S04]  /*83e0*/  @P0 LDG.E.LTC128B.128 R52, [R76.64] ;  /* 0x000000084c340981 */ /* 0x000ea8000c1e1d20 */
[----:B------:R-:W-:Y:S06]  /*83f0*/  BAR.SYNC.DEFER_BLOCKING 0x0 ;  /* 0x0000000000007b1d */ /* 0x000fec0000010000 */
[----:B------:R1:W-:Y:S04]  /*8400*/  STS [R139.X4], R35 ;  /* 0x000000238b007388 */ /* 0x0003e80000004800 */
[----:B------:R-:W-:Y:S04]  /*8410*/  STS [R139.X4+0x10], R37 ;  /* 0x000010258b007388 */ /* 0x000fe80000004800 */
[----:B------:R-:W-:Y:S04]  /*8420*/  STS [R139.X4+0x20], R39 ;  /* 0x000020278b007388 */ /* 0x000fe80000004800 */
[----:B------:R-:W-:Y:S04]  /*8430*/  STS [R139.X4+0x30], R41 ;  /* 0x000030298b007388 */ /* 0x000fe80000004800 */
[----:B------:R-:W-:Y:S04]  /*8440*/  STS [R139.X4+0x40], R43 ;  /* 0x0000402b8b007388 */ /* 0x000fe80000004800 */
[----:B------:R-:W-:Y:S04]  /*8450*/  STS [R139.X4+0x50], R45 ;  /* 0x0000502d8b007388 */ /* 0x000fe80000004800 */
[----:B------:R-:W-:Y:S04]  /*8460*/  STS [R139.X4+0x60], R47 ;  /* 0x0000602f8b007388 */ /* 0x000fe80000004800 */
[----:B------:R-:W-:Y:S04]  /*8470*/  STS [R139.X4+0x70], R49 ;  /* 0x000070318b007388 */ /* 0x000fe80000004800 */
[----:B------:R-:W-:Y:S06]  /*8480*/  BAR.SYNC.DEFER_BLOCKING 0x0 ;  /* 0x0000000000007b1d */ /* 0x000fec0000010000 */
[----:B------:R-:W1:Y:S04]  /*8490*/  LDS.128 R68, [R140+0x240] ;  /* 0x000240008c447984 */ /* 0x000e680000000c00 */
[----:B------:R-:W1:Y:S01]  /*84a0*/  LDS.128 R72, [R140] ;  /* 0x000000008c487984 */ /* 0x000e620000000c00 */
[----:B------:R-:W-:-:S04]  /*84b0*/  IADD3 R34, R0, 0x20, RZ ;  /* 0x0000002000227810 */ /* 0x000fc80007ffe0ff */
[----:B------:R-:W-:Y:S02]  /*84c0*/  ISETP.LT.AND P4, PT, R34, c[0x0][0x160], P3 ;  /* 0x0000580022007a0c */ /* 0x000fe40001f81270 */
[----:B------:R-:W-:-:S04]  /*84d0*/  IADD3 R34, P2, R92, UR10, RZ ;  /* 0x0000000a5c227c10 */ /* 0x000fc8000ff5e0ff */
[----:B-1----:R-:W-:Y:S02]  /*84e0*/  IADD3.X R35, R93, UR7, RZ, P2, !PT ;  /* 0x000000075d237c10 */ /* 0x002fe400097fe4ff */
[----:B------:R-:W-:Y:S01]  /*84f0*/  IADD3 R36, R0, 0x22, RZ ;  /* 0x0000002200247810 */ /* 0x000fe20007ffe0ff */
[--C-:B------:R-:W-:Y:S02]  /*8500*/  HADD2 R68, R68, R84.reuse ;  /* 0x0000005444447230 */ /* 0x100fe40000000000 */
[--C-:B------:R-:W-:Y:S02]  /*8510*/  HADD2 R69, R69, R85.reuse ;  /* 0x0000005545457230 */ /* 0x100fe40000000000 */
[----:B------:R-:W-:Y:S02]  /*8520*/  HADD2 R72, R72, R84 ;  /* 0x0000005448487230 */ /* 0x000fe40000000000 */
[----:B------:R-:W-:Y:S02]  /*8530*/  HADD2 R73, R73, R85 ;  /* 0x0000005549497230 */ /* 0x000fe40000000000 */
[----:B------:R-:W-:-:S02]  /*8540*/  HADD2 R74, R74, R86 ;  /* 0x000000564a4a7230 */ /* 0x000fc40000000000 */
[--C-:B------:R-:W-:Y:S02]  /*8550*/  HADD2 R75, R75, R87.reuse ;  /* 0x000000574b4b7230 */ /* 0x100fe40000000000 */
[----:B------:R-:W-:Y:S02]  /*8560*/  HADD2 R70, R70, R86 ;  /* 0x0000005646467230 */ /* 0x000fe40000000000 */
[----:B------:R-:W-:Y:S01]  /*8570*/  HADD2 R71, R71, R87 ;  /* 0x0000005747477230 */ /* 0x000fe20000000000 */
[----:B------:R-:W-:Y:S01]  /*8580*/  CS2R R48, SRZ ;  /* 0x0000000000307805 */ /* 0x000fe2000001ff00 */
[----:B------:R-:W-:Y:S01]  /*8590*/  CS2R R40, SRZ ;  /* 0x0000000000287805 */ /* 0x000fe2000001ff00 */
[----:B------:R-:W-:Y:S01]  /*85a0*/  CS2R R42, SRZ ;  /* 0x00000000002a7805 */ /* 0x000fe2000001ff00 */
[----:B------:R-:W-:Y:S01]  /*85b0*/  CS2R R44, SRZ ;  /* 0x00000000002c7805 */ /* 0x000fe2000001ff00 */
[----:B------:R-:W-:Y:S01]  /*85c0*/  CS2R R46, SRZ ;  /* 0x00000000002e7805 */ /* 0x000fe2000001ff00 */
[----:B------:R-:W-:Y:S01]  /*85d0*/  CS2R R38, SRZ ;  /* 0x0000000000267805 */ /* 0x000fe2000001ff00 */
[----:B---3--:R-:W-:Y:S01]  /*85e0*/  HADD2 R68, R68, R60 ;  /* 0x0000003c44447230 */ /* 0x008fe20000000000 */
[----:B------:R-:W-:Y:S01]  /*85f0*/  IADD3 R60, P5, R50, UR10, RZ ;  /* 0x0000000a323c7c10 */ /* 0x000fe2000ffbe0ff */
[----:B------:R-:W-:-:S02]  /*8600*/  HADD2 R69, R69, R61 ;  /* 0x0000003d45457230 */ /* 0x000fc40000000000 */
[----:B----4-:R-:W-:Y:S02]  /*8610*/  HADD2 R72, R72, R64 ;  /* 0x0000004048487230 */ /* 0x010fe40000000000 */
[----:B------:R-:W-:Y:S02]  /*8620*/  HADD2 R73, R73, R65 ;  /* 0x0000004149497230 */ /* 0x000fe40000000000 */
[----:B------:R-:W-:Y:S02]  /*8630*/  HADD2 R74, R74, R66 ;  /* 0x000000424a4a7230 */ /* 0x000fe40000000000 */
[----:B------:R-:W-:Y:S02]  /*8640*/  HADD2 R75, R75, R67 ;  /* 0x000000434b4b7230 */ /* 0x000fe40000000000 */
[----:B------:R-:W-:Y:S02]  /*8650*/  HADD2 R70, R70, R62 ;  /* 0x0000003e46467230 */ /* 0x000fe40000000000 */
[----:B------:R-:W-:Y:S01]  /*8660*/  HADD2 R71, R71, R63 ;  /* 0x0000003f47477230 */ /* 0x000fe20000000000 */
[----:B------:R-:W-:Y:S01]  /*8670*/  IADD3.X R61, R51, UR7, RZ, P5, !PT ;  /* 0x00000007333d7c10 */ /* 0x000fe2000affe4ff */
[----:B------:R-:W-:-:S02]  /*8680*/  HADD2 R56, R72, R56 ;  /* 0x0000003848387230 */ /* 0x000fc40000000000 */
[----:B------:R-:W-:Y:S02]  /*8690*/  HADD2 R57, R73, R57 ;  /* 0x0000003949397230 */ /* 0x000fe40000000000 */
[----:B------:R-:W-:Y:S02]  /*86a0*/  HADD2 R58, R74, R58 ;  /* 0x0000003a4a3a7230 */ /* 0x000fe40000000000 */
[----:B------:R-:W-:Y:S02]  /*86b0*/  HADD2 R59, R75, R59 ;  /* 0x0000003b4b3b7230 */ /* 0x000fe40000000000 */
[----:B--2---:R-:W-:Y:S02]  /*86c0*/  HADD2 R52, R68, R52 ;  /* 0x0000003444347230 */ /* 0x004fe40000000000 */
[----:B------:R-:W-:Y:S02]  /*86d0*/  HADD2 R53, R69, R53 ;  /* 0x0000003545357230 */ /* 0x000fe40000000000 */
[----:B------:R-:W-:-:S02]  /*86e0*/  HADD2 R54, R70, R54 ;  /* 0x0000003646367230 */ /* 0x000fc40000000000 */
[----:B------:R-:W-:Y:S01]  /*86f0*/  HADD2 R55, R71, R55 ;  /* 0x0000003747377230 */ /* 0x000fe20000000000 */
[----:B------:R1:W-:Y:S04]  /*8700*/  @P1 STG.E.128 [R60.64], R56 ;  /* 0x000000383c001986 */ /* 0x0003e8000c101d08 */
[----:B------:R-:W-:Y:S01]  /*8710*/  @P0 STG.E.128 [R34.64], R52 ;  /* 0x0000003422000986 */ /* 0x000fe2000c101d08 */
[----:B------:R-:W-:-:S04]  /*8720*/  IADD3 R68, P0, R88, UR31, RZ ;  /* 0x0000001f58447c10 */ /* 0x000fc8000ff1e0ff */
[----:B------:R-:W-:Y:S02]  /*8730*/  IADD3.X R69, R89, UR4, RZ, P0, !PT ;  /* 0x0000000459457c10 */ /* 0x000fe400087fe4ff */
[----:B------:R-:W-:-:S04]  /*8740*/  IADD3 R64, P0, R90, UR6, RZ ;  /* 0x000000065a407c10 */ /* 0x000fc8000ff1e0ff */
[----:B------:R-:W-:Y:S02]  /*8750*/  IADD3.X R65, R91, UR5, RZ, P0, !PT ;  /* 0x000000055b417c10 */ /* 0x000fe400087fe4ff */
[----:B------:R-:W-:Y:S01]  /*8760*/  ISETP.LT.AND P0, PT, R36, c[0x0][0x160], P3 ;  /* 0x0000580024007a0c */ /* 0x000fe20001f01270 */
[----:B------:R-:W-:Y:S01]  /*8770*/  CS2R R50, SRZ ;  /* 0x0000000000327805 */ /* 0x000fe2000001ff00 */
[----:B------:R-:W-:Y:S02]  /*8780*/  IADD3 R66, P2, R80, UR31, RZ ;  /* 0x0000001f50427c10 */ /* 0x000fe4000ff5e0ff */
[----:B------:R-:W-:Y:S01]  /*8790*/  IADD3 R62, P1, R76, UR6, RZ ;  /* 0x000000064c3e7c10 */ /* 0x000fe2000ff3e0ff */
[----:B------:R-:W2:Y:S01]  /*87a0*/  @P4 LDG.E.LTC128B.128 R40, [R64.64] ;  /* 0x0000000840284981 */ /* 0x000ea2000c1e1d20 */
[----:B------:R-:W-:Y:S01]  /*87b0*/  IADD3.X R67, R81, UR4, RZ, P2, !PT ;  /* 0x0000000451437c10 */ /* 0x000fe200097fe4ff */
[----:B------:R-:W-:Y:S02]  /*87c0*/  CS2R R36, SRZ ;  /* 0x0000000000247805 */ /* 0x000fe4000001ff00 */
[----:B------:R-:W3:Y:S01]  /*87d0*/  @P4 LDG.E.LTC128B.128 R48, [R68.64] ;  /* 0x0000000844304981 */ /* 0x000ee2000c1e1d20 */
[----:B------:R-:W-:-:S03]  /*87e0*/  IADD3.X R63, R77, UR5, RZ, P1, !PT ;  /* 0x000000054d3f7c10 */ /* 0x000fc60008ffe4ff */
[----:B------:R-:W4:Y:S04]  /*87f0*/  @P0 LDG.E.LTC128B.128 R44, [R66.64] ;  /* 0x00000008422c0981 */ /* 0x000f28000c1e1d20 */
        /* <DEDUP_REMOVED lines=12> */
[----:B------:R-:W1:Y:S02]  /*88c0*/  LDS.128 R52, [R140+0x240] ;  /* 0x000240008c347984 */ /* 0x000e640000000c00 */
[----:B-1----:R-:W-:-:S02]  /*88d0*/  IADD3 R60, P1, R60, UR10, RZ ;  /* 0x0000000a3c3c7c10 */ /* 0x002fc4000ff3e0ff */
[----:B------:R-:W-:Y:S02]  /*88e0*/  IADD3 R18, R0, 0x2a, RZ ;  /* 0x0000002a00127810 */ /* 0x000fe40007ffe0ff */
[----:B------:R-:W-:Y:S02]  /*88f0*/  IADD3.X R61, R61, UR7, RZ, P1, !PT ;  /* 0x000000073d3d7c10 */ /* 0x000fe40008ffe4ff */
[----:B------:R-:W-:Y:S02]  /*8900*/  ISETP.LT.AND P1, PT, R18, c[0x0][0x160], P3 ;  /* 0x0000580012007a0c */ /* 0x000fe40001f21270 */
[----:B------:R-:W-:-:S04]  /*8910*/  IADD3 R34, P5, R34, UR10, RZ ;  /* 0x0000000a22227c10 */ /* 0x000fc8000ffbe0ff */
[----:B------:R-:W-:Y:S02]  /*8920*/  IADD3.X R35, R35, UR7, RZ, P5, !PT ;  /* 0x0000000723237c10 */ /* 0x000fe4000affe4ff */
[----:B------:R-:W-:Y:S01]  /*8930*/  IADD3 R20, R0, 0x28, RZ ;  /* 0x0000002800147810 */ /* 0x000fe20007ffe0ff */
[----:B------:R-:W-:Y:S02]  /*8940*/  HADD2 R56, R56, R84 ;  /* 0x0000005438387230 */ /* 0x000fe40000000000 */
[----:B------:R-:W-:Y:S02]  /*8950*/  HADD2 R57, R57, R85 ;  /* 0x0000005539397230 */ /* 0x000fe40000000000 */
[----:B------:R-:W-:Y:S02]  /*8960*/  HADD2 R58, R58, R86 ;  /* 0x000000563a3a7230 */ /* 0x000fe40000000000 */
[----:B------:R-:W-:Y:S02]  /*8970*/  HADD2 R59, R59, R87 ;  /* 0x000000573b3b7230 */ /* 0x000fe40000000000 */
[----:B------:R-:W-:-:S02]  /*8980*/  HADD2 R22, R52, R84 ;  /* 0x0000005434167230 */ /* 0x000fc40000000000 */
[----:B------:R-:W-:Y:S02]  /*8990*/  HADD2 R53, R53, R85 ;  /* 0x0000005535357230 */ /* 0x000fe40000000000 */
[----:B------:R-:W-:Y:S02]  /*89a0*/  HADD2 R54, R54, R86 ;  /* 0x0000005636367230 */ /* 0x000fe40000000000 */
[----:B------:R-:W-:Y:S01]  /*89b0*/  HADD2 R55, R55, R87 ;  /* 0x0000005737377230 */ /* 0x000fe20000000000 */
[----:B------:R-:W-:Y:S01]  /*89c0*/  ISETP.LT.AND P2, PT, R20, c[0x0][0x160], P3 ;  /* 0x0000580014007a0c */ /* 0x000fe20001f41270 */
[----:B---3--:R-:W-:Y:S02]  /*89d0*/  HADD2 R56, R56, R48 ;  /* 0x0000003038387230 */ /* 0x008fe40000000000 */
[----:B------:R-:W-:Y:S02]  /*89e0*/  HADD2 R57, R57, R49 ;  /* 0x0000003139397230 */ /* 0x000fe40000000000 */
[----:B------:R-:W-:-:S02]  /*89f0*/  HADD2 R58, R58, R50 ;  /* 0x000000323a3a7230 */ /* 0x000fc40000000000 */
[----:B------:R-:W-:Y:S02]  /*8a00*/  HADD2 R59, R59, R51 ;  /* 0x000000333b3b7230 */ /* 0x000fe40000000000 */
[----:B--2---:R-:W-:Y:S02]  /*8a10*/  HADD2 R40, R56, R40 ;  /* 0x0000002838287230 */ /* 0x004fe40000000000 */
[----:B------:R-:W-:Y:S02]  /*8a20*/  HADD2 R41, R57, R41 ;  /* 0x0000002939297230 */ /* 0x000fe40000000000 */
[----:B------:R-:W-:Y:S02]  /*8a30*/  HADD2 R42, R58, R42 ;  /* 0x0000002a3a2a7230 */ /* 0x000fe40000000000 */
[----:B------:R-:W-:Y:S02]  /*8a40*/  HADD2 R43, R59, R43 ;  /* 0x0000002b3b2b7230 */ /* 0x000fe40000000000 */
[----:B----4-:R-:W-:-:S02]  /*8a50*/  HADD2 R18, R22, R44 ;  /* 0x0000002c16127230 */ /* 0x010fc40000000000 */
[----:B------:R-:W-:Y:S02]  /*8a60*/  HADD2 R53, R53, R45 ;  /* 0x0000002d35357230 */ /* 0x000fe40000000000 */
[----:B------:R-:W-:Y:S02]  /*8a70*/  HADD2 R54, R54, R46 ;  /* 0x0000002e36367230 */ /* 0x000fe40000000000 */
[----:B------:R-:W-:Y:S01]  /*8a80*/  HADD2 R55, R55, R47 ;  /* 0x0000002f37377230 */ /* 0x000fe20000000000 */
[----:B------:R1:W-:Y:S01]  /*8a90*/  @P4 STG.E.128 [R60.64], R40 ;  /* 0x000000283c004986 */ /* 0x0003e2000c101d08 */
[----:B------:R-:W-:Y:S02]  /*8aa0*/  HADD2 R36, R18, R36 ;  /* 0x0000002412247230 */ /* 0x000fe40000000000 */
[----:B------:R-:W-:Y:S02]  /*8ab0*/  HADD2 R37, R53, R37 ;  /* 0x0000002535257230 */ /* 0x000fe40000000000 */
[----:B------:R-:W-:-:S02]  /*8ac0*/  HADD2 R38, R54, R38 ;  /* 0x0000002636267230 */ /* 0x000fc40000000000 */
        /* <DEDUP_REMOVED lines=8> */
[----:B------:R-:W-:Y:S02]  /*8b50*/  IADD3.X R71, R65, UR5, RZ, P0, !PT ;  /* 0x0000000541477c10 */ /* 0x000fe400087fe4ff */
[----:B------:R-:W-:-:S02]  /*8b60*/  IADD3.X R65, R67, UR4, RZ, P4, !PT ;  /* 0x0000000443417c10 */ /* 0x000fc4000a7fe4ff */
[----:B------:R-:W-:Y:S01]  /*8b70*/  IADD3 R62, P0, R62, UR6, RZ ;  /* 0x000000063e3e7c10 */ /* 0x000fe2000ff1e0ff */
[----:B------:R-:W-:Y:S01]  /*8b80*/  CS2R R48, SRZ ;  /* 0x0000000000307805 */ /* 0x000fe2000001ff00 */
[----:B------:R-:W-:Y:S01]  /*8b90*/  CS2R R50, SRZ ;  /* 0x0000000000327805 */ /* 0x000fe2000001ff00 */
[----:B------:R-:W3:Y:S01]  /*8ba0*/  @P1 LDG.E.LTC128B.128 R44, [R64.64] ;  /* 0x00000008402c1981 */ /* 0x000ee2000c1e1d20 */
[----:B------:R-:W-:-:S04]  /*8bb0*/  IADD3.X R63, R63, UR5, RZ, P0, !PT ;  /* 0x000000053f3f7c10 */ /* 0x000fc800087fe4ff */
        /* <DEDUP_REMOVED lines=11> */
[----:B------:R1:W-:Y:S04]  /*8c70*/  STS [R139.X4+0x30], R27 ;  /* 0x0000301b8b007388 */ /* 0x0003e80000004800 */
        /* <DEDUP_REMOVED lines=8> */
[----:B------:R-:W-:Y:S01]  /*8d00*/  ISETP.LT.AND P0, PT, R18, c[0x0][0x160], P3 ;  /* 0x0000580012007a0c */ /* 0x000fe20001f01270 */
[----:B-1----:R-:W-:Y:S01]  /*8d10*/  CS2R R32, SRZ ;  /* 0x0000000000207805 */ /* 0x002fe2000001ff00 */
[----:B------:R-:W-:Y:S01]  /*8d20*/  CS2R R26, SRZ ;  /* 0x00000000001a7805 */ /* 0x000fe2000001ff00 */
        /* <DEDUP_REMOVED lines=8> */
[----:B------:R-:W-:Y:S01]  /*8db0*/  CS2R R28, SRZ ;  /* 0x00000000001c7805 */ /* 0x000fe2000001ff00 */
[----:B------:R-:W-:Y:S01]  /*8dc0*/  CS2R R30, SRZ ;  /* 0x00000000001e7805 */ /* 0x000fe2000001ff00 */
[----:B---3--:R-:W-:Y:S01]  /*8dd0*/  HADD2 R18, R22, R44 ;  /* 0x0000002c16127230 */ /* 0x008fe20000000000 */
[----:B------:R-:W-:Y:S01]  /*8de0*/  IADD3 R44, P5, R60, UR10, RZ ;  /* 0x0000000a3c2c7c10 */ /* 0x000fe2000ffbe0ff */
[----:B------:R-:W-:Y:S02]  /*8df0*/  HADD2 R19, R23, R46 ;  /* 0x0000002e17137230 */ /* 0x000fe40000000000 */
[----:B------:R-:W-:-:S02]  /*8e00*/  HADD2 R53, R53, R45 ;  /* 0x0000002d35357230 */ /* 0x000fc40000000000 */
[----:B----4-:R-:W-:Y:S02]  /*8e10*/  HADD2 R20, R24, R48 ;  /* 0x0000003018147230 */ /* 0x010fe40000000000 */
        /* <DEDUP_REMOVED lines=8> */
[----:B--2---:R-:W-:Y:S01]  /*8ea0*/  HADD2 R36, R18, R36 ;  /* 0x0000002412247230 */ /* 0x004fe20000000000 */
[----:B------:R-:W-:Y:S01]  /*8eb0*/  IADD3 R18, P4, R34, UR10, RZ ;  /* 0x0000000a22127c10 */ /* 0x000fe2000ff9e0ff */
[----:B------:R-:W-:Y:S02]  /*8ec0*/  HADD2 R43, R59, R43 ;  /* 0x0000002b3b2b7230 */ /* 0x000fe40000000000 */
[----:B------:R-:W-:Y:S01]  /*8ed0*/  HADD2 R38, R19, R38 ;  /* 0x0000002613267230 */ /* 0x000fe20000000000 */
[----:B------:R-:W-:Y:S01]  /*8ee0*/  IADD3.X R19, R35, UR7, RZ, P4, !PT ;  /* 0x0000000723137c10 */ /* 0x000fe2000a7fe4ff */
[----:B------:R-:W-:-:S02]  /*8ef0*/  HADD2 R37, R53, R37 ;  /* 0x0000002535257230 */ /* 0x000fc40000000000 */
[----:B------:R-:W-:Y:S01]  /*8f00*/  HADD2 R39, R55, R39 ;  /* 0x0000002737277230 */ /* 0x000fe20000000000 */
[----:B------:R1:W-:Y:S01]  /*8f10*/  @P2 STG.E.128 [R44.64], R40 ;  /* 0x000000282c002986 */ /* 0x0003e2000c101d08 */
[----:B------:R-:W-:-:S03]  /*8f20*/  IADD3 R20, R0, 0x32, RZ ;  /* 0x0000003200147810 */ /* 0x000fc60007ffe0ff */
[----:B------:R-:W-:Y:S01]  /*8f30*/  @P1 STG.E.128 [R18.64], R36 ;  /* 0x0000002412001986 */ /* 0x000fe2000c101d08 */
[----:B------:R-:W-:Y:S01]  /*8f40*/  IADD3 R52, P1, R68, UR31, RZ ;  /* 0x0000001f44347c10 */ /* 0x000fe2000ff3e0ff */
[----:B------:R-:W-:Y:S01]  /*8f50*/  CS2R R34, SRZ ;  /* 0x0000000000227805 */ /* 0x000fe2000001ff00 */
[----:B------:R-:W-:Y:S02]  /*8f60*/  ISETP.LT.AND P2, PT, R20, c[0x0][0x160], P3 ;  /* 0x0000580014007a0c */ /* 0x000fe40001f41270 */
[----:B------:R-:W-:Y:S02]  /*8f70*/  IADD3.X R53, R69, UR4, RZ, P1, !PT ;  /* 0x0000000445357c10 */ /* 0x000fe40008ffe4ff */
[----:B------:R-:W-:Y:S01]  /*8f80*/  IADD3 R48, P1, R70, UR6, RZ ;  /* 0x0000000646307c10 */ /* 0x000fe2000ff3e0ff */
[----:B------:R-:W-:Y:S01]  /*8f90*/  CS2R R24, SRZ ;  /* 0x0000000000187805 */ /* 0x000fe2000001ff00 */
[----:B------:R-:W-:Y:S01]  /*8fa0*/  IADD3 R50, P4, R64, UR31, RZ ;  /* 0x0000001f40327c10 */ /* 0x000fe2000ff9e0ff */
[----:B------:R-:W2:Y:S01]  /*8fb0*/  @P0 LDG.E.LTC128B.128 R32, [R52.64] ;  /* 0x0000000834200981 */ /* 0x000ea2000c1e1d20 */
[----:B------:R-:W-:-:S02]  /*8fc0*/  IADD3.X R49, R71, UR5, RZ, P1, !PT ;  /* 0x0000000547317c10 */ /* 0x000fc40008ffe4ff */
[----:B------:R-:W-:Y:S02]  /*8fd0*/  IADD3 R46, P1, R62, UR6, RZ ;  /* 0x000000063e2e7c10 */ /* 0x000fe4000ff3e0ff */
[----:B------:R-:W-:Y:S01]  /*8fe0*/  IADD3.X R51, R65, UR4, RZ, P4, !PT ;  /* 0x0000000441337c10 */ /* 0x000fe2000a7fe4ff */
[----:B------:R-:W3:Y:S01]  /*8ff0*/  @P0 LDG.E.LTC128B.128 R24, [R48.64] ;  /* 0x0000000830180981 */ /* 0x000ee2000c1e1d20 */
[----:B------:R-:W-:Y:S01]  /*9000*/  CS2R R20, SRZ ;  /* 0x0000000000147805 */ /* 0x000fe2000001ff00 */
[----:B------:R-:W-:Y:S01]  /*9010*/  CS2R R22, SRZ ;  /* 0x0000000000167805 */ /* 0x000fe2000001ff00 */
[----:B------:R-:W-:Y:S01]  /*9020*/  IADD3.X R47, R63, UR5, RZ, P1, !PT ;  /* 0x000000053f2f7c10 */ /* 0x000fe20008ffe4ff */
[----:B------:R-:W4:Y:S04]  /*9030*/  @P2 LDG.E.LTC128B.128 R28, [R50.64] ;  /* 0x00000008321c2981 */ /* 0x000f28000c1e1d20 */
[----:B------:R-:W4:Y:S04]  /*9040*/  @P2 LDG.E.LTC128B.128 R20, [R46.64] ;  /* 0x000000082e142981 */ /* 0x000f28000c1e1d20 */
        /* <DEDUP_REMOVED lines=13> */
[----:B------:R-:W-:Y:S02]  /*9120*/  IADD3 R2, R0, 0x38, RZ ;  /* 0x0000003800027810 */ /* 0x000fe40007ffe0ff */
[----:B------:R-:W-:Y:S02]  /*9130*/  IADD3.X R45, R45, UR7, RZ, P1, !PT ;  /* 0x000000072d2d7c10 */ /* 0x000fe40008ffe4ff */
[----:B------:R-:W-:Y:S02]  /*9140*/  ISETP.LT.AND P1, PT, R2, c[0x0][0x160], P3 ;  /* 0x0000580002007a0c */ /* 0x000fe40001f21270 */
[----:B------:R-:W-:Y:S02]  /*9150*/  IADD3 R18, P4, R18, UR10, RZ ;  /* 0x0000000a12127c10 */ /* 0x000fe4000ff9e0ff */
[----:B------:R-:W-:Y:S02]  /*9160*/  IADD3 R0, R0, 0x3a, RZ ;  /* 0x0000003a00007810 */ /* 0x000fe40007ffe0ff */
[----:B------:R-:W-:-:S02]  /*9170*/  IADD3.X R19, R19, UR7, RZ, P4, !PT ;  /* 0x0000000713137c10 */ /* 0x000fc4000a7fe4ff */
        /* <DEDUP_REMOVED lines=14> */
[----:B------:R-:W-:Y:S02]  /*9260*/  HADD2 R25, R41, R25 ;  /* 0x0000001929197230 */ /* 0x000fe40000000000 */
[----:B------:R-:W-:Y:S02]  /*9270*/  HADD2 R26, R42, R26 ;  /* 0x0000001a2a1a7230 */ /* 0x000fe40000000000 */
[----:B------:R-:W-:Y:S02]  /*9280*/  HADD2 R27, R43, R27 ;  /* 0x0000001b2b1b7230 */ /* 0x000fe40000000000 */
[----:B----4-:R-:W-:Y:S02]  /*9290*/  HADD2 R10, R14, R28 ;  /* 0x0000001c0e0a7230 */ /* 0x010fe40000000000 */
[----:B------:R-:W-:-:S02]  /*92a0*/  HADD2 R37, R37, R29 ;  /* 0x0000001d25257230 */ /* 0x000fc40000000000 */
[----:B------:R-:W-:Y:S02]  /*92b0*/  HADD2 R38, R38, R30 ;  /* 0x0000001e26267230 */ /* 0x000fe40000000000 */
[----:B------:R-:W-:Y:S01]  /*92c0*/  HADD2 R39, R39, R31 ;  /* 0x0000001f27277230 */ /* 0x000fe20000000000 */
[----:B------:R1:W-:Y:S01]  /*92d0*/  @P0 STG.E.128 [R44.64], R24 ;  /* 0x000000182c000986 */ /* 0x0003e2000c101d08 */
[----:B------:R-:W-:Y:S01]  /*92e0*/  HADD2 R20, R10, R20 ;  /* 0x000000140a147230 */ /* 0x000fe20000000000 */
[----:B------:R-:W-:Y:S01]  /*92f0*/  IADD3 R36, P0, R52, UR31, RZ ;  /* 0x0000001f34247c10 */ /* 0x000fe2000ff1e0ff */
[----:B------:R-:W-:Y:S02]  /*9300*/  HADD2 R21, R37, R21 ;  /* 0x0000001525157230 */ /* 0x000fe40000000000 */
[----:B------:R-:W-:Y:S02]  /*9310*/  HADD2 R22, R38, R22 ;  /* 0x0000001626167230 */ /* 0x000fe40000000000 */
[----:B------:R-:W-:Y:S01]  /*9320*/  HADD2 R23, R39, R23 ;  /* 0x0000001727177230 */ /* 0x000fe20000000000 */
[----:B------:R-:W-:Y:S01]  /*9330*/  CS2R R32, SRZ ;  /* 0x0000000000207805 */ /* 0x000fe2000001ff00 */
[----:B------:R-:W-:Y:S01]  /*9340*/  CS2R R34, SRZ ;  /* 0x0000000000227805 */ /* 0x000fe2000001ff00 */
[----:B------:R-:W-:-:S02]  /*9350*/  IADD3.X R37, R53, UR4, RZ, P0, !PT ;  /* 0x0000000435257c10 */ /* 0x000fc400087fe4ff */
[----:B------:R2:W-:Y:S01]  /*9360*/  @P2 STG.E.128 [R18.64], R20 ;  /* 0x0000001412002986 */ /* 0x0005e2000c101d08 */
[----:B------:R-:W-:Y:S02]  /*9370*/  IADD3 R38, P0, R48, UR6, RZ ;  /* 0x0000000630267c10 */ /* 0x000fe4000ff1e0ff */
[----:B------:R-:W-:Y:S01]  /*9380*/  IADD3 R40, P2, R50, UR31, RZ ;  /* 0x0000001f32287c10 */ /* 0x000fe2000ff5e0ff */
[----:B------:R-:W-:Y:S01]  /*9390*/  CS2R R28, SRZ ;  /* 0x00000000001c7805 */ /* 0x000fe2000001ff00 */
[----:B------:R3:W4:Y:S01]  /*93a0*/  @P1 LDG.E.LTC128B.128 R32, [R36.64] ;  /* 0x0000000824201981 */ /* 0x000722000c1e1d20 */
[----:B------:R-:W-:Y:S01]  /*93b0*/  CS2R R30, SRZ ;  /* 0x00000000001e7805 */ /* 0x000fe2000001ff00 */
[----:B------:R-:W-:Y:S02]  /*93c0*/  IADD3.X R39, R49, UR5, RZ, P0, !PT ;  /* 0x0000000531277c10 */ /* 0x000fe400087fe4ff */
[----:B------:R-:W-:-:S05]  /*93d0*/  IADD3.X R41, R51, UR4, RZ, P2, !PT ;  /* 0x0000000433297c10 */ /* 0x000fca00097fe4ff */
[----:B------:R2:W4:Y:S01]  /*93e0*/  @P3 LDG.E.LTC128B.128 R28, [R40.64] ;  /* 0x00000008281c3981 */ /* 0x000522000c1e1d20 */
[----:B-1----:R-:W-:Y:S01]  /*93f0*/  CS2R R24, SRZ ;  /* 0x0000000000187805 */ /* 0x002fe2000001ff00 */
[----:B------:R-:W-:-:S06]  /*9400*/  CS2R R26, SRZ ;  /* 0x00000000001a7805 */ /* 0x000fcc000001ff00 */
[----:B------:R1:W4:Y:S01]  /*9410*/  @P1 LDG.E.LTC128B.128 R24, [R38.64] ;  /* 0x0000000826181981 */ /* 0x000322000c1e1d20 */
[----:B---3--:R-:W-:Y:S01]  /*9420*/  IADD3 R36, P0, R46, UR6, RZ ;  /* 0x000000062e247c10 */ /* 0x008fe2000ff1e0ff */
[----:B--2---:R-:W-:Y:S01]  /*9430*/  CS2R R20, SRZ ;  /* 0x0000000000147805 */ /* 0x004fe2000001ff00 */
[----:B------:R-:W-:Y:S02]  /*9440*/  CS2R R22, SRZ ;  /* 0x0000000000167805 */ /* 0x000fe4000001ff00 */
[----:B------:R-:W-:-:S05]  /*9450*/  IADD3.X R37, R47, UR5, RZ, P0, !PT ;  /* 0x000000052f257c10 */ /* 0x000fca00087fe4ff */
[----:B------:R1:W2:Y:S04]  /*9460*/  @P3 LDG.E.LTC128B.128 R20, [R36.64] ;  /* 0x0000000824143981 */ /* 0x0002a8000c1e1d20 */
        /* <DEDUP_REMOVED lines=10> */
[----:B------:R-:W3:Y:S04]  /*9510*/  LDS.128 R40, [R140] ;  /* 0x000000008c287984 */ /* 0x000ee80000000c00 */
[----:B-1----:R-:W1:Y:S01]  /*9520*/  LDS.128 R36, [R140+0x240] ;  /* 0x000240008c247984 */ /* 0x002e620000000c00 */
[----:B------:R-:W-:-:S02]  /*9530*/  IADD3 R2, P2, R44, UR10, RZ ;  /* 0x0000000a2c027c10 */ /* 0x000fc4000ff5e0ff */
[----:B------:R-:W-:Y:S02]  /*9540*/  IADD3 R4, P0, R18, UR10, RZ ;  /* 0x0000000a12047c10 */ /* 0x000fe4000ff1e0ff */
[----:B---3--:R-:W-:Y:S02]  /*9550*/  IADD3.X R3, R45, UR7, RZ, P2, !PT ;  /* 0x000000072d037c10 */ /* 0x008fe400097fe4ff */
[----:B------:R-:W-:Y:S01]  /*9560*/  IADD3.X R5, R19, UR7, RZ, P0, !PT ;  /* 0x0000000713057c10 */ /* 0x000fe200087fe4ff */
[----:B------:R-:W-:Y:S02]  /*9570*/  HADD2 R16, R40, R84 ;  /* 0x0000005428107230 */ /* 0x000fe40000000000 */
[----:B------:R-:W-:Y:S02]  /*9580*/  HADD2 R41, R41, R85 ;  /* 0x0000005529297230 */ /* 0x000fe40000000000 */
[----:B------:R-:W-:Y:S02]  /*9590*/  HADD2 R42, R42, R86 ;  /* 0x000000562a2a7230 */ /* 0x000fe40000000000 */
[----:B------:R-:W-:-:S02]  /*95a0*/  HADD2 R43, R43, R87 ;  /* 0x000000572b2b7230 */ /* 0x000fc40000000000 */
[----:B-1----:R-:W-:Y:S02]  /*95b0*/  HADD2 R14, R36, R84 ;  /* 0x00000054240e7230 */ /* 0x002fe40000000000 */
[----:B------:R-:W-:Y:S02]  /*95c0*/  HADD2 R37, R37, R85 ;  /* 0x0000005525257230 */ /* 0x000fe40000000000 */
[----:B------:R-:W-:Y:S02]  /*95d0*/  HADD2 R15, R38, R86 ;  /* 0x00000056260f7230 */ /* 0x000fe40000000000 */
[----:B------:R-:W-:Y:S02]  /*95e0*/  HADD2 R39, R39, R87 ;  /* 0x0000005727277230 */ /* 0x000fe40000000000 */
[----:B----4-:R-:W-:Y:S02]  /*95f0*/  HADD2 R12, R16, R32 ;  /* 0x00000020100c7230 */ /* 0x010fe40000000000 */
        /* <DEDUP_REMOVED lines=14> */
[----:B------:R-:W-:Y:S01]  /*96e0*/  HADD2 R23, R39, R23 ;  /* 0x0000001727177230 */ /* 0x000fe20000000000 */
[----:B------:R1:W-:Y:S04]  /*96f0*/  @P1 STG.E.128 [R2.64], R24 ;  /* 0x0000001802001986 */ /* 0x0003e8000c101d08 */
[----:B------:R1:W-:Y:S02]  /*9700*/  @P3 STG.E.128 [R4.64], R20 ;  /* 0x0000001404003986 */ /* 0x0003e4000c101d08 */
.L_x_48:
[----:B------:R-:W-:Y:S05]  /*9710*/  BSYNC B1 ;  /* 0x0000000000017941 */ /* 0x000fea0003800000 */
.L_x_46:
[----:B------:R-:W-:-:S06]  /*9720*/  UIADD3 UR4, -UR23, UR29, URZ ;  /* 0x0000001d17047290 */ /* 0x000fcc000fffe13f */
[----:B------:R-:W-:-:S13]  /*9730*/  ISETP.NE.AND P0, PT, RZ, UR4, PT ;  /* 0x00000004ff007c0c */ /* 0x000fda000bf05270 */
[----:B------:R-:W-:Y:S05]  /*9740*/  @!P0 EXIT ;  /* 0x000000000000894d */ /* 0x000fea0003800000 */
[----:B------:R-:W-:Y:S01]  /*9750*/  UISETP.GE.AND UP0, UPT, UR24, UR37, UPT ;  /* 0x000000251800728c */ /* 0x000fe2000bf06270 */
[----:B------:R-:W-:Y:S05]  /*9760*/  BAR.SYNC.DEFER_BLOCKING 0x0 ;  /* 0x0000000000007b1d */ /* 0x000fea0000010000 */
[----:B------:R-:W-:Y:S01]  /*9770*/  PLOP3.LUT P0, PT, PT, PT, UP0, 0x80, 0x0 ;  /* 0x000000000000781c */ /* 0x000fe20003f0f008 */
[----:B------:R-:W-:-:S12]  /*9780*/  UMOV UR29, UR4 ;  /* 0x00000004001d7c82 */ /* 0x000fd80008000000 */
[----:B------:R-:W-:Y:S05]  /*9790*/  @P0 BRA `(.L_x_61) ;  /* 0x0000035000000947 */ /* 0x000fea0003800000 */
[----:B------:R-:W-:Y:S01]  /*97a0*/  UIADD3 UR18, UR18, -0x1, URZ ;  /* 0xffffffff12127890 */ /* 0x000fe2000fffe03f */
[----:B------:R-:W-:Y:S01]  /*97b0*/  PLOP3.LUT P0, PT, PT, PT, UP3, 0x80, 0x0 ;  /* 0x000000000000781c */ /* 0x000fe20003f0f038 */
[----:B------:R-:W-:Y:S02]  /*97c0*/  UISETP.NE.AND UP0, UPT, UR42, 0x1, UPT ;  /* 0x000000012a00788c */ /* 0x000fe4000bf05270 */
[----:B------:R-:W-:Y:S02]  /*97d0*/  ULDC.64 UR6, c[0x0][0x1f0] ;  /* 0x00007c0000067ab9 */ /* 0x000fe40000000a00 */
[----:B------:R-:W-:Y:S02]  /*97e0*/  UIMAD.WIDE.U32 UR4, UR18, UR6, URZ ;  /* 0x00000006120472a5 */ /* 0x000fe4000f8e003f */
[----:B------:R-:W-:-:S05]  /*97f0*/  UMOV UR19, UR18 ;  /* 0x0000001200137c82 */ /* 0x000fca0008000000 */
[----:B------:R-:W-:Y:S02]  /*9800*/  @UP0 UMOV UR4, UR5 ;  /* 0x0000000500040c82 */ /* 0x000fe40008000000 */
[----:B------:R-:W-:-:S04]  /*9810*/  @UP0 USHF.R.U32.HI UR19, URZ, UR7, UR4 ;  /* 0x000000073f130299 */ /* 0x000fc80008011604 */
[----:B------:R-:W-:-:S04]  /*9820*/  UIADD3 UR4, -UR19, URZ, URZ ;  /* 0x0000003f13047290 */ /* 0x000fc8000fffe13f */
[----:B------:R-:W-:Y:S01]  /*9830*/  UIMAD UR4, UR4, UR42, UR18 ;  /* 0x0000002a040472a4 */ /* 0x000fe2000f8e0212 */
[----:B------:R-:W-:Y:S05]  /*9840*/  @P0 BRA `(.L_x_62) ;  /* 0x0000008000000947 */ /* 0x000fea0003800000 */
[----:B------:R-:W-:Y:S02]  /*9850*/  ULDC.64 UR10, c[0x0][0x1e0] ;  /* 0x00007800000a7ab9 */ /* 0x000fe40000000a00 */
[----:B------:R-:W-:Y:S02]  /*9860*/  UISETP.NE.AND UP0, UPT, UR10, 0x1, UPT ;  /* 0x000000010a00788c */ /* 0x000fe4000bf05270 */
[----:B------:R-:W-:Y:S02]  /*9870*/  UIMAD.WIDE.U32 UR6, UR18, UR11, URZ ;  /* 0x0000000b120672a5 */ /* 0x000fe4000f8e003f */
[----:B------:R-:W-:-:S07]  /*9880*/  UMOV UR4, UR18 ;  /* 0x0000001200047c82 */ /* 0x000fce0008000000 */
[----:B------:R-:W-:Y:S02]  /*9890*/  @UP0 UMOV UR6, UR7 ;  /* 0x0000000700060c82 */ /* 0x000fe40008000000 */
[----:B------:R-:W-:-:S04]  /*98a0*/  @UP0 USHF.R.U32.HI UR4, URZ, UR54, UR6 ;  /* 0x000000363f040299 */ /* 0x000fc80008011606 */
[----:B------:R-:W-:-:S04]  /*98b0*/  UIADD3 UR5, -UR4, URZ, URZ ;  /* 0x0000003f04057290 */ /* 0x000fc8000fffe13f */
[----:B------:R-:W-:Y:S02]  /*98c0*/  UIMAD UR19, UR5, UR10, UR18 ;  /* 0x0000000a051372a4 */ /* 0x000fe4000f8e0212 */
.L_x_62:
[----:B------:R-:W-:Y:S01]  /*98d0*/  UIMAD UR5, UR18, UR53, URZ ;  /* 0x00000035120572a4 */ /* 0x000fe2000f8e023f */
[----:B------:R-:W-:-:S03]  /*98e0*/  ISETP.NE.AND P0, PT, RZ, UR40, PT ;  /* 0x00000028ff007c0c */ /* 0x000fc6000bf05270 */
[----:B------:R-:W-:Y:S02]  /*98f0*/  UISETP.LT.AND UP0, UPT, UR5, UR28, UPT ;  /* 0x0000001c0500728c */ /* 0x000fe4000bf01270 */
[----:B------:R-:W-:Y:S02]  /*9900*/  UIADD3 UR7, -UR5, UR29, UR28 ;  /* 0x0000001d05077290 */ /* 0x000fe4000fffe11c */
[----:B------:R-:W-:Y:S02]  /*9910*/  USEL UR10, UR5, UR28, !UP0 ;  /* 0x0000001c050a7287 */ /* 0x000fe4000c000000 */
[----:B------:R-:W-:Y:S02]  /*9920*/  USHF.L.U32 UR6, UR7, 0x5, URZ ;  /* 0x0000000507067899 */ /* 0x000fe4000800063f */
[----:B------:R-:W-:Y:S02]  /*9930*/  UIADD3 UR5, -UR5, UR10, URZ ;  /* 0x0000000a05057290 */ /* 0x000fe4000fffe13f */
[----:B------:R-:W-:-:S02]  /*9940*/  UISETP.LT.AND UP0, UPT, UR6, UR43, UPT ;  /* 0x0000002b0600728c */ /* 0x000fc4000bf01270 */
[----:B------:R-:W-:Y:S02]  /*9950*/  USHF.L.U32 UR21, UR5, 0x5, URZ ;  /* 0x0000000505157899 */ /* 0x000fe4000800063f */
[----:B------:R-:W-:Y:S02]  /*9960*/  USEL UR22, UR6, UR43, UP0 ;  /* 0x0000002b06167287 */ /* 0x000fe40008000000 */
[----:B------:R-:W-:Y:S01]  /*9970*/  UIADD3 UR23, -UR5, UR7, URZ ;  /* 0x0000000705177290 */ /* 0x000fe2000fffe13f */
[----:B-12---:R-:W-:Y:S01]  /*9980*/  @P0 CALL.REL.NOINC `(.L_x_63) ;  /* 0x0000001000000944 */ /* 0x006fe20003c00000 */
[----:B------:R-:W-:Y:S05]  /*9990*/  BRA `(.L_x_64) ;  /* 0xffff9a7000007947 */ /* 0x000fea000383ffff */
.L_x_63:
[----:B------:R-:W-:Y:S02]  /*99a0*/  USHF.R.S32.HI UR4, URZ, 0x1f, UR18 ;  /* 0x0000001f3f047899 */ /* 0x000fe40008011412 */
[----:B------:R-:W-:Y:S02]  /*99b0*/  ULDC.64 UR10, c[0x0][0x1f8] ;  /* 0x00007e00000a7ab9 */ /* 0x000fe40000000a00 */
[----:B------:R-:W-:Y:S02]  /*99c0*/  ULEA.HI UR6, UR4, UR18, URZ, 0x5 ;  /* 0x0000001204067291 */ /* 0x000fe4000f8f283f */
[----:B------:R-:W-:-:S02]  /*99d0*/  UISETP.NE.AND UP0, UPT, UR10, 0x1, UPT ;  /* 0x000000010a00788c */ /* 0x000fc4000bf05270 */
[----:B------:R-:W-:-:S04]  /*99e0*/  USHF.R.S32.HI UR7, URZ, 0x5, UR6 ;  /* 0x000000053f077899 */ /* 0x000fc80008011406 */
[----:B------:R-:W-:-:S03]  /*99f0*/  UIMAD.WIDE.U32 UR4, UR7, UR11, URZ ;  /* 0x0000000b070472a5 */ /* 0x000fc6000f8e003f */
[----:B------:R-:W-:-:S04]  /*9a00*/  UMOV UR12, UR7 ;  /* 0x00000007000c7c82 */ /* 0x000fc80008000000 */
[----:B------:R-:W-:Y:S02]  /*9a10*/  @UP0 UMOV UR4, UR5 ;  /* 0x0000000500040c82 */ /* 0x000fe40008000000 */
[----:B------:R-:W-:Y:S02]  /*9a20*/  @UP0 USHF.R.U32.HI UR12, URZ, UR52, UR4 ;  /* 0x000000343f0c0299 */ /* 0x000fe40008011604 */
[----:B------:R-:W-:Y:S02]  /*9a30*/  ULOP3.LUT UR4, UR6, 0xffffffe0, URZ, 0xc0, !UPT ;  /* 0xffffffe006047892 */ /* 0x000fe4000f8ec03f */
[----:B------:R-:W-:Y:S02]  /*9a40*/  UIADD3 UR6, -UR12, URZ, URZ ;  /* 0x0000003f0c067290 */ /* 0x000fe4000fffe13f */
[----:B------:R-:W-:Y:S02]  /*9a50*/  UIADD3 UR4, UR18, -UR4, URZ ;  /* 0x8000000412047290 */ /* 0x000fe4000fffe03f */
[----:B------:R-:W-:-:S02]  /*9a60*/  UIMAD UR6, UR6, UR10, UR7 ;  /* 0x0000000a060672a4 */ /* 0x000fc4000f8e0207 */
[----:B------:R-:W-:-:S04]  /*9a70*/  USHF.R.S32.HI UR5, URZ, 0x1f, UR4 ;  /* 0x0000001f3f057899 */ /* 0x000fc80008011404 */
[----:B------:R-:W-:-:S04]  /*9a80*/  ULEA.HI UR5, UR5, UR4, URZ, 0x2 ;  /* 0x0000000405057291 */ /* 0x000fc8000f8f103f */
[----:B------:R-:W-:Y:S02]  /*9a90*/  ULOP3.LUT UR11, UR5, 0xfffffffc, URZ, 0xc0, !UPT ;  /* 0xfffffffc050b7892 */ /* 0x000fe4000f8ec03f */
[----:B------:R-:W-:Y:S02]  /*9aa0*/  USHF.R.S32.HI UR5, URZ, 0x2, UR5 ;  /* 0x000000023f057899 */ /* 0x000fe40008011405 */
[----:B------:R-:W-:Y:S02]  /*9ab0*/  UIADD3 UR4, UR4, -UR11, URZ ;  /* 0x8000000b04047290 */ /* 0x000fe4000fffe03f */
[----:B------:R-:W-:Y:S02]  /*9ac0*/  ULEA UR19, UR12, UR5, 0x3 ;  /* 0x000000050c137291 */ /* 0x000fe4000f8e183f */
[----:B------:R-:W-:Y:S01]  /*9ad0*/  ULEA UR4, UR6, UR4, 0x2 ;  /* 0x0000000406047291 */ /* 0x000fe2000f8e103f */
[----:B------:R-:W-:Y:S05]  /*9ae0*/  BRA `(.L_x_64) ;  /* 0xffff992000007947 */ /* 0x000fea000383ffff */
.L_x_61:
[----:B------:R-:W-:Y:S01]  /*9af0*/  UIADD3 UR18, UR18, UR51, URZ ;  /* 0x0000003312127290 */ /* 0x000fe2000fffe03f */
[----:B------:R-:W-:Y:S01]  /*9b00*/  PLOP3.LUT P0, PT, PT, PT, UP2, 0x80, 0x0 ;  /* 0x000000000000781c */ /* 0x000fe20003f0f028 */
[----:B------:R-:W-:-:S02]  /*9b10*/  ULDC.64 UR6, c[0x0][0x1f0] ;  /* 0x00007c0000067ab9 */ /* 0x000fc40000000a00 */
[----:B------:R-:W-:-:S03]  /*9b20*/  UIMAD.WIDE.U32 UR4, UR18, UR6, URZ ;  /* 0x00000006120472a5 */ /* 0x000fc6000f8e003f */
[----:B------:R-:W-:-:S04]  /*9b30*/  UMOV UR19, UR18 ;  /* 0x0000001200137c82 */ /* 0x000fc80008000000 */
[----:B------:R-:W-:Y:S02]  /*9b40*/  @UP6 UMOV UR4, UR5 ;  /* 0x0000000500046c82 */ /* 0x000fe40008000000 */
[----:B------:R-:W-:-:S04]  /*9b50*/  @UP6 USHF.R.U32.HI UR19, URZ, UR7, UR4 ;  /* 0x000000073f136299 */ /* 0x000fc80008011604 */
[----:B------:R-:W-:-:S04]  /*9b60*/  UIADD3 UR4, -UR19, URZ, URZ ;  /* 0x0000003f13047290 */ /* 0x000fc8000fffe13f */
[----:B------:R-:W-:Y:S01]  /*9b70*/  UIMAD UR4, UR4, UR47, UR18 ;  /* 0x0000002f040472a4 */ /* 0x000fe2000f8e0212 */
[----:B------:R-:W-:Y:S05]  /*9b80*/  @P0 BRA `(.L_x_65) ;  /* 0x0000007000000947 */ /* 0x000fea0003800000 */
[----:B------:R-:W-:Y:S02]  /*9b90*/  ULDC.64 UR10, c[0x0][0x1e0] ;  /* 0x00007800000a7ab9 */ /* 0x000fe40000000a00 */
[----:B------:R-:W-:Y:S02]  /*9ba0*/  UIMAD.WIDE.U32 UR6, UR18, UR11, URZ ;  /* 0x0000000b120672a5 */ /* 0x000fe4000f8e003f */
[----:B------:R-:W-:-:S05]  /*9bb0*/  UMOV UR4, UR18 ;  /* 0x0000001200047c82 */ /* 0x000fca0008000000 */
[----:B------:R-:W-:Y:S02]  /*9bc0*/  @UP5 UMOV UR6, UR7 ;  /* 0x0000000700065c82 */ /* 0x000fe40008000000 */
[----:B------:R-:W-:-:S04]  /*9bd0*/  @UP5 USHF.R.U32.HI UR4, URZ, UR50, UR6 ;  /* 0x000000323f045299 */ /* 0x000fc80008011606 */
[----:B------:R-:W-:-:S04]  /*9be0*/  UIADD3 UR5, -UR4, URZ, URZ ;  /* 0x0000003f04057290 */ /* 0x000fc8000fffe13f */
[----:B------:R-:W-:Y:S02]  /*9bf0*/  UIMAD UR19, UR5, UR10, UR18 ;  /* 0x0000000a051372a4 */ /* 0x000fe4000f8e0212 */
.L_x_65:
[----:B------:R-:W-:Y:S01]  /*9c00*/  ISETP.NE.AND P0, PT, RZ, UR40, PT ;  /* 0x00000028ff007c0c */ /* 0x000fe2000bf05270 */
[----:B------:R-:W-:Y:S02]  /*9c10*/  UMOV UR21, URZ ;  /* 0x0000003f00157c82 */ /* 0x000fe40008000000 */
[----:B------:R-:W-:Y:S02]  /*9c20*/  ULDC UR22, c[0x0][0x1dc] ;  /* 0x0000770000167ab9 */ /* 0x000fe40000000800 */
[----:B------:R-:W-:-:S08]  /*9c30*/  ULDC UR23, c[0x0][0x204] ;  /* 0x0000810000177ab9 */ /* 0x000fd00000000800 */
[----:B-12---:R-:W-:Y:S01]  /*9c40*/  @P0 CALL.REL.NOINC `(.L_x_66) ;  /* 0x0000001000000944 */ /* 0x006fe20003c00000 */
[----:B------:R-:W-:Y:S05]  /*9c50*/  BRA `(.L_x_64) ;  /* 0xffff97b000007947 */ /* 0x000fea000383ffff */
.L_x_66:
[----:B------:R-:W-:Y:S02]  /*9c60*/  USHF.R.S32.HI UR4, URZ, 0x1f, UR18 ;  /* 0x0000001f3f047899 */ /* 0x000fe40008011412 */
[----:B------:R-:W-:Y:S02]  /*9c70*/  ULDC.64 UR10, c[0x0][0x1f8] ;  /* 0x00007e00000a7ab9 */ /* 0x000fe40000000a00 */
[----:B------:R-:W-:Y:S02]  /*9c80*/  ULEA.HI UR6, UR4, UR18, URZ, 0x5 ;  /* 0x0000001204067291 */ /* 0x000fe4000f8f283f */
[----:B------:R-:W-:Y:S02]  /*9c90*/  UISETP.NE.AND UP0, UPT, UR10, 0x1, UPT ;  /* 0x000000010a00788c */ /* 0x000fe4000bf05270 */
[----:B------:R-:W-:Y:S02]  /*9ca0*/  USHF.R.S32.HI UR7, URZ, 0x5, UR6 ;  /* 0x000000053f077899 */ /* 0x000fe40008011406 */
[----:B------:R-:W-:-:S02]  /*9cb0*/  ULDC.64 UR22, c[0x0][0x200] ;  /* 0x0000800000167ab9 */ /* 0x000fc40000000a00 */
        /* <DEDUP_REMOVED lines=8> */
[----:B------:R-:W-:Y:S02]  /*9d40*/  USHF.R.S32.HI UR5, URZ, 0x1f, UR4 ;  /* 0x0000001f3f057899 */ /* 0x000fe40008011404 */
[----:B------:R-:W-:Y:S02]  /*9d50*/  ULDC UR22, c[0x0][0x1dc] ;  /* 0x0000770000167ab9 */ /* 0x000fe40000000800 */
[----:B------:R-:W-:-:S04]  /*9d60*/  ULEA.HI UR5, UR5, UR4, URZ, 0x2 ;  /* 0x0000000405057291 */ /* 0x000fc8000f8f103f */
[----:B------:R-:W-:Y:S02]  /*9d70*/  ULOP3.LUT UR11, UR5, 0xfffffffc, URZ, 0xc0, !UPT ;  /* 0xfffffffc050b7892 */ /* 0x000fe4000f8ec03f */
[----:B------:R-:W-:Y:S02]  /*9d80*/  USHF.R.S32.HI UR5, URZ, 0x2, UR5 ;  /* 0x000000023f057899 */ /* 0x000fe40008011405 */
[----:B------:R-:W-:Y:S02]  /*9d90*/  UIADD3 UR4, UR4, -UR11, URZ ;  /* 0x8000000b04047290 */ /* 0x000fe4000fffe03f */
[----:B------:R-:W-:Y:S02]  /*9da0*/  ULEA UR19, UR12, UR5, 0x3 ;  /* 0x000000050c137291 */ /* 0x000fe4000f8e183f */
[----:B------:R-:W-:Y:S01]  /*9db0*/  ULEA UR4, UR6, UR4, 0x2 ;  /* 0x0000000406047291 */ /* 0x000fe2000f8e103f */
[----:B------:R-:W-:Y:S05]  /*9dc0*/  BRA `(.L_x_64) ;  /* 0xffff964000007947 */ /* 0x000fea000383ffff */
.L_x_67:
        /* <DEDUP_REMOVED lines=11> */
.L_x_125:


//--------------------- .text._ZN7cutlass7Kernel2INS_4gemm6kernel21GemmWithFusedEpilogueINS1_11threadblock13MmaMultistageINS1_9GemmShapeILi128ELi128ELi32EEENS_9transform11threadblock28PredicatedTileAccessIteratorINS_11MatrixShapeILi128ELi32EEENS_6half_tENS_6layout8RowMajorELi1ENS8_29PitchLinearWarpRakedThreadMapINS_16PitchLinearShapeILi32ELi128EEELi128ENSH_ILi4ELi8EEELi8EEENS_5ArrayISD_Li8ELb0EEELb0ENSE_9NoPermuteEEENS9_25RegularTileAccessIteratorISC_SD_NSE_37RowMajorTensorOpMultiplicandCrosswiseILi16ELi32EEELi0ESK_Li16EEELNS_4arch14CacheOperation4KindE1ENSA_INSB_ILi32ELi128EEESD_SF_Li0ENSG_INSH_ILi128ELi32EEELi128ENSH_ILi8ELi4EEELi8EEESM_Lb0ESN_EENSP_ISW_SD_NSE_37RowMajorTensorOpMultiplicandCongruousILi16ELi64EEELi0ESZ_Li16EEELSV_1ESD_SF_NS4_9MmaPolicyINS1_4warp11MmaTensorOpINS6_ILi64ELi64ELi32EEESD_SR_SD_S12_SD_SF_NS15_17MmaTensorOpPolicyINST_3MmaINS6_ILi16ELi8ELi16EEELi32ESD_SF_SD_NSE_11ColumnMajorESD_SF_NST_13OpMultiplyAddEEENSB_ILi1ELi1EEEEELi1ELb0EbEENSB_ILi0ELi0EEES1H_Li1EEELi4ELNS1_23SharedMemoryClearOptionE0EbEENS_8epilogue11threadblock21EpilogueWithBroadcastIS7_S1G_Li1ENS1M_22PredicatedTileIteratorINS1M_26OutputTileOptimalThreadMapINS1M_15OutputTileShapeILi128ELi8ELi2ELi1ELi1EEENS1Q_ILi1ELi8ELi1ELi1ELi8EEELi128ELi8ELi16EEESD_Lb0ESN_Lb0EEES1U_SD_NS1L_4warp24FragmentIteratorTensorOpIS17_S1A_SD_NSL_ISD_Li4ELb0EEESF_EENS1V_20TileIteratorTensorOpIS17_S1A_SD_SF_EENS1M_18SharedLoadIteratorINS1T_18CompactedThreadMapESD_Li16EEENS1L_6thread30LinearCombinationResidualBlockISD_SD_SD_SD_Li8ENS24_8IdentityENS_4plusES26_S27_Lb0ESD_EENSB_ILi0ELi16EEELi1ELi0ELb0EEENS4_30GemmIdentityThreadblockSwizzleILi1EEELb0EEEEEvNT_6ParamsE --------------------------
	.section	.text._ZN7cutlass7Kernel2INS_4gemm6kernel21GemmWithFusedEpilogueINS1_11threadblock13MmaMultistageINS1_9GemmShapeILi128ELi128ELi32EEENS_9transform11threadblock28PredicatedTileAccessIteratorINS_11MatrixShapeILi128ELi32EEENS_6half_tENS_6layout8RowMajorELi1ENS8_29PitchLinearWarpRakedThreadMapINS_16PitchLinearShapeILi32ELi128EEELi128ENSH_ILi4ELi8EEELi8EEENS_5ArrayISD_Li8ELb0EEELb0ENSE_9NoPermuteEEENS9_25RegularTileAccessIteratorISC_SD_NSE_37RowMajorTensorOpMultiplicandCrosswiseILi16ELi32EEELi0ESK_Li16EEELNS_4arch14CacheOperation4KindE1ENSA_INSB_ILi32ELi128EEESD_SF_Li0ENSG_INSH_ILi128ELi32EEELi128ENSH_ILi8ELi4EEELi8EEESM_Lb0ESN_EENSP_ISW_SD_NSE_37RowMajorTensorOpMultiplicandCongruousILi16ELi64EEELi0ESZ_Li16EEELSV_1ESD_SF_NS4_9MmaPolicyINS1_4warp11MmaTensorOpINS6_ILi64ELi64ELi32EEESD_SR_SD_S12_SD_SF_NS15_17MmaTensorOpPolicyINST_3MmaINS6_ILi16ELi8ELi16EEELi32ESD_SF_SD_NSE_11ColumnMajorESD_SF_NST_13OpMultiplyAddEEENSB_ILi1ELi1EEEEELi1ELb0EbEENSB_ILi0ELi0EEES1H_Li1EEELi4ELNS1_23SharedMemoryClearOptionE0EbEENS_8epilogue11threadblock21EpilogueWithBroadcastIS7_S1G_Li1ENS1M_22PredicatedTileIteratorINS1M_26OutputTileOptimalThreadMapINS1M_15OutputTileShapeILi128ELi8ELi2ELi1ELi1EEENS1Q_ILi1ELi8ELi1ELi1ELi8EEELi128ELi8ELi16EEESD_Lb0ESN_Lb0EEES1U_SD_NS1L_4warp24FragmentIteratorTensorOpIS17_S1A_SD_NSL_ISD_Li4ELb0EEESF_EENS1V_20TileIteratorTensorOpIS17_S1A_SD_SF_EENS1M_18SharedLoadIteratorINS1T_18CompactedThreadMapESD_Li16EEENS1L_6thread30LinearCombinationResidualBlockISD_SD_SD_SD_Li8ENS24_8IdentityENS_4plusES26_S27_Lb0ESD_EENSB_ILi0ELi16EEELi1ELi0ELb0EEENS4_30GemmIdentityThreadblockSwizzleILi1EEELb0EEEEEvNT_6ParamsE,"ax",@progbits
	.sectioninfo	@"SHI_REGISTERS=166"
	.align	128
.text._ZN7cutlass7Kernel2INS_4gemm6kernel21GemmWithFusedEpilogueINS1_11threadblock13MmaMultistageINS1_9GemmShapeILi128ELi128ELi32EEENS_9transform11threadblock28PredicatedTileAccessIteratorINS_11MatrixShapeILi128ELi32EEENS_6half_tENS_6layout8RowMajorELi1ENS8_29PitchLinearWarpRakedThreadMapINS_16PitchLinearShapeILi32ELi128EEELi128ENSH_ILi4ELi8EEELi8EEENS_5ArrayISD_Li8ELb0EEELb0ENSE_9NoPermuteEEENS9_25RegularTileAccessIteratorISC_SD_NSE_37RowMajorTensorOpMultiplicandCrosswiseILi16ELi32EEELi0ESK_Li16EEELNS_4arch14CacheOperation4KindE1ENSA_INSB_ILi32ELi128EEESD_SF_Li0ENSG_INSH_ILi128ELi32EEELi128ENSH_ILi8ELi4EEELi8EEESM_Lb0ESN_EENSP_ISW_SD_NSE_37RowMajorTensorOpMultiplicandCongruousILi16ELi64EEELi0ESZ_Li16EEELSV_1ESD_SF_NS4_9MmaPolicyINS1_4warp11MmaTensorOpINS6_ILi64ELi64ELi32EEESD_SR_SD_S12_SD_SF_NS15_17MmaTensorOpPolicyINST_3MmaINS6_ILi16ELi8ELi16EEELi32ESD_SF_SD_NSE_11ColumnMajorESD_SF_NST_13OpMultiplyAddEEENSB_ILi1ELi1EEEEELi1ELb0EbEENSB_ILi0ELi0EEES1H_Li1EEELi4ELNS1_23SharedMemoryClearOptionE0EbEENS_8epilogue11threadblock21EpilogueWithBroadcastIS7_S1G_Li1ENS1M_22PredicatedTileIteratorINS1M_26OutputTileOptimalThreadMapINS1M_15OutputTileShapeILi128ELi8ELi2ELi1ELi1EEENS1Q_ILi1ELi8ELi1ELi1ELi8EEELi128ELi8ELi16EEESD_Lb0ESN_Lb0EEES1U_SD_NS1L_4warp24FragmentIteratorTensorOpIS17_S1A_SD_NSL_ISD_Li4ELb0EEESF_EENS1V_20TileIteratorTensorOpIS17_S1A_SD_SF_EENS1M_18SharedLoadIteratorINS1T_18CompactedThreadMapESD_Li16EEENS1L_6thread30LinearCombinationResidualBlockISD_SD_SD_SD_Li8ENS24_8IdentityENS_4plusES26_S27_Lb0ESD_EENSB_ILi0ELi16EEELi1ELi0ELb0EEENS4_30GemmIdentityThreadblockSwizzleILi1EEELb0EEEEEvNT_6ParamsE:
        .type           _ZN7cutlass7Kernel2INS_4gemm6kernel21GemmWithFusedEpilogueINS1_11threadblock13MmaMultistageINS1_9GemmShapeILi128ELi128ELi32EEENS_9transform11threadblock28PredicatedTileAccessIteratorINS_11MatrixShapeILi128ELi32EEENS_6half_tENS_6layout8RowMajorELi1ENS8_29PitchLinearWarpRakedThreadMapINS_16PitchLinearShapeILi32ELi128EEELi128ENSH_ILi4ELi8EEELi8EEENS_5ArrayISD_Li8ELb0EEELb0ENSE_9NoPermuteEEENS9_25RegularTileAccessIteratorISC_SD_NSE_37RowMajorTensorOpMultiplicandCrosswiseILi16ELi32EEELi0ESK_Li16EEELNS_4arch14CacheOperation4KindE1ENSA_INSB_ILi32ELi128EEESD_SF_Li0ENSG_INSH_ILi128ELi32EEELi128ENSH_ILi8ELi4EEELi8EEESM_Lb0ESN_EENSP_ISW_SD_NSE_37RowMajorTensorOpMultiplicandCongruousILi16ELi64EEELi0ESZ_Li16EEELSV_1ESD_SF_NS4_9MmaPolicyINS1_4warp11MmaTensorOpINS6_ILi64ELi64ELi32EEESD_SR_SD_S12_SD_SF_NS15_17MmaTensorOpPolicyINST_3MmaINS6_ILi16ELi8ELi16EEELi32ESD_SF_SD_NSE_11ColumnMajorESD_SF_NST_13OpMultiplyAddEEENSB_ILi1ELi1EEEEELi1ELb0EbEENSB_ILi0ELi0EEES1H_Li1EEELi4ELNS1_23SharedMemoryClearOptionE0EbEENS_8epilogue11threadblock21EpilogueWithBroadcastIS7_S1G_Li1ENS1M_22PredicatedTileIteratorINS1M_26OutputTileOptimalThreadMapINS1M_15OutputTileShapeILi128ELi8ELi2ELi1ELi1EEENS1Q_ILi1ELi8ELi1ELi1ELi8EEELi128ELi8ELi16EEESD_Lb0ESN_Lb0EEES1U_SD_NS1L_4warp24FragmentIteratorTensorOpIS17_S1A_SD_NSL_ISD_Li4ELb0EEESF_EENS1V_20TileIteratorTensorOpIS17_S1A_SD_SF_EENS1M_18SharedLoadIteratorINS1T_18CompactedThreadMapESD_Li16EEENS1L_6thread30LinearCombinationResidualBlockISD_SD_SD_SD_Li8ENS24_8IdentityENS_4plusES26_S27_Lb0ESD_EENSB_ILi0ELi16EEELi1ELi0ELb0EEENS4_30GemmIdentityThreadblockSwizzleILi1EEELb0EEEEEvNT_6ParamsE,@function
        .size           _ZN7cutlass7Kernel2INS_4gemm6kernel21GemmWithFusedEpilogueINS1_11threadblock13MmaMultistageINS1_9GemmShapeILi128ELi128ELi32EEENS_9transform11threadblock28PredicatedTileAccessIteratorINS_11MatrixShapeILi128ELi32EEENS_6half_tENS_6layout8RowMajorELi1ENS8_29PitchLinearWarpRakedThreadMapINS_16PitchLinearShapeILi32ELi128EEELi128ENSH_ILi4ELi8EEELi8EEENS_5ArrayISD_Li8ELb0EEELb0ENSE_9NoPermuteEEENS9_25RegularTileAccessIteratorISC_SD_NSE_37RowMajorTensorOpMultiplicandCrosswiseILi16ELi32EEELi0ESK_Li16EEELNS_4arch14CacheOperation4KindE1ENSA_INSB_ILi32ELi128EEESD_SF_Li0ENSG_INSH_ILi128ELi32EEELi128ENSH_ILi8ELi4EEELi8EEESM_Lb0ESN_EENSP_ISW_SD_NSE_37RowMajorTensorOpMultiplicandCongruousILi16ELi64EEELi0ESZ_Li16EEELSV_1ESD_SF_NS4_9MmaPolicyINS1_4warp11MmaTensorOpINS6_ILi64ELi64ELi32EEESD_SR_SD_S12_SD_SF_NS15_17MmaTensorOpPolicyINST_3MmaINS6_ILi16ELi8ELi16EEELi32ESD_SF_SD_NSE_11ColumnMajorESD_SF_NST_13OpMultiplyAddEEENSB_ILi1ELi1EEEEELi1ELb0EbEENSB_ILi0ELi0EEES1H_Li1EEELi4ELNS1_23SharedMemoryClearOptionE0EbEENS_8epilogue11threadblock21EpilogueWithBroadcastIS7_S1G_Li1ENS1M_22PredicatedTileIteratorINS1M_26OutputTileOptimalThreadMapINS1M_15OutputTileShapeILi128ELi8ELi2ELi1ELi1EEENS1Q_ILi1ELi8ELi1ELi1ELi8EEELi128ELi8ELi16EEESD_Lb0ESN_Lb0EEES1U_SD_NS1L_4warp24FragmentIteratorTensorOpIS17_S1A_SD_NSL_ISD_Li4ELb0EEESF_EENS1V_20TileIteratorTensorOpIS17_S1A_SD_SF_EENS1M_18SharedLoadIteratorINS1T_18CompactedThreadMapESD_Li16EEENS1L_6thread30LinearCombinationResidualBlockISD_SD_SD_SD_Li8ENS24_8IdentityENS_4plusES26_S27_Lb0ESD_EENSB_ILi0ELi16EEELi1ELi0ELb0EEENS4_30GemmIdentityThreadblockSwizzleILi1EEELb0EEEEEvNT_6ParamsE,(.L_x_126 - _ZN7cutlass7Kernel2INS_4gemm6kernel21GemmWithFusedEpilogueINS1_11threadblock13MmaMultistageINS1_9GemmShapeILi128ELi128ELi32EEENS_9transform11threadblock28PredicatedTileAccessIteratorINS_11MatrixShapeILi128ELi32EEENS_6half_tENS_6layout8RowMajorELi1ENS8_29PitchLinearWarpRakedThreadMapINS_16PitchLinearShapeILi32ELi128EEELi128ENSH_ILi4ELi8EEELi8EEENS_5ArrayISD_Li8ELb0EEELb0ENSE_9NoPermuteEEENS9_25RegularTileAccessIteratorISC_SD_NSE_37RowMajorTensorOpMultiplicandCrosswiseILi16ELi32EEELi0ESK_Li16EEELNS_4arch14CacheOperation4KindE1ENSA_INSB_ILi32ELi128EEESD_SF_Li0ENSG_INSH_ILi128ELi32EEELi128ENSH_ILi8ELi4EEELi8EEESM_Lb0ESN_EENSP_ISW_SD_NSE_37RowMajorTensorOpMultiplicandCongruousILi16ELi64EEELi0ESZ_Li16EEELSV_1ESD_SF_NS4_9MmaPolicyINS1_4warp11MmaTensorOpINS6_ILi64ELi64ELi32EEESD_SR_SD_S12_SD_SF_NS15_17MmaTensorOpPolicyINST_3MmaINS6_ILi16ELi8ELi16EEELi32ESD_SF_SD_NSE_11ColumnMajorESD_SF_NST_13OpMultiplyAddEEENSB_ILi1ELi1EEEEELi1ELb0EbEENSB_ILi0ELi0EEES1H_Li1EEELi4ELNS1_23SharedMemoryClearOptionE0EbEENS_8epilogue11threadblock21EpilogueWithBroadcastIS7_S1G_Li1ENS1M_22PredicatedTileIteratorINS1M_26OutputTileOptimalThreadMapINS1M_15OutputTileShapeILi128ELi8ELi2ELi1ELi1EEENS1Q_ILi1ELi8ELi1ELi1ELi8EEELi128ELi8ELi16EEESD_Lb0ESN_Lb0EEES1U_SD_NS1L_4warp24FragmentIteratorTensorOpIS17_S1A_SD_NSL_ISD_Li4ELb0EEESF_EENS1V_20TileIteratorTensorOpIS17_S1A_SD_SF_EENS1M_18SharedLoadIteratorINS1T_18CompactedThreadMapESD_Li16EEENS1L_6thread30LinearCombinationResidualBlockISD_SD_SD_SD_Li8ENS24_8IdentityENS_4plusES26_S27_Lb0ESD_EENSB_ILi0ELi16EEELi1ELi0ELb0EEENS4_30GemmIdentityThreadblockSwizzleILi1EEELb0EEEEEvNT_6ParamsE)
        .other          _ZN7cutlass7Kernel2INS_4gemm6kernel21GemmWithFusedEpilogueINS1_11threadblock13MmaMultistageINS1_9GemmShapeILi128ELi128ELi32EEENS_9transform11threadblock28PredicatedTileAccessIteratorINS_11MatrixShapeILi128ELi32EEENS_6half_tENS_6layout8RowMajorELi1ENS8_29PitchLinearWarpRakedThreadMapINS_16PitchLinearShapeILi32ELi128EEELi128ENSH_ILi4ELi8EEELi8EEENS_5ArrayISD_Li8ELb0EEELb0ENSE_9NoPermuteEEENS9_25RegularTileAccessIteratorISC_SD_NSE_37RowMajorTensorOpMultiplicandCrosswiseILi16ELi32EEELi0ESK_Li16EEELNS_4arch14CacheOperation4KindE1ENSA_INSB_ILi32ELi128EEESD_SF_Li0ENSG_INSH_ILi128ELi32EEELi128ENSH_ILi8ELi4EEELi8EEESM_Lb0ESN_EENSP_ISW_SD_NSE_37RowMajorTensorOpMultiplicandCongruousILi16ELi64EEELi0ESZ_Li16EEELSV_1ESD_SF_NS4_9MmaPolicyINS1_4warp11MmaTensorOpINS6_ILi64ELi64ELi32EEESD_SR_SD_S12_SD_SF_NS15_17MmaTensorOpPolicyINST_3MmaINS6_ILi16ELi8ELi16EEELi32ESD_SF_SD_NSE_11ColumnMajorESD_SF_NST_13OpMultiplyAddEEENSB_ILi1ELi1EEEEELi1ELb0EbEENSB_ILi0ELi0EEES1H_Li1EEELi4ELNS1_23SharedMemoryClearOptionE0EbEENS_8epilogue11threadblock21EpilogueWithBroadcastIS7_S1G_Li1ENS1M_22PredicatedTileIteratorINS1M_26OutputTileOptimalThreadMapINS1M_15OutputTileShapeILi128ELi8ELi2ELi1ELi1EEENS1Q_ILi1ELi8ELi1ELi1ELi8EEELi128ELi8ELi16EEESD_Lb0ESN_Lb0EEES1U_SD_NS1L_4warp24FragmentIteratorTensorOpIS17_S1A_SD_NSL_ISD_Li4ELb0EEESF_EENS1V_20TileIteratorTensorOpIS17_S1A_SD_SF_EENS1M_18SharedLoadIteratorINS1T_18CompactedThreadMapESD_Li16EEENS1L_6thread30LinearCombinationResidualBlockISD_SD_SD_SD_Li8ENS24_8IdentityENS_4plusES26_S27_Lb0ESD_EENSB_ILi0ELi16EEELi1ELi0ELb0EEENS4_30GemmIdentityThreadblockSwizzleILi1EEELb0EEEEEvNT_6ParamsE,@"STO_CUDA_ENTRY STV_DEFAULT"
_ZN7cutlass7Kernel2INS_4gemm6kernel21GemmWithFusedEpilogueINS1_11threadblock13MmaMultistageINS1_9GemmShapeILi128ELi128ELi32EEENS_9transform11threadblock28PredicatedTileAccessIteratorINS_11MatrixShapeILi128ELi32EEENS_6half_tENS_6layout8RowMajorELi1ENS8_29PitchLinearWarpRakedThreadMapINS_16PitchLinearShapeILi32ELi128EEELi128ENSH_ILi4ELi8EEELi8EEENS_5ArrayISD_Li8ELb0EEELb0ENSE_9NoPermuteEEENS9_25RegularTileAccessIteratorISC_SD_NSE_37RowMajorTensorOpMultiplicandCrosswiseILi16ELi32EEELi0ESK_Li16EEELNS_4arch14CacheOperation4KindE1ENSA_INSB_ILi32ELi128EEESD_SF_Li0ENSG_INSH_ILi128ELi32EEELi128ENSH_ILi8ELi4EEELi8EEESM_Lb0ESN_EENSP_ISW_SD_NSE_37RowMajorTensorOpMultiplicandCongruousILi16ELi64EEELi0ESZ_Li16EEELSV_1ESD_SF_NS4_9MmaPolicyINS1_4warp11MmaTensorOpINS6_ILi64ELi64ELi32EEESD_SR_SD_S12_SD_SF_NS15_17MmaTensorOpPolicyINST_3MmaINS6_ILi16ELi8ELi16EEELi32ESD_SF_SD_NSE_11ColumnMajorESD_SF_NST_13OpMultiplyAddEEENSB_ILi1ELi1EEEEELi1ELb0EbEENSB_ILi0ELi0EEES1H_Li1EEELi4ELNS1_23SharedMemoryClearOptionE0EbEENS_8epilogue11threadblock21EpilogueWithBroadcastIS7_S1G_Li1ENS1M_22PredicatedTileIteratorINS1M_26OutputTileOptimalThreadMapINS1M_15OutputTileShapeILi128ELi8ELi2ELi1ELi1EEENS1Q_ILi1ELi8ELi1ELi1ELi8EEELi128ELi8ELi16EEESD_Lb0ESN_Lb0EEES1U_SD_NS1L_4warp24FragmentIteratorTensorOpIS17_S1A_SD_NSL_ISD_Li4ELb0EEESF_EENS1V_20TileIteratorTensorOpIS17_S1A_SD_SF_EENS1M_18SharedLoadIteratorINS1T_18CompactedThreadMapESD_Li16EEENS1L_6thread30LinearCombinationResidualBlockISD_SD_SD_SD_Li8ENS24_8IdentityENS_4plusES26_S27_Lb0ESD_EENSB_ILi0ELi16EEELi1ELi0ELb0EEENS4_30GemmIdentityThreadblockSwizzleILi1EEELb0EEEEEvNT_6ParamsE:
[----:B------:R-:W-:Y:S02]  /*0000*/  MOV R1, c[0x0][0x28] ;  /* 0x00000a0000017a02 */ /* 0x000fe40000000f00 */
[----:B------:R-:W1:Y:S01]  /*0010*/  S2R R139, SR_CTAID.Y ;  /* 0x00000000008b7919 */ /* 0x000e620000002600 */
[----:B------:R-:W-:-:S03]  /*0020*/  IMAD.MOV.U32 R0, RZ, RZ, -0x1 ;  /* 0xffffffffff007424 */ /* 0x000fc600078e00ff */
[----:B------:R-:W2:Y:S02]  /*0030*/  S2R R7, SR_CTAID.X ;  /* 0x0000000000077919 */ /* 0x000ea40000002500 */
[----:B------:R-:W-:Y:S02]  /*0040*/  SHF.L.U32 R0, R0, c[0x0][0x178], RZ ;  /* 0x00005e0000007a19 */ /* 0x000fe400000006ff */
[----:B-1----:R-:W-:Y:S02]  /*0050*/  SHF.L.U32 R139, R139, c[0x0][0x178], RZ ;  /* 0x00005e008b8b7a19 */ /* 0x002fe400000006ff */
[----:B--2---:R-:W-:Y:S02]  /*0060*/  LOP3.LUT R0, R7, R0, RZ, 0x30, !PT ;  /* 0x0000000007007212 */ /* 0x004fe400078e30ff */
[----:B------:R-:W-:-:S03]  /*0070*/  SHF.R.S32.HI R7, RZ, c[0x0][0x178], R7 ;  /* 0x00005e00ff077a19 */ /* 0x000fc60000011407 */
[----:B------:R-:W-:-:S05]  /*0080*/  IMAD.IADD R15, R139, 0x1, R0 ;  /* 0x000000018b0f7824 */ /* 0x000fca00078e0200 */
[----:B------:R-:W-:-:S04]  /*0090*/  ISETP.GE.AND P0, PT, R15, c[0x0][0x170], PT ;  /* 0x00005c000f007a0c */ /* 0x000fc80003f06270 */
[----:B------:R-:W-:-:S13]  /*00a0*/  ISETP.GE.OR P0, PT, R7, c[0x0][0x16c], P0 ;  /* 0x00005b0007007a0c */ /* 0x000fda0000706670 */
[----:B------:R-:W-:Y:S05]  /*00b0*/  @P0 EXIT ;  /* 0x000000000000094d */ /* 0x000fea0003800000 */
[----:B------:R-:W1:Y:S01]  /*00c0*/  S2R R134, SR_CTAID.Z ;  /* 0x0000000000867919 */ /* 0x000e620000002700 */
[----:B------:R-:W-:Y:S01]  /*00d0*/  IMAD.MOV.U32 R0, RZ, RZ, c[0x0][0x17c] ;  /* 0x00005f00ff007624 */ /* 0x000fe200078e00ff */
[----:B------:R-:W-:Y:S01]  /*00e0*/  ULDC.64 UR14, c[0x0][0x118] ;  /* 0x00004600000e7ab9 */ /* 0x000fe20000000a00 */
[----:B------:R-:W-:Y:S01]  /*00f0*/  MOV R2, c[0x0][0x2f0] ;  /* 0x0000bc0000027a02 */ /* 0x000fe20000000f00 */
[----:B------:R-:W-:Y:S01]  /*0100*/  IMAD.MOV.U32 R3, RZ, RZ, c[0x0][0x2f4] ;  /* 0x0000bd00ff037624 */ /* 0x000fe200078e00ff */
[----:B------:R-:W-:Y:S01]  /*0110*/  MOV R4, c[0x0][0x2f8] ;  /* 0x0000be0000047a02 */ /* 0x000fe20000000f00 */
[----:B------:R-:W-:Y:S01]  /*0120*/  IMAD.MOV.U32 R5, RZ, RZ, c[0x0][0x2fc] ;  /* 0x0000bf00ff057624 */ /* 0x000fe200078e00ff */
[----:B------:R-:W-:-:S13]  /*0130*/  ISETP.GE.U32.AND P0, PT, R0, 0x2, PT ;  /* 0x000000020000780c */ /* 0x000fda0003f06070 */
[----:B------:R-:W-:Y:S05]  /*0140*/  @!P0 BRA `(.L_x_68) ;  /* 0x000001a000008947 */ /* 0x000fea0003800000 */
[----:B------:R-:W-:Y:S01]  /*0150*/  ISETP.NE.AND P0, PT, R0, 0x2, PT ;  /* 0x000000020000780c */ /* 0x000fe20003f05270 */
[----:B------:R-:W-:Y:S01]  /*0160*/  IMAD.MOV.U32 R13, RZ, RZ, c[0x0][0x168] ;  /* 0x00005a00ff0d7624 */ /* 0x000fe200078e00ff */
[----:B------:R-:W-:-:S11]  /*0170*/  MOV R148, RZ ;  /* 0x000000ff00947202 */ /* 0x000fd60000000f00 */
[----:B------:R-:W-:Y:S05]  /*0180*/  @!P0 BRA `(.L_x_69) ;  /* 0x0000008000008947 */ /* 0x000fea0003800000 */
[----:B------:R-:W-:-:S13]  /*0190*/  ISETP.NE.AND P0, PT, R0, 0x3, PT ;  /* 0x000000030000780c */ /* 0x000fda0003f05270 */
[----:B------:R-:W-:Y:S05]  /*01a0*/  @P0 BRA `(.L_x_70) ;  /* 0x0000019000000947 */ /* 0x000fea0003800000 */
[----:B------:R-:W-:-:S05]  /*01b0*/  MOV R5, 0x8 ;  /* 0x0000000800057802 */ /* 0x000fca0000000f00 */
[----:B-1----:R-:W-:-:S04]  /*01c0*/  IMAD.WIDE R2, R134, R5, c[0x0][0x2f0] ;  /* 0x0000bc0086027625 */ /* 0x002fc800078e0205 */
[----:B------:R-:W-:Y:S02]  /*01d0*/  IMAD.WIDE R4, R134, R5, c[0x0][0x2f8] ;  /* 0x0000be0086047625 */ /* 0x000fe400078e0205 */
[----:B------:R-:W5:Y:S04]  /*01e0*/  LDG.E.64 R2, [R2.64] ;  /* 0x0000000e02027981 */ /* 0x000f68000c1e1b00 */
[----:B------:R-:W5:Y:S01]  /*01f0*/  LDG.E.64 R4, [R4.64] ;  /* 0x0000000e04047981 */ /* 0x000f62000c1e1b00 */
[----:B------:R-:W-:Y:S05]  /*0200*/  BRA `(.L_x_70) ;  /* 0x0000013000007947 */ /* 0x000fea0003800000 */
.L_x_69:
[----:B-1----:R-:W-:Y:S01]  /*0210*/  SHF.R.S32.HI R5, RZ, 0x1f, R134 ;  /* 0x0000001fff057819 */ /* 0x002fe20000011486 */
[----:B------:R-:W-:-:S04]  /*0220*/  IMAD.WIDE.U32 R10, R134, c[0x0][0x330], RZ ;  /* 0x0000cc00860a7a25 */ /* 0x000fc800078e00ff */
[C---:B------:R-:W-:Y:S01]  /*0230*/  IMAD R3, R5.reuse, c[0x0][0x330], RZ ;  /* 0x0000cc0005037a24 */ /* 0x040fe200078e02ff */
[----:B------:R-:W-:Y:S01]  /*0240*/  LEA R2, P1, R10, c[0x0][0x2f0], 0x1 ;  /* 0x0000bc000a027a11 */ /* 0x000fe200078208ff */
[----:B------:R-:W-:Y:S02]  /*0250*/  IMAD R5, R5, c[0x0][0x338], RZ ;  /* 0x0000ce0005057a24 */ /* 0x000fe400078e02ff */
[----:B------:R-:W-:-:S04]  /*0260*/  IMAD.WIDE.U32 R8, R134, c[0x0][0x338], RZ ;  /* 0x0000ce0086087a25 */ /* 0x000fc800078e00ff */
[----:B------:R-:W-:Y:S01]  /*0270*/  IMAD R3, R134, c[0x0][0x334], R3 ;  /* 0x0000cd0086037a24 */ /* 0x000fe200078e0203 */
[----:B------:R-:W-:Y:S01]  /*0280*/  LEA R4, P0, R8, c[0x0][0x2f8], 0x1 ;  /* 0x0000be0008047a11 */ /* 0x000fe200078008ff */
[----:B------:R-:W-:-:S03]  /*0290*/  IMAD R5, R134, c[0x0][0x33c], R5 ;  /* 0x0000cf0086057a24 */ /* 0x000fc600078e0205 */
[----:B------:R-:W-:Y:S02]  /*02a0*/  IADD3 R3, R11, R3, RZ ;  /* 0x000000030b037210 */ /* 0x000fe40007ffe0ff */
[----:B------:R-:W-:Y:S02]  /*02b0*/  IADD3 R5, R9, R5, RZ ;  /* 0x0000000509057210 */ /* 0x000fe40007ffe0ff */
[----:B------:R-:W-:Y:S02]  /*02c0*/  LEA.HI.X R3, R10, c[0x0][0x2f4], R3, 0x1, P1 ;  /* 0x0000bd000a037a11 */ /* 0x000fe400008f0c03 */
[----:B------:R-:W-:Y:S01]  /*02d0*/  LEA.HI.X R5, R8, c[0x0][0x2fc], R5, 0x1, P0 ;  /* 0x0000bf0008057a11 */ /* 0x000fe200000f0c05 */
[----:B------:R-:W-:Y:S05]  /*02e0*/  BRA `(.L_x_70) ;  /* 0x0000005000007947 */ /* 0x000fea0003800000 */
.L_x_68:
[C---:B-1----:R-:W-:Y:S01]  /*02f0*/  IADD3 R13, R134.reuse, 0x1, RZ ;  /* 0x00000001860d7810 */ /* 0x042fe20007ffe0ff */
[----:B------:R-:W-:-:S03]  /*0300*/  IMAD R148, R134, c[0x0][0x184], RZ ;  /* 0x0000610086947a24 */ /* 0x000fc600078e02ff */
[C---:B------:R-:W-:Y:S01]  /*0310*/  ISETP.GE.AND P0, PT, R13.reuse, c[0x0][0x174], PT ;  /* 0x00005d000d007a0c */ /* 0x040fe20003f06270 */
[----:B------:R-:W-:-:S05]  /*0320*/  IMAD R13, R13, c[0x0][0x184], RZ ;  /* 0x000061000d0d7a24 */ /* 0x000fca00078e02ff */
[----:B------:R-:W-:-:S04]  /*0330*/  SEL R13, R13, c[0x0][0x168], !P0 ;  /* 0x00005a000d0d7a07 */ /* 0x000fc80004000000 */
.L_x_70:
[----:B------:R-:W2:Y:S01]  /*0340*/  S2R R0, SR_TID.X ;  /* 0x0000000000007919 */ /* 0x000ea20000002100 */
[----:B------:R-:W-:Y:S01]  /*0350*/  IMAD.IADD R8, R13, 0x1, -R148 ;  /* 0x000000010d087824 */ /* 0x000fe200078e0a94 */
[----:B------:R-:W-:Y:S01]  /*0360*/  CS2R R48, SRZ ;  /* 0x0000000000307805 */ /* 0x000fe2000001ff00 */
[----:B------:R-:W-:Y:S01]  /*0370*/  CS2R R50, SRZ ;  /* 0x0000000000327805 */ /* 0x000fe2000001ff00 */
[----:B------:R-:W-:Y:S01]  /*0380*/  CS2R R46, SRZ ;  /* 0x00000000002e7805 */ /* 0x000fe2000001ff00 */
[----:B------:R-:W-:Y:S01]  /*0390*/  CS2R R52, SRZ ;  /* 0x0000000000347805 */ /* 0x000fe2000001ff00 */
[----:B------:R-:W-:Y:S01]  /*03a0*/  SHF.R.S32.HI R11, RZ, 0x1f, R8 ;  /* 0x0000001fff0b7819 */ /* 0x000fe20000011408 */
[----:B------:R-:W-:Y:S01]  /*03b0*/  CS2R R44, SRZ ;  /* 0x00000000002c7805 */ /* 0x000fe2000001ff00 */
[----:B------:R-:W-:Y:S01]  /*03c0*/  CS2R R54, SRZ ;  /* 0x0000000000367805 */ /* 0x000fe2000001ff00 */
[----:B------:R-:W-:Y:S01]  /*03d0*/  CS2R R42, SRZ ;  /* 0x00000000002a7805 */ /* 0x000fe2000001ff00 */
[----:B------:R-:W-:Y:S01]  /*03e0*/  LEA.HI R11, R11, R8, RZ, 0x5 ;  /* 0x000000080b0b7211 */ /* 0x000fe200078f28ff */
[----:B------:R-:W-:Y:S01]  /*03f0*/  CS2R R56, SRZ ;  /* 0x0000000000387805 */ /* 0x000fe2000001ff00 */
[----:B------:R-:W-:Y:S01]  /*0400*/  CS2R R40, SRZ ;  /* 0x0000000000287805 */ /* 0x000fe2000001ff00 */
[----:B------:R-:W-:Y:S01]  /*0410*/  CS2R R58, SRZ ;  /* 0x00000000003a7805 */ /* 0x000fe2000001ff00 */
[----:B------:R-:W-:Y:S01]  /*0420*/  LOP3.LUT R11, R11, 0xffffffe0, RZ, 0xc0, !PT ;  /* 0xffffffe00b0b7812 */ /* 0x000fe200078ec0ff */
[----:B------:R-:W-:Y:S01]  /*0430*/  CS2R R38, SRZ ;  /* 0x0000000000267805 */ /* 0x000fe2000001ff00 */
[----:B------:R-:W-:Y:S01]  /*0440*/  CS2R R60, SRZ ;  /* 0x00000000003c7805 */ /* 0x000fe2000001ff00 */
[----:B------:R-:W-:Y:S01]  /*0450*/  CS2R R36, SRZ ;  /* 0x0000000000247805 */ /* 0x000fe2000001ff00 */
[----:B------:R-:W-:Y:S01]  /*0460*/  CS2R R62, SRZ ;  /* 0x00000000003e7805 */ /* 0x000fe2000001ff00 */
[----:B------:R-:W-:Y:S01]  /*0470*/  IMAD.IADD R11, R8, 0x1, -R11 ;  /* 0x00000001080b7824 */ /* 0x000fe200078e0a0b */
[----:B------:R-:W-:Y:S01]  /*0480*/  CS2R R32, SRZ ;  /* 0x0000000000207805 */ /* 0x000fe2000001ff00 */
[----:B------:R-:W-:Y:S01]  /*0490*/  CS2R R34, SRZ ;  /* 0x0000000000227805 */ /* 0x000fe2000001ff00 */
[----:B------:R-:W-:Y:S01]  /*04a0*/  CS2R R64, SRZ ;  /* 0x0000000000407805 */ /* 0x000fe2000001ff00 */
[----:B--2---:R-:W-:Y:S01]  /*04b0*/  SHF.R.S32.HI R9, RZ, 0x1f, R0 ;  /* 0x0000001fff097819 */ /* 0x004fe20000011400 */
[----:B------:R-:W-:Y:S01]  /*04c0*/  IMAD.SHL.U32 R137, R0, 0x4, RZ ;  /* 0x0000000400897824 */ /* 0x000fe200078e00ff */
[----:B------:R-:W-:-:S02]  /*04d0*/  ISETP.NE.AND P0, PT, R11, RZ, PT ;  /* 0x000000ff0b00720c */ /* 0x000fc40003f05270 */
[----:B------:R-:W-:Y:S02]  /*04e0*/  LEA.HI R6, R9, R0, RZ, 0x5 ;  /* 0x0000000009067211 */ /* 0x000fe400078f28ff */
[----:B------:R-:W-:Y:S02]  /*04f0*/  SEL R11, R11, 0x20, P0 ;  /* 0x000000200b0b7807 */ /* 0x000fe40000000000 */
[----:B------:R-:W-:Y:S02]  /*0500*/  LOP3.LUT R24, R6, 0xffffffe0, RZ, 0xc0, !PT ;  /* 0xffffffe006187812 */ /* 0x000fe400078ec0ff */
[----:B------:R-:W-:Y:S01]  /*0510*/  SHF.R.S32.HI R6, RZ, 0x5, R6 ;  /* 0x00000005ff067819 */ /* 0x000fe20000011406 */
[----:B------:R-:W-:Y:S01]  /*0520*/  IMAD.IADD R8, R11, 0x1, R148 ;  /* 0x000000010b087824 */ /* 0x000fe200078e0294 */
[----:B------:R-:W-:Y:S01]  /*0530*/  SHF.R.S32.HI R16, RZ, 0x1f, R11 ;  /* 0x0000001fff107819 */ /* 0x000fe2000001140b */
[----:B------:R-:W-:Y:S02]  /*0540*/  IMAD.IADD R138, R0, 0x1, -R24 ;  /* 0x00000001008a7824 */ /* 0x000fe400078e0a18 */
[----:B------:R-:W-:-:S02]  /*0550*/  IMAD.SHL.U32 R6, R6, 0x8, RZ ;  /* 0x0000000806067824 */ /* 0x000fc400078e00ff */
[----:B------:R-:W-:Y:S01]  /*0560*/  IMAD R16, R16, c[0x0][0x1b8], RZ ;  /* 0x00006e0010107a24 */ /* 0x000fe200078e02ff */
[----:B------:R-:W-:Y:S01]  /*0570*/  SHF.R.S32.HI R9, RZ, 0x1f, R138 ;  /* 0x0000001fff097819 */ /* 0x000fe2000001148a */
[----:B------:R-:W-:-:S03]  /*0580*/  IMAD.WIDE.U32 R26, R11, c[0x0][0x1b8], RZ ;  /* 0x00006e000b1a7a25 */ /* 0x000fc600078e00ff */
[-C--:B------:R-:W-:Y:S01]  /*0590*/  LEA.HI R25, R9, R138.reuse, RZ, 0x2 ;  /* 0x0000008a09197211 */ /* 0x080fe200078f10ff */
[----:B------:R-:W-:Y:S01]  /*05a0*/  IMAD R16, R11, c[0x0][0x1bc], R16 ;  /* 0x00006f000b107a24 */ /* 0x000fe200078e0210 */
[----:B------:R-:W-:Y:S02]  /*05b0*/  LEA.HI R9, R9, R138, RZ, 0x3 ;  /* 0x0000008a09097211 */ /* 0x000fe400078f18ff */
[----:B------:R-:W-:Y:S01]  /*05c0*/  LEA.HI.SX32 R24, R25, R24, 0x1e ;  /* 0x0000001819187211 */ /* 0x000fe200078ff2ff */
[----:B------:R-:W-:Y:S01]  /*05d0*/  IMAD.IADD R16, R27, 0x1, R16 ;  /* 0x000000011b107824 */ /* 0x000fe200078e0210 */
[----:B------:R-:W-:Y:S02]  /*05e0*/  LOP3.LUT R25, R25, 0xfffffffc, RZ, 0xc0, !PT ;  /* 0xfffffffc19197812 */ /* 0x000fe400078ec0ff */
[----:B------:R-:W-:Y:S01]  /*05f0*/  LOP3.LUT R17, R9, 0xfffffff8, RZ, 0xc0, !PT ;  /* 0xfffffff809117812 */ /* 0x000fe200078ec0ff */
[----:B------:R-:W-:Y:S01]  /*0600*/  IMAD R14, R7, 0x80, R24 ;  /* 0x00000080070e7824 */ /* 0x000fe200078e0218 */
[----:B------:R-:W-:Y:S01]  /*0610*/  IMNMX R7, R8, R13, PT ;  /* 0x0000000d08077217 */ /* 0x000fe20003800200 */
[----:B------:R-:W-:Y:S01]  /*0620*/  IMAD.IADD R25, R138, 0x1, -R25 ;  /* 0x000000018a197824 */ /* 0x000fe200078e0a19 */
[----:B------:R-:W-:-:S02]  /*0630*/  LEA.HI.SX32 R9, R9, R6, 0x1d ;  /* 0x0000000609097211 */ /* 0x000fc400078feaff */
[C---:B------:R-:W-:Y:S01]  /*0640*/  IADD3 R10, R14.reuse, 0x10, RZ ;  /* 0x000000100e0a7810 */ /* 0x040fe20007ffe0ff */
[--C-:B------:R-:W-:Y:S01]  /*0650*/  IMAD R28, R25, 0x8, R148.reuse ;  /* 0x00000008191c7824 */ /* 0x100fe200078e0294 */
[C---:B------:R-:W-:Y:S01]  /*0660*/  ISETP.GE.AND P1, PT, R14.reuse, c[0x0][0x160], PT ;  /* 0x000058000e007a0c */ /* 0x040fe20003f26270 */
[----:B------:R-:W-:Y:S01]  /*0670*/  IMAD.IADD R23, R9, 0x1, R148 ;  /* 0x0000000109177824 */ /* 0x000fe200078e0294 */
[C---:B------:R-:W-:Y:S02]  /*0680*/  IADD3 R12, R14.reuse, 0x8, RZ ;  /* 0x000000080e0c7810 */ /* 0x040fe40007ffe0ff */
[----:B------:R-:W-:Y:S02]  /*0690*/  IADD3 R8, R14, 0x18, RZ ;  /* 0x000000180e087810 */ /* 0x000fe40007ffe0ff */
[----:B------:R-:W-:Y:S01]  /*06a0*/  ISETP.GE.AND P5, PT, R10, c[0x0][0x160], PT ;  /* 0x000058000a007a0c */ /* 0x000fe20003fa6270 */
[----:B------:R-:W-:Y:S01]  /*06b0*/  IMAD.IADD R10, R138, 0x1, -R17 ;  /* 0x000000018a0a7824 */ /* 0x000fe200078e0a11 */
[----:B------:R-:W-:Y:S01]  /*06c0*/  ISETP.GE.AND P6, PT, R12, c[0x0][0x160], PT ;  /* 0x000058000c007a0c */ /* 0x000fe20003fc6270 */
[----:B------:R-:W-:Y:S01]  /*06d0*/  IMAD.MOV.U32 R17, RZ, RZ, c[0x0][0x1c8] ;  /* 0x00007200ff117624 */ /* 0x000fe200078e00ff */
[----:B------:R-:W-:Y:S01]  /*06e0*/  ISETP.LT.AND P0, PT, R28, R7, !P1 ;  /* 0x000000071c00720c */ /* 0x000fe20004f01270 */
[----:B------:R-:W-:Y:S01]  /*06f0*/  IMAD R12, R15, 0x10, R10 ;  /* 0x000000100f0c7824 */ /* 0x000fe200078e020a */
[----:B------:R-:W-:-:S02]  /*0700*/  ISETP.GE.AND P4, PT, R8, c[0x0][0x160], PT ;  /* 0x0000580008007a0c */ /* 0x000fc40003f86270 */
[-C--:B------:R-:W-:Y:S01]  /*0710*/  ISETP.LT.AND P1, PT, R28, R7.reuse, !P6 ;  /* 0x000000071c00720c */ /* 0x080fe20007721270 */
[----:B------:R-:W-:Y:S01]  /*0720*/  IMAD.SHL.U32 R12, R12, 0x8, RZ ;  /* 0x000000080c0c7824 */ /* 0x000fe200078e00ff */
[CC--:B------:R-:W-:Y:S02]  /*0730*/  ISETP.LT.AND P2, PT, R28.reuse, R7.reuse, !P5 ;  /* 0x000000071c00720c */ /* 0x0c0fe40006f41270 */
[----:B------:R-:W-:Y:S02]  /*0740*/  SEL R22, RZ, 0x1, !P0 ;  /* 0x00000001ff167807 */ /* 0x000fe40004000000 */
[----:B------:R-:W-:Y:S02]  /*0750*/  ISETP.LT.AND P3, PT, R28, R7, !P4 ;  /* 0x000000071c00720c */ /* 0x000fe40006761270 */
[----:B------:R-:W-:Y:S02]  /*0760*/  IADD3 R6, R23, 0x4, RZ ;  /* 0x0000000417067810 */ /* 0x000fe40007ffe0ff */
[----:B------:R-:W-:-:S02]  /*0770*/  P2R R22, PR, R22, 0xf ;  /* 0x0000000f16167803 */ /* 0x000fc40000000000 */
[-C--:B------:R-:W-:Y:S02]  /*0780*/  ISETP.GE.AND P1, PT, R23, R7.reuse, PT ;  /* 0x000000071700720c */ /* 0x080fe40003f26270 */
[----:B------:R-:W-:Y:S02]  /*0790*/  ISETP.GE.AND P3, PT, R6, R7, PT ;  /* 0x000000070600720c */ /* 0x000fe40003f66270 */
[C---:B------:R-:W-:Y:S02]  /*07a0*/  IADD3 R8, R12.reuse, 0x40, RZ ;  /* 0x000000400c087810 */ /* 0x040fe40007ffe0ff */
[C---:B------:R-:W-:Y:S02]  /*07b0*/  ISETP.LT.AND P0, PT, R12.reuse, c[0x0][0x164], !P1 ;  /* 0x000059000c007a0c */ /* 0x040fe40004f01270 */
[----:B------:R-:W-:Y:S02]  /*07c0*/  ISETP.LT.AND P2, PT, R12, c[0x0][0x164], !P3 ;  /* 0x000059000c007a0c */ /* 0x000fe40005f41270 */
[----:B------:R-:W-:-:S02]  /*07d0*/  ISETP.LT.AND P1, PT, R8, c[0x0][0x164], !P1 ;  /* 0x0000590008007a0c */ /* 0x000fc40004f21270 */
[----:B------:R-:W-:Y:S02]  /*07e0*/  ISETP.LT.AND P3, PT, R8, c[0x0][0x164], !P3 ;  /* 0x0000590008007a0c */ /* 0x000fe40005f61270 */
[----:B------:R-:W-:Y:S02]  /*07f0*/  SEL R7, RZ, 0x1, !P0 ;  /* 0x00000001ff077807 */ /* 0x000fe40004000000 */
[----:B------:R-:W-:Y:S02]  /*0800*/  LEA.HI R21, R24, R24, RZ, 0x1 ;  /* 0x0000001818157211 */ /* 0x000fe400078f08ff */
[----:B------:R-:W-:Y:S01]  /*0810*/  IADD3 R148, R13, 0x1f, -R148 ;  /* 0x0000001f0d947810 */ /* 0x000fe20007ffe894 */
[----:B------:R-:W-:Y:S01]  /*0820*/  IMAD.MOV.U32 R13, RZ, RZ, c[0x0][0x1cc] ;  /* 0x00007300ff0d7624 */ /* 0x000fe200078e00ff */
[----:B------:R-:W-:Y:S02]  /*0830*/  P2R R7, PR, R7, 0xf ;  /* 0x0000000f07077803 */ /* 0x000fe40000000000 */
[----:B------:R-:W-:-:S02]  /*0840*/  IADD3 R17, P0, R17, -c[0x0][0x1d0], RZ ;  /* 0x8000740011117a10 */ /* 0x000fc40007f1e0ff */
[----:B------:R-:W-:Y:S02]  /*0850*/  LOP3.LUT R19, R21, 0x3ffffffe, RZ, 0xc0, !PT ;  /* 0x3ffffffe15137812 */ /* 0x000fe400078ec0ff */
[C---:B------:R-:W-:Y:S02]  /*0860*/  IADD3 R20, R24.reuse, 0x8, RZ ;  /* 0x0000000818147810 */ /* 0x040fe40007ffe0ff */
[----:B------:R-:W-:Y:S01]  /*0870*/  IADD3.X R13, R13, ~c[0x0][0x1d4], RZ, P0, !PT ;  /* 0x800075000d0d7a10 */ /* 0x000fe200007fe4ff */
[----:B------:R-:W-:Y:S01]  /*0880*/  IMAD.IADD R24, R24, 0x1, -R19 ;  /* 0x0000000118187824 */ /* 0x000fe200078e0a13 */
[----:B------:R-:W-:Y:S02]  /*0890*/  IADD3 R17, P0, R17, c[0x0][0x1c0], RZ ;  /* 0x0000700011117a10 */ /* 0x000fe40007f1e0ff */
[----:B------:R-:W-:Y:S01]  /*08a0*/  LEA.HI R18, R20, R20, RZ, 0x1 ;  /* 0x0000001414127211 */ /* 0x000fe200078f08ff */
[----:B------:R-:W-:Y:S01]  /*08b0*/  IMAD R24, R24, 0x4, R25 ;  /* 0x0000000418187824 */ /* 0x000fe200078e0219 */
[----:B------:R-:W-:-:S02]  /*08c0*/  IADD3.X R13, R13, c[0x0][0x1c4], RZ, P0, !PT ;  /* 0x000071000d0d7a10 */ /* 0x000fc400007fe4ff */
[----:B------:R-:W-:Y:S02]  /*08d0*/  LEA R6, P0, R26, R17, 0x1 ;  /* 0x000000111a067211 */ /* 0x000fe400078008ff */
[----:B------:R-:W-:Y:S02]  /*08e0*/  LOP3.LUT R17, R18, 0x3ffffffe, RZ, 0xc0, !PT ;  /* 0x3ffffffe12117812 */ /* 0x000fe400078ec0ff */
[----:B------:R-:W-:Y:S02]  /*08f0*/  IADD3 R15, R148, 0x1f, RZ ;  /* 0x0000001f940f7810 */ /* 0x000fe40007ffe0ff */
[----:B------:R-:W-:Y:S01]  /*0900*/  SHF.R.S32.HI R19, RZ, 0x1f, R24 ;  /* 0x0000001fff137819 */ /* 0x000fe20000011418 */
[----:B------:R-:W-:Y:S01]  /*0910*/  IMAD.IADD R20, R20, 0x1, -R17 ;  /* 0x0000000114147824 */ /* 0x000fe200078e0a11 */
[----:B------:R-:W-:Y:S02]  /*0920*/  ISETP.GE.U32.AND P2, PT, R15, 0x3f, PT ;  /* 0x0000003f0f00780c */ /* 0x000fe40003f46070 */
[----:B------:R-:W-:Y:S01]  /*0930*/  LEA.HI.X R16, R26, R13, R16, 0x1, P0 ;  /* 0x0000000d1a107211 */ /* 0x000fe200000f0c10 */
[----:B------:R-:W-:Y:S01]  /*0940*/  IMAD R20, R20, 0x4, R25 ;  /* 0x0000000414147824 */ /* 0x000fe200078e0219 */
[----:B------:R-:W-:-:S02]  /*0950*/  SHF.R.S32.HI R15, RZ, 0x1, R21 ;  /* 0x00000001ff0f7819 */ /* 0x000fc40000011415 */
[----:B------:R-:W-:Y:S02]  /*0960*/  SHF.R.S32.HI R26, RZ, 0x1f, R21 ;  /* 0x0000001fff1a7819 */ /* 0x000fe40000011415 */
[----:B------:R-:W-:Y:S02]  /*0970*/  SHF.R.S32.HI R17, RZ, 0x1f, R14 ;  /* 0x0000001fff117819 */ /* 0x000fe4000001140e */
[----:B------:R-:W-:Y:S02]  /*0980*/  LEA.HI R19, R19, R24, RZ, 0x2 ;  /* 0x0000001813137211 */ /* 0x000fe400078f10ff */
[--C-:B------:R-:W-:Y:S01]  /*0990*/  SHF.R.S32.HI R29, RZ, 0x1f, R28.reuse ;  /* 0x0000001fff1d7819 */ /* 0x100fe2000001141c */
[----:B------:R-:W-:Y:S01]  /*09a0*/  IMAD R17, R17, c[0x0][0x198], RZ ;  /* 0x0000660011117a24 */ /* 0x000fe200078e02ff */
[----:B------:R-:W-:Y:S02]  /*09b0*/  LEA.HI R26, R26, R15, RZ, 0x2 ;  /* 0x0000000f1a1a7211 */ /* 0x000fe400078f10ff */
[----:B------:R-:W-:Y:S01]  /*09c0*/  LOP3.LUT R19, R19, 0xfffffffc, RZ, 0xc0, !PT ;  /* 0xfffffffc13137812 */ /* 0x000fe200078ec0ff */
[C---:B------:R-:W-:Y:S01]  /*09d0*/  IMAD R17, R14.reuse, c[0x0][0x19c], R17 ;  /* 0x000067000e117a24 */ /* 0x040fe200078e0211 */
[----:B------:R-:W-:Y:S01]  /*09e0*/  SHF.R.S32.HI R13, RZ, 0x1f, R23 ;  /* 0x0000001fff0d7819 */ /* 0x000fe20000011417 */
[----:B------:R-:W-:Y:S01]  /*09f0*/  IMAD.WIDE.U32 R28, R14, c[0x0][0x198], R28 ;  /* 0x000066000e1c7a25 */ /* 0x000fe200078e001c */
[----:B------:R-:W-:-:S02]  /*0a00*/  LOP3.LUT R26, R26, 0x1ffffffc, RZ, 0xc0, !PT ;  /* 0x1ffffffc1a1a7812 */ /* 0x000fc400078ec0ff */
[----:B------:R-:W-:Y:S01]  /*0a10*/  SEL R22, R22, RZ, P2 ;  /* 0x000000ff16167207 */ /* 0x000fe20001000000 */
[----:B------:R-:W-:Y:S01]  /*0a20*/  IMAD.IADD R21, R24, 0x1, -R19 ;  /* 0x0000000118157824 */ /* 0x000fe200078e0a13 */
[----:B-----5:R-:W-:Y:S01]  /*0a30*/  LEA R2, P0, R28, R2, 0x1 ;  /* 0x000000021c027211 */ /* 0x020fe200078008ff */
[----:B------:R-:W-:Y:S01]  /*0a40*/  IMAD R24, R13, c[0x0][0x1b8], RZ ;  /* 0x00006e000d187a24 */ /* 0x000fe200078e02ff */
[----:B------:R-:W-:Y:S01]  /*0a50*/  SHF.R.S32.HI R13, RZ, 0x1f, R12 ;  /* 0x0000001fff0d7819 */ /* 0x000fe2000001140c */
[----:B------:R-:W-:Y:S01]  /*0a60*/  IMAD.IADD R26, R15, 0x1, -R26 ;  /* 0x000000010f1a7824 */ /* 0x000fe200078e0a1a */
[----:B------:R-:W-:Y:S01]  /*0a70*/  ISETP.GE.AND P3, PT, R14, c[0x0][0x160], PT ;  /* 0x000058000e007a0c */ /* 0x000fe20003f66270 */
[----:B------:R-:W-:Y:S01]  /*0a80*/  IMAD.IADD R17, R29, 0x1, R17 ;  /* 0x000000011d117824 */ /* 0x000fe200078e0211 */
[----:B------:R-:W-:Y:S01]  /*0a90*/  SEL R7, R7, RZ, P2 ;  /* 0x000000ff07077207 */ /* 0x000fe20001000000 */
[----:B------:R-:W-:Y:S01]  /*0aa0*/  IMAD R24, R23, c[0x0][0x1bc], R24 ;  /* 0x00006f0017187a24 */ /* 0x000fe200078e0218 */
[----:B------:R-:W-:Y:S01]  /*0ab0*/  LOP3.LUT R26, R21, R26, RZ, 0x3c, !PT ;  /* 0x0000001a151a7212 */ /* 0x000fe200078e3cff */
[----:B------:R-:W-:Y:S01]  /*0ac0*/  IMAD.WIDE.U32 R30, R23, c[0x0][0x1b8], R12 ;  /* 0x00006e00171e7a25 */ /* 0x000fe200078e000c */
[----:B------:R-:W-:-:S02]  /*0ad0*/  LEA.HI.X R3, R28, R3, R17, 0x1, P0 ;  /* 0x000000031c037211 */ /* 0x000fc400000f0c11 */
[--C-:B------:R-:W-:Y:S01]  /*0ae0*/  SHF.R.S32.HI R21, RZ, 0x1, R18.reuse ;  /* 0x00000001ff157819 */ /* 0x100fe20000011412 */
[----:B------:R-:W-:Y:S01]  /*0af0*/  IMAD.MOV.U32 R17, RZ, RZ, c[0x0][0x1a8] ;  /* 0x00006a00ff117624 */ /* 0x000fe200078e00ff */
[----:B------:R-:W-:Y:S01]  /*0b00*/  SHF.R.S32.HI R28, RZ, 0x1f, R18 ;  /* 0x0000001fff1c7819 */ /* 0x000fe20000011412 */
[----:B------:R-:W-:Y:S01]  /*0b10*/  IMAD.IADD R26, R19, 0x1, R26 ;  /* 0x00000001131a7824 */ /* 0x000fe200078e021a */
[----:B------:R-:W-:Y:S01]  /*0b20*/  SHF.R.S32.HI R23, RZ, 0x1f, R20 ;  /* 0x0000001fff177819 */ /* 0x000fe20000011414 */
[----:B------:R-:W-:Y:S01]  /*0b30*/  IMAD.MOV.U32 R13, RZ, RZ, c[0x0][0x1ac] ;  /* 0x00006b00ff0d7624 */ /* 0x000fe200078e00ff */
[----:B------:R-:W-:Y:S01]  /*0b40*/  LEA.HI R28, R28, R21, RZ, 0x2 ;  /* 0x000000151c1c7211 */ /* 0x000fe200078f10ff */
[----:B------:R-:W-:Y:S01]  /*0b50*/  IMAD.SHL.U32 R18, R22, 0x10, RZ ;  /* 0x0000001016127824 */ /* 0x000fe200078e00ff */
[----:B------:R-:W-:Y:S01]  /*0b60*/  LEA.HI R23, R23, R20, RZ, 0x2 ;  /* 0x0000001417177211 */ /* 0x000fe200078f10ff */
[----:B------:R-:W-:Y:S01]  /*0b70*/  IMAD R26, R15, 0x20, R26 ;  /* 0x000000200f1a7824 */ /* 0x000fe200078e021a */
[----:B------:R-:W-:Y:S01]  /*0b80*/  LOP3.LUT R28, R28, 0x1ffffffc, RZ, 0xc0, !PT ;  /* 0x1ffffffc1c1c7812 */ /* 0x000fe200078ec0ff */
[----:B------:R-:W-:Y:S01]  /*0b90*/  IMAD.IADD R24, R31, 0x1, R24 ;  /* 0x000000011f187824 */ /* 0x000fe200078e0218 */
[----:B------:R-:W-:Y:S01]  /*0ba0*/  LOP3.LUT R23, R23, 0xfffffffc, RZ, 0xc0, !PT ;  /* 0xfffffffc17177812 */ /* 0x000fe200078ec0ff */
[----:B------:R-:W-:Y:S01]  /*0bb0*/  IMAD.SHL.U32 R26, R26, 0x8, RZ ;  /* 0x000000081a1a7824 */ /* 0x000fe200078e00ff */
[----:B------:R-:W-:Y:S01]  /*0bc0*/  IADD3 R17, P0, R17, -c[0x0][0x1b0], RZ ;  /* 0x80006c0011117a10 */ /* 0x000fe20007f1e0ff */
[----:B------:R-:W-:Y:S01]  /*0bd0*/  IMAD.IADD R28, R21, 0x1, -R28 ;  /* 0x00000001151c7824 */ /* 0x000fe200078e0a1c */
[----:B------:R-:W-:Y:S01]  /*0be0*/  SEL R14, RZ, 0x1, P3 ;  /* 0x00000001ff0e7807 */ /* 0x000fe20001800000 */
[----:B------:R-:W-:Y:S01]  /*0bf0*/  IMAD.IADD R15, R20, 0x1, -R23 ;  /* 0x00000001140f7824 */ /* 0x000fe200078e0a17 */
[----:B------:R-:W-:Y:S01]  /*0c00*/  IADD3.X R13, R13, ~c[0x0][0x1b4], RZ, P0, !PT ;  /* 0x80006d000d0d7a10 */ /* 0x000fe200007fe4ff */
[----:B------:R-:W-:Y:S01]  /*0c10*/  IMAD.SHL.U32 R136, R26, 0x2, RZ ;  /* 0x000000021a887824 */ /* 0x000fe200078e00ff */
[----:B------:R-:W-:-:S02]  /*0c20*/  LOP3.LUT P0, RZ, R18, 0x10, RZ, 0xc0, !PT ;  /* 0x0000001012ff7812 */ /* 0x000fc4000780c0ff */
[----:B------:R-:W-:Y:S02]  /*0c30*/  LOP3.LUT R28, R15, R28, RZ, 0x3c, !PT ;  /* 0x0000001c0f1c7212 */ /* 0x000fe400078e3cff */
[----:B------:R-:W-:Y:S01]  /*0c40*/  LEA R18, P1, R30, R4, 0x1 ;  /* 0x000000041e127211 */ /* 0x000fe200078208ff */
[----:B------:R-:W-:Y:S01]  /*0c50*/  IMAD.SHL.U32 R4, R22, 0x8, RZ ;  /* 0x0000000816047824 */ /* 0x000fe200078e00ff */
[----:B------:R-:W-:Y:S01]  /*0c60*/  ISETP.GE.AND P3, PT, R148, 0x20, PT ;  /* 0x000000209400780c */ /* 0x000fe20003f66270 */
[----:B------:R-:W-:Y:S01]  /*0c70*/  IMAD.IADD R28, R23, 0x1, R28 ;  /* 0x00000001171c7824 */ /* 0x000fe200078e021c */
[----:B------:R-:W-:Y:S02]  /*0c80*/  LEA.HI.X R19, R30, R5, R24, 0x1, P1 ;  /* 0x000000051e137211 */ /* 0x000fe400008f0c18 */
[----:B------:R-:W-:Y:S01]  /*0c90*/  LOP3.LUT P1, RZ, R4, 0x10, RZ, 0xc0, !PT ;  /* 0x0000001004ff7812 */ /* 0x000fe2000782c0ff */
[----:B------:R-:W-:Y:S01]  /*0ca0*/  IMAD R21, R21, 0x20, R28 ;  /* 0x0000002015157824 */ /* 0x000fe200078e021c */
[----:B------:R-:W-:Y:S01]  /*0cb0*/  LOP3.LUT R4, R148, 0xffffffe0, RZ, 0xc0, !PT ;  /* 0xffffffe094047812 */ /* 0x000fe200078ec0ff */
[----:B------:R-:W-:Y:S01]  /*0cc0*/  @!PT LDS RZ, [RZ] ;  /* 0x00000000fffff984 */ /* 0x000fe20000000800 */
[----:B------:R-:W-:Y:S01]  /*0cd0*/  @!PT LDS RZ, [RZ] ;  /* 0x00000000fffff984 */ /* 0x000fe20000000800 */
[----:B------:R-:W-:Y:S01]  /*0ce0*/  @!PT LDS RZ, [RZ] ;  /* 0x00000000fffff984 */ /* 0x000fe20000000800 */
[----:B------:R2:W-:Y:S01]  /*0cf0*/  LDGSTS.E.BYPASS.LTC128B.128 [R136], [R2.64], P0 ;  /* 0x0000000002887fae */ /* 0x0005e20008101d4e */
[----:B------:R-:W-:Y:S01]  /*0d00*/  IADD3 R20, P0, R2, c[0x0][0x1a0], RZ ;  /* 0x0000680002147a10 */ /* 0x000fe20007f1e0ff */
[----:B------:R-:W-:Y:S01]  /*0d10*/  IMAD.SHL.U32 R135, R21, 0x8, RZ ;  /* 0x0000000815877824 */ /* 0x000fe200078e00ff */
[----:B------:R-:W-:Y:S01]  /*0d20*/  SHF.R.U32.HI R23, RZ, 0x5, R0 ;  /* 0x00000005ff177819 */ /* 0x000fe20000011600 */
[----:B------:R-:W-:Y:S01]  /*0d30*/  CS2R R28, SRZ ;  /* 0x00000000001c7805 */ /* 0x000fe2000001ff00 */
[----:B------:R-:W-:Y:S01]  /*0d40*/  IADD3.X R21, R3, c[0x0][0x1a4], RZ, P0, !PT ;  /* 0x0000690003157a10 */ /* 0x000fe200007fe4ff */
[----:B------:R-:W-:Y:S01]  /*0d50*/  IMAD.SHL.U32 R135, R135, 0x2, RZ ;  /* 0x0000000287877824 */ /* 0x000fe200078e00ff */
[----:B------:R-:W-:Y:S01]  /*0d60*/  IADD3 R26, P0, R17, c[0x0][0x1a0], RZ ;  /* 0x00006800111a7a10 */ /* 0x000fe20007f1e0ff */
[----:B------:R-:W-:Y:S01]  /*0d70*/  CS2R R30, SRZ ;  /* 0x00000000001e7805 */ /* 0x000fe2000001ff00 */
[----:B------:R-:W-:Y:S01]  /*0d80*/  LOP3.LUT R5, R0, 0x1f, RZ, 0xc0, !PT ;  /* 0x0000001f00057812 */ /* 0x000fe200078ec0ff */
[----:B------:R-:W3:Y:S01]  /*0d90*/  SHFL.IDX PT, R23, R23, RZ, 0x1f ;  /* 0x00001fff17177589 */ /* 0x000ee200000e0000 */
[----:B------:R-:W-:-:S02]  /*0da0*/  IADD3.X R27, R13, c[0x0][0x1a4], RZ, P0, !PT ;  /* 0x000069000d1b7a10 */ /* 0x000fc400007fe4ff */
[C---:B------:R-:W-:Y:S01]  /*0db0*/  ISETP.NE.AND P0, PT, R4.reuse, 0x40, PT ;  /* 0x000000400400780c */ /* 0x040fe20003f05270 */
[----:B------:R4:W-:Y:S01]  /*0dc0*/  LDGSTS.E.BYPASS.LTC128B.128 [R135], [R20.64], P1 ;  /* 0x0000000014877fae */ /* 0x0009e20008901d4e */
[----:B------:R-:W-:Y:S01]  /*0dd0*/  ISETP.NE.AND P1, PT, R4, 0x20, PT ;  /* 0x000000200400780c */ /* 0x000fe20003f25270 */
[----:B------:R-:W-:Y:S01]  /*0de0*/  IMAD.WIDE R26, R11, 0x2, R26 ;  /* 0x000000020b1a7825 */ /* 0x000fe200078e021a */
[----:B------:R-:W-:Y:S02]  /*0df0*/  LOP3.LUT R4, R0, 0x6, RZ, 0xc0, !PT ;  /* 0x0000000600047812 */ /* 0x000fe400078ec0ff */
[----:B------:R-:W-:Y:S02]  /*0e00*/  SHF.R.S32.HI R13, RZ, 0x1f, R148 ;  /* 0x0000001fff0d7819 */ /* 0x000fe40000011494 */
[----:B------:R-:W-:Y:S02]  /*0e10*/  SHF.R.U32.HI R5, RZ, 0x4, R5 ;  /* 0x00000004ff057819 */ /* 0x000fe40000011605 */
[----:B------:R-:W-:-:S02]  /*0e20*/  SHF.R.U32.HI R4, RZ, 0x1, R4 ;  /* 0x00000001ff047819 */ /* 0x000fc40000011604 */
[----:B------:R-:W-:Y:S02]  /*0e30*/  SHF.R.S32.HI R24, RZ, 0x1f, R9 ;  /* 0x0000001fff187819 */ /* 0x000fe40000011409 */
[----:B------:R-:W-:Y:S02]  /*0e40*/  LEA.HI R148, R13, R148, RZ, 0x5 ;  /* 0x000000940d947211 */ /* 0x000fe400078f28ff */
[----:B------:R-:W-:Y:S02]  /*0e50*/  LOP3.LUT R4, R5, R4, RZ, 0x3c, !PT ;  /* 0x0000000405047212 */ /* 0x000fe400078e3cff */
[----:B------:R-:W-:Y:S02]  /*0e60*/  SHF.R.S32.HI R13, RZ, 0x1f, R10 ;  /* 0x0000001fff0d7819 */ /* 0x000fe4000001140a */
[----:B------:R-:W-:Y:S01]  /*0e70*/  LEA.HI R24, R24, R9, RZ, 0x3 ;  /* 0x0000000918187211 */ /* 0x000fe200078f18ff */
[----:B---3--:R3:W1:Y:S01]  /*0e80*/  R2UR UR5, R23 ;  /* 0x00000000170573c2 */ /* 0x00866200000e0000 */
[----:B------:R-:W-:-:S02]  /*0e90*/  LOP3.LUT R137, R4, 0x4, R137, 0xf8, !PT ;  /* 0x0000000404897812 */ /* 0x000fc400078ef889 */
[----:B------:R-:W-:Y:S02]  /*0ea0*/  LEA.HI R4, R13, R10, RZ, 0x2 ;  /* 0x0000000a0d047211 */ /* 0x000fe400078f10ff */
[----:B------:R-:W-:Y:S02]  /*0eb0*/  LOP3.LUT R24, R24, 0xfffffff8, RZ, 0xc0, !PT ;  /* 0xfffffff818187812 */ /* 0x000fe400078ec0ff */
[----:B------:R-:W-:Y:S02]  /*0ec0*/  SEL R13, RZ, 0xffffffff, P6 ;  /* 0xffffffffff0d7807 */ /* 0x000fe40003000000 */
[----:B------:R-:W-:Y:S01]  /*0ed0*/  LOP3.LUT R15, R4, 0xfffffffc, RZ, 0xc0, !PT ;  /* 0xfffffffc040f7812 */ /* 0x000fe200078ec0ff */
[----:B------:R-:W-:Y:S01]  /*0ee0*/  IMAD.IADD R11, R9, 0x1, -R24 ;  /* 0x00000001090b7824 */ /* 0x000fe200078e0a18 */
[----:B------:R-:W-:Y:S01]  /*0ef0*/  ISETP.GE.AND P6, PT, R12, c[0x0][0x164], PT ;  /* 0x000059000c007a0c */ /* 0x000fe20003fc6270 */
[----:B------:R-:W-:Y:S01]  /*0f00*/  IMAD.SHL.U32 R13, R13, 0x2, RZ ;  /* 0x000000020d0d7824 */ /* 0x000fe200078e00ff */
[----:B------:R-:W-:Y:S01]  /*0f10*/  SEL R17, RZ, 0x4, P5 ;  /* 0x00000004ff117807 */ /* 0x000fe20002800000 */
[----:B------:R-:W-:Y:S01]  /*0f20*/  IMAD.IADD R10, R10, 0x1, -R15 ;  /* 0x000000010a0a7824 */ /* 0x000fe200078e0a0f */
[----:B------:R-:W-:Y:S01]  /*0f30*/  SHF.R.S32.HI R12, RZ, 0x1f, R11 ;  /* 0x0000001fff0c7819 */ /* 0x000fe2000001140b */
[----:B------:R-:W-:Y:S01]  /*0f40*/  IMAD.MOV.U32 R15, RZ, RZ, c[0x0][0x1a0] ;  /* 0x00006800ff0f7624 */ /* 0x000fe200078e00ff */
[----:B------:R-:W-:Y:S01]  /*0f50*/  LOP3.LUT R14, R13, 0x2, R14, 0xe2, !PT ;  /* 0x000000020d0e7812 */ /* 0x000fe200078ee20e */
[----:B------:R-:W-:Y:S01]  /*0f60*/  IMAD.MOV.U32 R13, RZ, RZ, c[0x0][0x1a4] ;  /* 0x00006900ff0d7624 */ /* 0x000fe200078e00ff */
[----:B------:R-:W-:-:S02]  /*0f70*/  SHF.R.S32.HI R4, RZ, 0x2, R4 ;  /* 0x00000002ff047819 */ /* 0x000fc40000011404 */
[C---:B--2---:R-:W-:Y:S02]  /*0f80*/  LEA R2, P5, R15.reuse, R2, 0x1 ;  /* 0x000000020f027211 */ /* 0x044fe400078a08ff */
[----:B---3--:R-:W-:Y:S01]  /*0f90*/  LEA.HI R23, R12, R11, RZ, 0x2 ;  /* 0x0000000b0c177211 */ /* 0x008fe200078f10ff */
[----:B-1----:R-:W-:Y:S01]  /*0fa0*/  USHF.R.S32.HI UR18, URZ, 0x1f, UR5 ;  /* 0x0000001f3f127899 */ /* 0x002fe20008011405 */
[----:B------:R-:W-:Y:S02]  /*0fb0*/  SEL R12, RZ, 0x8, P4 ;  /* 0x00000008ff0c7807 */ /* 0x000fe40002000000 */
[----:B------:R-:W-:Y:S01]  /*0fc0*/  LEA.HI.X R13, R15, R3, R13, 0x1, P5 ;  /* 0x000000030f0d7211 */ /* 0x000fe200028f0c0d */
[----:B------:R-:W-:Y:S01]  /*0fd0*/  IMAD.SHL.U32 R3, R22, 0x4, RZ ;  /* 0x0000000416037824 */ /* 0x000fe200078e00ff */
[----:B------:R-:W-:Y:S01]  /*0fe0*/  LOP3.LUT R12, R12, R17, R14, 0xfe, !PT ;  /* 0x000000110c0c7212 */ /* 0x000fe200078efe0e */
[----:B------:R-:W-:Y:S01]  /*0ff0*/  IMAD.SHL.U32 R22, R22, 0x2, RZ ;  /* 0x0000000216167824 */ /* 0x000fe200078e00ff */
[----:B------:R-:W-:Y:S01]  /*1000*/  SHF.R.S32.HI R14, RZ, 0x2, R23 ;  /* 0x00000002ff0e7819 */ /* 0x000fe20000011417 */
[----:B------:R-:W-:Y:S01]  /*1010*/  ULEA.HI UR18, UR18, UR5, URZ, 0x2 ;  /* 0x0000000512127291 */ /* 0x000fe2000f8f103f */
[----:B------:R-:W-:-:S02]  /*1020*/  ISETP.GE.AND P4, PT, R8, c[0x0][0x164], PT ;  /* 0x0000590008007a0c */ /* 0x000fc40003f86270 */
[----:B------:R-:W-:Y:S01]  /*1030*/  IADD3 R8, R9, 0x4, RZ ;  /* 0x0000000409087810 */ /* 0x000fe20007ffe0ff */
[----:B------:R-:W-:Y:S01]  /*1040*/  ULOP3.LUT UR4, UR18, 0xfffffffc, URZ, 0xc0, !UPT ;  /* 0xfffffffc12047892 */ /* 0x000fe2000f8ec03f */
[C---:B------:R-:W-:Y:S01]  /*1050*/  LOP3.LUT R24, R23.reuse, 0x1ffffffc, RZ, 0xc0, !PT ;  /* 0x1ffffffc17187812 */ /* 0x040fe200078ec0ff */
[----:B------:R-:W-:Y:S01]  /*1060*/  USHF.R.S32.HI UR18, URZ, 0x2, UR18 ;  /* 0x000000023f127899 */ /* 0x000fe20008011412 */
[----:B------:R-:W-:Y:S01]  /*1070*/  LEA.HI R23, R23, R14, RZ, 0x1 ;  /* 0x0000000e17177211 */ /* 0x000fe200078f08ff */
[----:B------:R-:W-:Y:S01]  /*1080*/  UIADD3 UR4, UR5, -UR4, URZ ;  /* 0x8000000405047290 */ /* 0x000fe2000fffe03f */
[----:B------:R-:W-:Y:S01]  /*1090*/  LOP3.LUT P2, RZ, R3, 0x10, RZ, 0xc0, !PT ;  /* 0x0000001003ff7812 */ /* 0x000fe2000784c0ff */
[----:B------:R-:W-:Y:S01]  /*10a0*/  IMAD.IADD R11, R11, 0x1, -R24 ;  /* 0x000000010b0b7824 */ /* 0x000fe200078e0a18 */
[----:B------:R-:W-:Y:S01]  /*10b0*/  SHF.R.S32.HI R3, RZ, 0x1f, R8 ;  /* 0x0000001fff037819 */ /* 0x000fe20000011408 */
[----:B------:R-:W-:Y:S01]  /*10c0*/  ULEA.HI UR17, UR4, UR4, URZ, 0x1 ;  /* 0x0000000404117291 */ /* 0x000fe2000f8f083f */
[----:B------:R-:W-:-:S02]  /*10d0*/  LOP3.LUT R23, R23, 0x7fffffe, RZ, 0xc0, !PT ;  /* 0x07fffffe17177812 */ /* 0x000fc400078ec0ff */
[----:B------:R-:W-:Y:S01]  /*10e0*/  LEA.HI R3, R3, R8, RZ, 0x3 ;  /* 0x0000000803037211 */ /* 0x000fe200078f18ff */
[----:B------:R-:W-:Y:S01]  /*10f0*/  ULOP3.LUT UR16, UR17, 0xfffffffe, URZ, 0xc0, !UPT ;  /* 0xfffffffe11107892 */ /* 0x000fe2000f8ec03f */
[----:B----4-:R-:W-:Y:S01]  /*1100*/  IADD3 R20, P5, R20, c[0x0][0x1a0], RZ ;  /* 0x0000680014147a10 */ /* 0x010fe20007fbe0ff */
[----:B------:R-:W-:Y:S01]  /*1110*/  IMAD.IADD R23, R14, 0x1, -R23 ;  /* 0x000000010e177824 */ /* 0x000fe200078e0a17 */
[----:B------:R-:W-:Y:S01]  /*1120*/  LOP3.LUT R3, R3, 0xfffffff8, RZ, 0xc0, !PT ;  /* 0xfffffff803037812 */ /* 0x000fe200078ec0ff */
[----:B------:R-:W-:Y:S01]  /*1130*/  UIADD3 UR16, UR4, -UR16, URZ ;  /* 0x8000001004107290 */ /* 0x000fe2000fffe03f */
[----:B------:R-:W-:Y:S01]  /*1140*/  LOP3.LUT R14, R10, R11, RZ, 0x3c, !PT ;  /* 0x0000000b0a0e7212 */ /* 0x000fe200078e3cff */
[----:B------:R-:W-:Y:S01]  /*1150*/  USHF.R.S32.HI UR17, URZ, 0x1, UR17 ;  /* 0x000000013f117899 */ /* 0x000fe20008011411 */
[----:B------:R-:W-:Y:S01]  /*1160*/  LOP3.LUT R23, R23, R4, RZ, 0x3c, !PT ;  /* 0x0000000417177212 */ /* 0x000fe200078e3cff */
[----:B------:R-:W-:Y:S01]  /*1170*/  IMAD.IADD R11, R8, 0x1, -R3 ;  /* 0x00000001080b7824 */ /* 0x000fe200078e0a03 */
[----:B------:R-:W-:Y:S01]  /*1180*/  IADD3.X R21, R21, c[0x0][0x1a4], RZ, P5, !PT ;  /* 0x0000690015157a10 */ /* 0x000fe20002ffe4ff */
[----:B------:R-:W-:Y:S01]  /*1190*/  IMAD.SHL.U32 R3, R7, 0x10, RZ ;  /* 0x0000001007037824 */ /* 0x000fe200078e00ff */
[----:B------:R-:W-:Y:S01]  /*11a0*/  LOP3.LUT P5, RZ, R22, 0x10, RZ, 0xc0, !PT ;  /* 0x0000001016ff7812 */ /* 0x000fe200078ac0ff */
[----:B------:R-:W-:Y:S01]  /*11b0*/  IMAD R22, R23, 0x4, R14 ;  /* 0x0000000417167824 */ /* 0x000fe200078e020e */
[----:B------:R-:W-:Y:S01]  /*11c0*/  SHF.R.S32.HI R14, RZ, 0x1f, R11 ;  /* 0x0000001fff0e7819 */ /* 0x000fe2000001140b */
[----:B------:R1:W-:Y:S01]  /*11d0*/  LDGSTS.E.BYPASS.LTC128B.128 [R136+0x1000], [R20.64], P2 ;  /* 0x0100000014887fae */ /* 0x0003e20009101d4e */
[----:B------:R-:W-:Y:S01]  /*11e0*/  IADD3 R24, P2, R20, c[0x0][0x1a0], RZ ;  /* 0x0000680014187a10 */ /* 0x000fe20007f5e0ff */
[----:B------:R-:W-:Y:S01]  /*11f0*/  IMAD R22, R9, 0x10, R22 ;  /* 0x0000001009167824 */ /* 0x000fe200078e0216 */
[----:B------:R-:W-:Y:S01]  /*1200*/  LEA.HI R17, R14, R11, RZ, 0x2 ;  /* 0x0000000b0e117211 */ /* 0x000fe200078f10ff */
[----:B------:R-:W-:Y:S01]  /*1210*/  ULEA UR4, UR16, UR18, 0x7 ;  /* 0x0000001210047291 */ /* 0x000fe2000f8e383f */
[----:B------:R-:W-:Y:S01]  /*1220*/  IADD3.X R25, R21, c[0x0][0x1a4], RZ, P2, !PT ;  /* 0x0000690015197a10 */ /* 0x000fe200017fe4ff */
[----:B------:R-:W-:Y:S01]  /*1230*/  IMAD.SHL.U32 R141, R22, 0x8, RZ ;  /* 0x00000008168d7824 */ /* 0x000fe200078e00ff */
[----:B------:R-:W-:Y:S01]  /*1240*/  LOP3.LUT P2, RZ, R3, 0x10, RZ, 0xc0, !PT ;  /* 0x0000001003ff7812 */ /* 0x000fe2000784c0ff */
[----:B------:R-:W-:Y:S01]  /*1250*/  IMAD.SHL.U32 R3, R7, 0x8, RZ ;  /* 0x0000000807037824 */ /* 0x000fe200078e00ff */
[----:B------:R-:W-:Y:S01]  /*1260*/  LOP3.LUT R22, R17, 0x1ffffffc, RZ, 0xc0, !PT ;  /* 0x1ffffffc11167812 */ /* 0x000fe200078ec0ff */
[----:B------:R2:W-:Y:S01]  /*1270*/  LDGSTS.E.BYPASS.LTC128B.128 [R135+0x1000], [R24.64], P5 ;  /* 0x0100000018877fae */ /* 0x0005e2000a901d4e */
[----:B------:R-:W-:Y:S01]  /*1280*/  SEL R9, RZ, 0xffffffff, P4 ;  /* 0xffffffffff097807 */ /* 0x000fe20002000000 */
[----:B------:R-:W-:Y:S01]  /*1290*/  ULEA UR5, UR18, UR17, 0x6 ;  /* 0x0000001112057291 */ /* 0x000fe2000f8e303f */
[----:B------:R-:W-:Y:S01]  /*12a0*/  LOP3.LUT P5, RZ, R3, 0x10, RZ, 0xc0, !PT ;  /* 0x0000001003ff7812 */ /* 0x000fe200078ac0ff */
[----:B------:R-:W-:Y:S01]  /*12b0*/  IMAD.IADD R11, R11, 0x1, -R22 ;  /* 0x000000010b0b7824 */ /* 0x000fe200078e0a16 */
[----:B------:R-:W-:Y:S01]  /*12c0*/  SEL R14, RZ, 0x1, P6 ;  /* 0x00000001ff0e7807 */ /* 0x000fe20003000000 */
[----:B------:R-:W-:Y:S01]  /*12d0*/  IMAD.SHL.U32 R3, R141, 0x2, RZ ;  /* 0x000000028d037824 */ /* 0x000fe200078e00ff */
[----:B------:R-:W-:Y:S01]  /*12e0*/  SEL R12, R12, RZ, P1 ;  /* 0x000000ff0c0c7207 */ /* 0x000fe20000800000 */
[----:B------:R-:W-:Y:S01]  /*12f0*/  IMAD.SHL.U32 R9, R9, 0x2, RZ ;  /* 0x0000000209097824 */ /* 0x000fe200078e00ff */
[----:B------:R-:W-:Y:S01]  /*1300*/  LOP3.LUT R11, R10, R11, RZ, 0x3c, !PT ;  /* 0x0000000b0a0b7212 */ /* 0x000fe200078e3cff */
[----:B------:R-:W-:Y:S01]  /*1310*/  USHF.L.U32 UR4, UR4, 0x3, URZ ;  /* 0x0000000304047899 */ /* 0x000fe2000800063f */
[----:B------:R3:W-:Y:S01]  /*1320*/  LDGSTS.E.BYPASS.LTC128B.128 [R3+0x8000], [R18.64], P2 ;  /* 0x0800000012037fae */ /* 0x0007e20009101d4e */
[----:B------:R-:W-:Y:S01]  /*1330*/  SEL R151, R12, RZ, P0 ;  /* 0x000000ff0c977207 */ /* 0x000fe20000000000 */
[----:B------:R-:W-:Y:S01]  /*1340*/  USHF.L.U32 UR5, UR5, 0x6, URZ ;  /* 0x0000000605057899 */ /* 0x000fe2000800063f */
[----:B------:R-:W-:Y:S01]  /*1350*/  LOP3.LUT R9, R9, 0x2, R14, 0xe2, !PT ;  /* 0x0000000209097812 */ /* 0x000fe200078ee20e */
[----:B------:R-:W-:Y:S01]  /*1360*/  CS2R R22, SRZ ;  /* 0x0000000000167805 */ /* 0x000fe2000001ff00 */
[----:B------:R3:W-:Y:S01]  /*1370*/  LDGSTS.E.BYPASS.LTC128B.128 [R3+0x8080], [R18.64+0x80], P5 ;  /* 0x0808008012037fae */ /* 0x0007e2000a901d4e */
[----:B-1----:R-:W-:Y:S01]  /*1380*/  SHF.R.S32.HI R20, RZ, 0x2, R17 ;  /* 0x00000002ff147819 */ /* 0x002fe20000011411 */
[----:B------:R-:W-:Y:S01]  /*1390*/  USHF.L.U32 UR5, UR5, 0x1, URZ ;  /* 0x0000000105057899 */ /* 0x000fe2000800063f */
[----:B------:R-:W-:-:S02]  /*13a0*/  LEA.HI.SX32 R148, R148, 0xfffffffd, 0x1b ;  /* 0xfffffffd94947811 */ /* 0x000fc400078fdaff */
[----:B------:R-:W-:Y:S02]  /*13b0*/  LEA.HI R15, R17, R20, RZ, 0x1 ;  /* 0x00000014110f7211 */ /* 0x000fe400078f08ff */
[----:B------:R-:W-:Y:S02]  /*13c0*/  LEA R141, R141, 0x8000, 0x1 ;  /* 0x000080008d8d7811 */ /* 0x000fe400078e08ff */
[----:B------:R-:W-:Y:S02]  /*13d0*/  LOP3.LUT R15, R15, 0x7fffffe, RZ, 0xc0, !PT ;  /* 0x07fffffe0f0f7812 */ /* 0x000fe400078ec0ff */
[----:B--2---:R-:W-:Y:S01]  /*13e0*/  IADD3 R24, P2, R26, R2, RZ ;  /* 0x000000021a187210 */ /* 0x004fe20007f5e0ff */
[C---:B------:R-:W-:Y:S02]  /*13f0*/  IMAD.SHL.U32 R2, R7.reuse, 0x4, RZ ;  /* 0x0000000407027824 */ /* 0x040fe400078e00ff */
[----:B------:R-:W-:Y:S02]  /*1400*/  IMAD.IADD R15, R20, 0x1, -R15 ;  /* 0x00000001140f7824 */ /* 0x000fe400078e0a0f */
[----:B------:R-:W-:Y:S01]  /*1410*/  IMAD.SHL.U32 R7, R7, 0x2, RZ ;  /* 0x0000000207077824 */ /* 0x000fe200078e00ff */
[----:B------:R-:W-:Y:S01]  /*1420*/  LOP3.LUT P5, RZ, R2, 0x10, RZ, 0xc0, !PT ;  /* 0x0000001002ff7812 */ /* 0x000fe200078ac0ff */
[----:B------:R-:W-:Y:S01]  /*1430*/  IMAD.X R25, R27, 0x1, R13, P2 ;  /* 0x000000011b197824 */ /* 0x000fe200010e060d */
[----:B------:R-:W-:Y:S01]  /*1440*/  LOP3.LUT R4, R15, R4, RZ, 0x3c, !PT ;  /* 0x000000040f047212 */ /* 0x000fe200078e3cff */
[----:B------:R-:W-:Y:S01]  /*1450*/  CS2R R20, SRZ ;  /* 0x0000000000147805 */ /* 0x000fe2000001ff00 */
[----:B------:R-:W-:Y:S01]  /*1460*/  SEL R2, RZ, 0x4, P6 ;  /* 0x00000004ff027807 */ /* 0x000fe20003000000 */
[----:B------:R-:W-:Y:S01]  /*1470*/  CS2R R26, SRZ ;  /* 0x00000000001a7805 */ /* 0x000fe2000001ff00 */
[----:B------:R-:W-:Y:S01]  /*1480*/  LOP3.LUT P2, RZ, R7, 0x10, RZ, 0xc0, !PT ;  /* 0x0000001007ff7812 */ /* 0x000fe2000784c0ff */
[----:B------:R-:W-:Y:S01]  /*1490*/  IMAD R11, R4, 0x4, R11 ;  /* 0x00000004040b7824 */ /* 0x000fe200078e020b */
[----:B------:R-:W-:Y:S01]  /*14a0*/  IADD3 R10, P6, R6, R18, RZ ;  /* 0x00000012060a7210 */ /* 0x000fe20007fde0ff */
[----:B------:R-:W-:Y:S01]  /*14b0*/  IMAD.SHL.U32 R6, R12, 0x10, RZ ;  /* 0x000000100c067824 */ /* 0x000fe200078e00ff */
[----:B------:R-:W-:Y:S01]  /*14c0*/  SEL R4, RZ, 0x8, P4 ;  /* 0x00000008ff047807 */ /* 0x000fe20002000000 */
[----:B------:R-:W-:Y:S01]  /*14d0*/  IMAD R140, R8, 0x10, R11 ;  /* 0x00000010088c7824 */ /* 0x000fe200078e020b */
[----:B------:R-:W-:Y:S01]  /*14e0*/  IADD3 R8, P4, R18, c[0x0][0x1c0], RZ ;  /* 0x0000700012087a10 */ /* 0x000fe20007f9e0ff */
[----:B------:R-:W-:Y:S01]  /*14f0*/  IMAD.X R11, R16, 0x1, R19, P6 ;  /* 0x00000001100b7824 */ /* 0x000fe200030e0613 */
[----:B------:R-:W-:Y:S01]  /*1500*/  LOP3.LUT R2, R4, R2, R9, 0xfe, !PT ;  /* 0x0000000204027212 */ /* 0x000fe200078efe09 */
[----:B------:R-:W-:Y:S01]  /*1510*/  IMAD.SHL.U32 R140, R140, 0x8, RZ ;  /* 0x000000088c8c7824 */ /* 0x000fe200078e00ff */
[----:B------:R-:W-:Y:S01]  /*1520*/  IADD3.X R9, R19, c[0x0][0x1c4], RZ, P4, !PT ;  /* 0x0000710013097a10 */ /* 0x000fe200027fe4ff */
[----:B------:R-:W-:Y:S01]  /*1530*/  IMAD.SHL.U32 R4, R12, 0x4, RZ ;  /* 0x000000040c047824 */ /* 0x000fe200078e00ff */
[----:B------:R-:W-:Y:S01]  /*1540*/  LOP3.LUT P4, RZ, R6, 0x10, RZ, 0xc0, !PT ;  /* 0x0000001006ff7812 */ /* 0x000fe2000788c0ff */
[----:B------:R-:W-:Y:S01]  /*1550*/  IMAD.SHL.U32 R7, R140, 0x2, RZ ;  /* 0x000000028c077824 */ /* 0x000fe200078e00ff */
[----:B------:R-:W-:Y:S01]  /*1560*/  SEL R2, R2, RZ, P1 ;  /* 0x000000ff02027207 */ /* 0x000fe20000800000 */
[----:B------:R-:W-:Y:S01]  /*1570*/  IMAD.SHL.U32 R6, R12, 0x8, RZ ;  /* 0x000000080c067824 */ /* 0x000fe200078e00ff */
[----:B------:R-:W-:-:S02]  /*1580*/  IADD3 R16, P6, R24, c[0x0][0x1a0], RZ ;  /* 0x0000680018107a10 */ /* 0x000fc40007fde0ff */
[----:B------:R1:W-:Y:S01]  /*1590*/  LDGSTS.E.BYPASS.LTC128B.128 [R7+0x8000], [R8.64], P5 ;  /* 0x0800000008077fae */ /* 0x0003e2000a901d4e */
[----:B------:R-:W-:Y:S02]  /*15a0*/  SEL R150, R2, RZ, P0 ;  /* 0x000000ff02967207 */ /* 0x000fe40000000000 */
[----:B------:R-:W-:Y:S01]  /*15b0*/  LOP3.LUT P5, RZ, R6, 0x10, RZ, 0xc0, !PT ;  /* 0x0000001006ff7812 */ /* 0x000fe200078ac0ff */
[----:B------:R1:W-:Y:S01]  /*15c0*/  LDGSTS.E.BYPASS.LTC128B.128 [R7+0x8080], [R8.64+0x80], P2 ;  /* 0x0808008008077fae */ /* 0x0003e20009101d4e */
[----:B------:R-:W-:Y:S01]  /*15d0*/  LOP3.LUT P2, RZ, R4, 0x10, RZ, 0xc0, !PT ;  /* 0x0000001004ff7812 */ /* 0x000fe2000784c0ff */
[----:B------:R-:W-:Y:S01]  /*15e0*/  IMAD.SHL.U32 R4, R2, 0x10, RZ ;  /* 0x0000001002047824 */ /* 0x000fe200078e00ff */
[----:B------:R-:W-:Y:S01]  /*15f0*/  IADD3.X R17, R25, c[0x0][0x1a4], RZ, P6, !PT ;  /* 0x0000690019117a10 */ /* 0x000fe200037fe4ff */
[----:B------:R-:W0:Y:S01]  /*1600*/  LDGDEPBAR ;  /* 0x00000000000079af */ /* 0x000e220000000000 */
[----:B------:R-:W-:Y:S01]  /*1610*/  IMAD.SHL.U32 R6, R12, 0x2, RZ ;  /* 0x000000020c067824 */ /* 0x000fe200078e00ff */
[----:B------:R-:W-:-:S02]  /*1620*/  IADD3 R14, P6, R16, c[0x0][0x1a0], RZ ;  /* 0x00006800100e7a10 */ /* 0x000fc40007fde0ff */
[----:B------:R2:W-:Y:S01]  /*1630*/  LDGSTS.E.BYPASS.LTC128B.128 [R136+0x80], [R24.64], P4 ;  /* 0x0008000018887fae */ /* 0x0005e2000a101d4e */
[----:B------:R-:W-:Y:S01]  /*1640*/  LOP3.LUT P4, RZ, R4, 0x10, RZ, 0xc0, !PT ;  /* 0x0000001004ff7812 */ /* 0x000fe2000788c0ff */
[----:B------:R-:W-:Y:S01]  /*1650*/  IMAD.SHL.U32 R4, R2, 0x8, RZ ;  /* 0x0000000802047824 */ /* 0x000fe200078e00ff */
[----:B------:R-:W-:Y:S01]  /*1660*/  LOP3.LUT P1, RZ, R6, 0x10, RZ, 0xc0, !PT ;  /* 0x0000001006ff7812 */ /* 0x000fe2000782c0ff */
[----:B------:R4:W-:Y:S01]  /*1670*/  LDGSTS.E.BYPASS.LTC128B.128 [R135+0x80], [R16.64], P5 ;  /* 0x0008000010877fae */ /* 0x0009e2000a901d4e */
[----:B------:R-:W-:Y:S01]  /*1680*/  IADD3.X R15, R17, c[0x0][0x1a4], RZ, P6, !PT ;  /* 0x00006900110f7a10 */ /* 0x000fe200037fe4ff */
[----:B------:R-:W-:Y:S01]  /*1690*/  IMAD.SHL.U32 R6, R2, 0x4, RZ ;  /* 0x0000000402067824 */ /* 0x000fe200078e00ff */
[----:B------:R-:W-:Y:S01]  /*16a0*/  LOP3.LUT P5, RZ, R4, 0x10, RZ, 0xc0, !PT ;  /* 0x0000001004ff7812 */ /* 0x000fe200078ac0ff */
[----:B------:R-:W-:Y:S01]  /*16b0*/  IMAD.SHL.U32 R4, R151, 0x10, RZ ;  /* 0x0000001097047824 */ /* 0x000fe200078e00ff */
[----:B------:R-:W-:Y:S01]  /*16c0*/  IADD3 R12, P6, R14, c[0x0][0x1a0], RZ ;  /* 0x000068000e0c7a10 */ /* 0x000fe20007fde0ff */
[----:B------:R4:W-:Y:S01]  /*16d0*/  LDGSTS.E.BYPASS.LTC128B.128 [R136+0x1080], [R14.64], P2 ;  /* 0x010800000e887fae */ /* 0x0009e20009101d4e */
[----:B------:R-:W-:-:S02]  /*16e0*/  LEA R140, R140, 0x8000, 0x1 ;  /* 0x000080008c8c7811 */ /* 0x000fc400078e08ff */
[----:B------:R-:W-:Y:S02]  /*16f0*/  IADD3.X R13, R15, c[0x0][0x1a4], RZ, P6, !PT ;  /* 0x000069000f0d7a10 */ /* 0x000fe400037fe4ff */
[----:B------:R-:W-:Y:S01]  /*1700*/  LOP3.LUT P2, RZ, R4, 0x10, RZ, 0xc0, !PT ;  /* 0x0000001004ff7812 */ /* 0x000fe2000784c0ff */
[----:B------:R-:W-:Y:S01]  /*1710*/  IMAD.SHL.U32 R4, R2, 0x2, RZ ;  /* 0x0000000202047824 */ /* 0x000fe200078e00ff */
[----:B------:R-:W-:Y:S01]  /*1720*/  LOP3.LUT P6, RZ, R6, 0x10, RZ, 0xc0, !PT ;  /* 0x0000001006ff7812 */ /* 0x000fe200078cc0ff */
[----:B------:R4:W-:Y:S01]  /*1730*/  LDGSTS.E.BYPASS.LTC128B.128 [R135+0x1080], [R12.64], P1 ;  /* 0x010800000c877fae */ /* 0x0009e20008901d4e */
[C---:B------:R-:W-:Y:S01]  /*1740*/  IMAD.SHL.U32 R6, R151.reuse, 0x8, RZ ;  /* 0x0000000897067824 */ /* 0x040fe200078e00ff */
[----:B---3--:R-:W-:Y:S01]  /*1750*/  IADD3 R18, P0, R12, c[0x0][0x1a8], RZ ;  /* 0x00006a000c127a10 */ /* 0x008fe20007f1e0ff */
[----:B------:R-:W-:Y:S01]  /*1760*/  IMAD.SHL.U32 R2, R150, 0x10, RZ ;  /* 0x0000001096027824 */ /* 0x000fe200078e00ff */
[----:B------:R-:W-:Y:S01]  /*1770*/  LOP3.LUT P1, RZ, R4, 0x10, RZ, 0xc0, !PT ;  /* 0x0000001004ff7812 */ /* 0x000fe2000782c0ff */
[----:B------:R3:W-:Y:S01]  /*1780*/  LDGSTS.E.BYPASS.LTC128B.128 [R3+0xa000], [R10.64], P4 ;  /* 0x0a0000000a037fae */ /* 0x0007e2000a101d4e */
[----:B-1----:R-:W-:Y:S01]  /*1790*/  IADD3 R8, P4, R10, c[0x0][0x1c0], RZ ;  /* 0x000070000a087a10 */ /* 0x002fe20007f9e0ff */
[----:B------:R-:W-:Y:S01]  /*17a0*/  IMAD.SHL.U32 R4, R151, 0x4, RZ ;  /* 0x0000000497047824 */ /* 0x000fe200078e00ff */
[----:B------:R-:W-:Y:S01]  /*17b0*/  IADD3.X R19, R13, c[0x0][0x1ac], RZ, P0, !PT ;  /* 0x00006b000d137a10 */ /* 0x000fe200007fe4ff */
[----:B------:R3:W-:Y:S01]  /*17c0*/  LDGSTS.E.BYPASS.LTC128B.128 [R3+0xa080], [R10.64+0x80], P5 ;  /* 0x0a0800800a037fae */ /* 0x0007e2000a901d4e */
[----:B------:R-:W-:Y:S01]  /*17d0*/  IADD3.X R9, R11, c[0x0][0x1c4], RZ, P4, !PT ;  /* 0x000071000b097a10 */ /* 0x000fe200027fe4ff */
[----:B--2---:R-:W-:Y:S01]  /*17e0*/  CS2R R24, SRZ ;  /* 0x0000000000187805 */ /* 0x004fe2000001ff00 */
[----:B------:R-:W-:Y:S01]  /*17f0*/  LOP3.LUT P5, RZ, R6, 0x10, RZ, 0xc0, !PT ;  /* 0x0000001006ff7812 */ /* 0x000fe200078ac0ff */
[----:B------:R-:W-:Y:S01]  /*1800*/  IMAD.SHL.U32 R6, R150, 0x2, RZ ;  /* 0x0000000296067824 */ /* 0x000fe200078e00ff */
[----:B------:R-:W-:Y:S01]  /*1810*/  LOP3.LUT P4, RZ, R4, 0x10, RZ, 0xc0, !PT ;  /* 0x0000001004ff7812 */ /* 0x000fe2000788c0ff */
[----:B------:R1:W-:Y:S01]  /*1820*/  LDGSTS.E.BYPASS.LTC128B.128 [R7+0xa000], [R8.64], P6 ;  /* 0x0a00000008077fae */ /* 0x0003e2000b101d4e */
[----:B------:R-:W-:Y:S01]  /*1830*/  LOP3.LUT P0, RZ, R2, 0x10, RZ, 0xc0, !PT ;  /* 0x0000001002ff7812 */ /* 0x000fe2000780c0ff */
[----:B------:R-:W-:-:S02]  /*1840*/  IMAD.SHL.U32 R2, R150, 0x8, RZ ;  /* 0x0000000896027824 */ /* 0x000fc400078e00ff */
[----:B------:R1:W-:Y:S01]  /*1850*/  LDGSTS.E.BYPASS.LTC128B.128 [R7+0xa080], [R8.64+0x80], P1 ;  /* 0x0a08008008077fae */ /* 0x0003e20008901d4e */
[----:B----4-:R-:W-:Y:S01]  /*1860*/  IADD3 R16, P1, R18, c[0x0][0x1a0], RZ ;  /* 0x0000680012107a10 */ /* 0x010fe20007f3e0ff */
[----:B------:R-:W-:Y:S01]  /*1870*/  IMAD.SHL.U32 R4, R151, 0x2, RZ ;  /* 0x0000000297047824 */ /* 0x000fe200078e00ff */
[----:B------:R-:W-:Y:S01]  /*1880*/  IADD3 R15, R5, 0x2, RZ ;  /* 0x00000002050f7810 */ /* 0x000fe20007ffe0ff */
[----:B------:R-:W0:Y:S01]  /*1890*/  LDGDEPBAR ;  /* 0x00000000000079af */ /* 0x000e220000000000 */
[----:B------:R-:W-:Y:S02]  /*18a0*/  IADD3.X R17, R19, c[0x0][0x1a4], RZ, P1, !PT ;  /* 0x0000690013117a10 */ /* 0x000fe40000ffe4ff */
[----:B------:R-:W-:Y:S01]  /*18b0*/  LOP3.LUT P1, RZ, R2, 0x10, RZ, 0xc0, !PT ;  /* 0x0000001002ff7812 */ /* 0x000fe2000782c0ff */
[----:B------:R2:W-:Y:S01]  /*18c0*/  LDGSTS.E.BYPASS.LTC128B.128 [R136+0x100], [R18.64], P2 ;  /* 0x0010000012887fae */ /* 0x0005e20009101d4e */
[----:B------:R-:W-:Y:S01]  /*18d0*/  IMAD.SHL.U32 R2, R150, 0x4, RZ ;  /* 0x0000000496027824 */ /* 0x000fe200078e00ff */
[----:B------:R-:W-:-:S02]  /*18e0*/  LOP3.LUT P6, RZ, R4, 0x10, RZ, 0xc0, !PT ;  /* 0x0000001004ff7812 */ /* 0x000fc400078cc0ff */
[----:B------:R4:W-:Y:S01]  /*18f0*/  LDGSTS.E.BYPASS.LTC128B.128 [R135+0x100], [R16.64], P5 ;  /* 0x0010000010877fae */ /* 0x0009e2000a901d4e */
[--C-:B------:R-:W-:Y:S02]  /*1900*/  LOP3.LUT R13, R5, 0x3, R0.reuse, 0x78, !PT ;  /* 0x00000003050d7812 */ /* 0x100fe400078e7800 */
[--C-:B------:R-:W-:Y:S02]  /*1910*/  LOP3.LUT R5, R15, 0x3, R0.reuse, 0x78, !PT ;  /* 0x000000030f057812 */ /* 0x100fe400078e7800 */
[----:B---3--:R-:W-:Y:S01]  /*1920*/  IADD3 R10, P2, R16, c[0x0][0x1a0], RZ ;  /* 0x00006800100a7a10 */ /* 0x008fe20007f5e0ff */
[----:B------:R-:W-:Y:S01]  /*1930*/  CS2R R14, SRZ ;  /* 0x00000000000e7805 */ /* 0x000fe2000001ff00 */
[----:B------:R-:W-:Y:S02]  /*1940*/  LOP3.LUT R132, R5, 0x4, R0, 0xf8, !PT ;  /* 0x0000000405847812 */ /* 0x000fe400078ef800 */
[----:B------:R-:W-:Y:S02]  /*1950*/  IADD3.X R11, R17, c[0x0][0x1a4], RZ, P2, !PT ;  /* 0x00006900110b7a10 */ /* 0x000fe400017fe4ff */
[----:B------:R-:W-:-:S02]  /*1960*/  IADD3 R100, P5, R10, c[0x0][0x1a0], RZ ;  /* 0x000068000a647a10 */ /* 0x000fc40007fbe0ff */
[----:B------:R-:W-:Y:S01]  /*1970*/  LOP3.LUT P2, RZ, R2, 0x10, RZ, 0xc0, !PT ;  /* 0x0000001002ff7812 */ /* 0x000fe2000784c0ff */
[----:B------:R3:W-:Y:S01]  /*1980*/  LDGSTS.E.BYPASS.LTC128B.128 [R136+0x1100], [R10.64], P4 ;  /* 0x011000000a887fae */ /* 0x0007e2000a101d4e */
[----:B-1----:R-:W-:Y:S02]  /*1990*/  IADD3 R8, P4, R8, c[0x0][0x1c8], RZ ;  /* 0x0000720008087a10 */ /* 0x002fe40007f9e0ff */
[----:B------:R-:W-:Y:S02]  /*19a0*/  IADD3.X R101, R11, c[0x0][0x1a4], RZ, P5, !PT ;  /* 0x000069000b657a10 */ /* 0x000fe40002ffe4ff */
[----:B------:R-:W-:Y:S02]  /*19b0*/  LOP3.LUT P5, RZ, R6, 0x10, RZ, 0xc0, !PT ;  /* 0x0000001006ff7812 */ /* 0x000fe400078ac0ff */
[----:B------:R-:W-:Y:S01]  /*19c0*/  IADD3.X R9, R9, c[0x0][0x1cc], RZ, P4, !PT ;  /* 0x0000730009097a10 */ /* 0x000fe200027fe4ff */
[----:B------:R1:W-:Y:S01]  /*19d0*/  LDGSTS.E.BYPASS.LTC128B.128 [R135+0x1100], [R100.64], P6 ;  /* 0x0110000064877fae */ /* 0x0003e2000b101d4e */
[----:B------:R-:W-:Y:S01]  /*19e0*/  IADD3 R102, P4, R8, c[0x0][0x1c0], RZ ;  /* 0x0000700008667a10 */ /* 0x000fe20007f9e0ff */
[----:B--2---:R-:W-:Y:S01]  /*19f0*/  CS2R R18, SRZ ;  /* 0x0000000000127805 */ /* 0x004fe2000001ff00 */
[--C-:B------:R-:W-:Y:S01]  /*1a00*/  LOP3.LUT R66, R5, 0x4, R0.reuse, 0xf4, !PT ;  /* 0x0000000405427812 */ /* 0x100fe200078ef400 */
[----:B------:R2:W-:Y:S01]  /*1a10*/  LDGSTS.E.BYPASS.LTC128B.128 [R3+0xc000], [R8.64], P0 ;  /* 0x0c00000008037fae */ /* 0x0005e20008101d4e */
[----:B------:R-:W-:Y:S01]  /*1a20*/  IADD3.X R103, R9, c[0x0][0x1c4], RZ, P4, !PT ;  /* 0x0000710009677a10 */ /* 0x000fe200027fe4ff */
[----:B------:R-:W-:Y:S01]  /*1a30*/  IMAD.SHL.U32 R5, R0, 0x10, RZ ;  /* 0x0000001000057824 */ /* 0x000fe200078e00ff */
[C-C-:B------:R-:W-:Y:S01]  /*1a40*/  LOP3.LUT R4, R13.reuse, 0x4, R0.reuse, 0xf8, !PT ;  /* 0x000000040d047812 */ /* 0x140fe200078ef800 */
[----:B------:R2:W-:Y:S01]  /*1a50*/  LDGSTS.E.BYPASS.LTC128B.128 [R3+0xc080], [R8.64+0x80], P1 ;  /* 0x0c08008008037fae */ /* 0x0005e20008901d4e */
[----:B------:R-:W-:Y:S01]  /*1a60*/  LOP3.LUT R2, R13, 0x4, R0, 0xf4, !PT ;  /* 0x000000040d027812 */ /* 0x000fe200078ef400 */
[----:B----4-:R-:W-:Y:S01]  /*1a70*/  CS2R R16, SRZ ;  /* 0x0000000000107805 */ /* 0x010fe2000001ff00 */
[--C-:B------:R-:W-:Y:S01]  /*1a80*/  LOP3.LUT R137, R137, 0xe0, R5.reuse, 0xf8, !PT ;  /* 0x000000e089897812 */ /* 0x100fe200078ef805 */
[----:B------:R4:W-:Y:S01]  /*1a90*/  LDGSTS.E.BYPASS.LTC128B.128 [R7+0xc000], [R102.64], P2 ;  /* 0x0c00000066077fae */ /* 0x0009e20009101d4e */
[--C-:B------:R-:W-:Y:S01]  /*1aa0*/  LOP3.LUT R133, R4, 0xf0, R5.reuse, 0xf8, !PT ;  /* 0x000000f004857812 */ /* 0x100fe200078ef805 */
[----:B------:R-:W-:Y:S01]  /*1ab0*/  CS2R R12, SRZ ;  /* 0x00000000000c7805 */ /* 0x000fe2000001ff00 */
[----:B------:R-:W-:Y:S01]  /*1ac0*/  IADD3 R0, R137, UR4, RZ ;  /* 0x0000000489007c10 */ /* 0x000fe2000fffe0ff */
[----:B------:R4:W-:Y:S01]  /*1ad0*/  LDGSTS.E.BYPASS.LTC128B.128 [R7+0xc080], [R102.64+0x80], P5 ;  /* 0x0c08008066077fae */ /* 0x0009e2000a901d4e */
[----:B------:R-:W-:-:S02]  /*1ae0*/  LOP3.LUT R67, R2, 0xf0, R5, 0xf8, !PT ;  /* 0x000000f002437812 */ /* 0x000fc400078ef805 */
[--C-:B------:R-:W-:Y:S01]  /*1af0*/  LOP3.LUT R132, R132, 0xf0, R5.reuse, 0xf8, !PT ;  /* 0x000000f084847812 */ /* 0x100fe200078ef805 */
[----:B------:R-:W0:Y:S01]  /*1b00*/  LDGDEPBAR ;  /* 0x00000000000079af */ /* 0x000e220000000000 */
[----:B------:R-:W-:Y:S01]  /*1b10*/  LOP3.LUT R66, R66, 0xf0, R5, 0xf8, !PT ;  /* 0x000000f042427812 */ /* 0x000fe200078ef805 */
[----:B------:R-:W-:Y:S01]  /*1b20*/  IMAD.SHL.U32 R0, R0, 0x10, RZ ;  /* 0x0000001000007824 */ /* 0x000fe200078e00ff */
[----:B------:R-:W-:Y:S01]  /*1b30*/  LEA R133, R133, 0x8000, 0x4 ;  /* 0x0000800085857811 */ /* 0x000fe200078e20ff */
[----:B---3--:R-:W-:Y:S01]  /*1b40*/  CS2R R10, SRZ ;  /* 0x00000000000a7805 */ /* 0x008fe2000001ff00 */
[----:B------:R-:W-:Y:S01]  /*1b50*/  LEA R67, R67, 0x8000, 0x4 ;  /* 0x0000800043437811 */ /* 0x000fe200078e20ff */
[----:B------:R-:W-:Y:S01]  /*1b60*/  CS2R R4, SRZ ;  /* 0x0000000000047805 */ /* 0x000fe2000001ff00 */
[----:B------:R-:W-:Y:S02]  /*1b70*/  LEA R132, R132, 0x8000, 0x4 ;  /* 0x0000800084847811 */ /* 0x000fe400078e20ff */
[----:B------:R-:W-:-:S02]  /*1b80*/  LEA R66, R66, 0x8000, 0x4 ;  /* 0x0000800042427811 */ /* 0x000fc400078e20ff */
[----:B------:R-:W-:Y:S02]  /*1b90*/  IADD3 R146, P0, R102, c[0x0][0x1c8], RZ ;  /* 0x0000720066927a10 */ /* 0x000fe40007f1e0ff */
[----:B------:R-:W-:Y:S01]  /*1ba0*/  IADD3 R144, P1, R100, c[0x0][0x1a8], RZ ;  /* 0x00006a0064907a10 */ /* 0x000fe20007f3e0ff */
[----:B--2---:R-:W-:Y:S01]  /*1bb0*/  CS2R R8, SRZ ;  /* 0x0000000000087805 */ /* 0x004fe2000001ff00 */
[----:B------:R-:W-:Y:S01]  /*1bc0*/  CS2R R2, SRZ ;  /* 0x0000000000027805 */ /* 0x000fe2000001ff00 */
[----:B------:R-:W-:Y:S02]  /*1bd0*/  IADD3.X R145, R103, c[0x0][0x1cc], RZ, P0, !PT ;  /* 0x0000730067917a10 */ /* 0x000fe400007fe4ff */
[----:B------:R-:W-:Y:S01]  /*1be0*/  IADD3.X R143, R101, c[0x0][0x1ac], RZ, P1, !PT ;  /* 0x00006b00658f7a10 */ /* 0x000fe20000ffe4ff */
[----:B----4-:R-:W-:Y:S01]  /*1bf0*/  CS2R R6, SRZ ;  /* 0x0000000000067805 */ /* 0x010fe2000001ff00 */
[----:B------:R-:W-:-:S04]  /*1c00*/  DEPBAR.LE SB0, 0x2 ;  /* 0x000080800000791a */ /* 0x000fc80000000000 */
[----:B------:R-:W-:Y:S06]  /*1c10*/  BAR.SYNC.DEFER_BLOCKING 0x0 ;  /* 0x0000000000007b1d */ /* 0x000fec0000010000 */
[----:B------:R1:W2:Y:S04]  /*1c20*/  LDSM.16.M88.4 R68, [R0] ;  /* 0x000000000044783b */ /* 0x0002a80000000200 */
[----:B------:R1:W3:Y:S04]  /*1c30*/  LDSM.16.M88.4 R88, [R0+0x1000] ;  /* 0x001000000058783b */ /* 0x0002e80000000200 */
[----:B------:R1:W4:Y:S04]  /*1c40*/  LDSM.16.M88.4 R92, [R0+0x2000] ;  /* 0x00200000005c783b */ /* 0x0003280000000200 */
[----:B------:R1:W1:Y:S04]  /*1c50*/  LDSM.16.M88.4 R96, [R0+0x3000] ;  /* 0x003000000060783b */ /* 0x0002680000000200 */
[----:B------:R1:W1:Y:S04]  /*1c60*/  LDSM.16.MT88.4 R72, [R133+UR5] ;  /* 0x000000058548783b */ /* 0x0002680008004200 */
[----:B------:R1:W1:Y:S04]  /*1c70*/  LDSM.16.MT88.4 R76, [R132+UR5] ;  /* 0x00000005844c783b */ /* 0x0002680008004200 */
[----:B------:R1:W1:Y:S04]  /*1c80*/  LDSM.16.MT88.4 R80, [R67+UR5] ;  /* 0x000000054350783b */ /* 0x0002680008004200 */
[----:B------:R1:W1:Y:S01]  /*1c90*/  LDSM.16.MT88.4 R84, [R66+UR5] ;  /* 0x000000054254783b */ /* 0x0002620008004200 */
[----:B------:R-:W-:Y:S05]  /*1ca0*/  @!P3 BRA `(.L_x_71) ;  /* 0x00000cb00000b947 */ /* 0x000fea0003800000 */
[----:B-1----:R-:W-:Y:S01]  /*1cb0*/  IMAD.SHL.U32 R0, R137, 0x10, RZ ;  /* 0x0000001089007824 */ /* 0x002fe200078e00ff */
[----:B------:R-:W-:Y:S01]  /*1cc0*/  ISETP.NE.AND P0, PT, R148, RZ, PT ;  /* 0x000000ff9400720c */ /* 0x000fe20003f05270 */
[----:B------:R-:W-:Y:S01]  /*1cd0*/  IMAD.MOV.U32 R142, RZ, RZ, 0x3 ;  /* 0x00000003ff8e7424 */ /* 0x000fe200078e00ff */
        /* <DEDUP_REMOVED lines=33> */
[----:B------:R-:W-:Y:S01]  /*1ef0*/  IMAD R149, R142, c[0x0][0x1a4], RZ ;  /* 0x000069008e957a24 */ /* 0x000fe200078e02ff */
[----:B------:R-:W-:Y:S01]  /*1f00*/  SEL R151, R151, RZ, P0 ;  /* 0x000000ff97977207 */ /* 0x000fe20000000000 */
[----:B------:R-:W-:Y:S01]  /*1f10*/  USHF.L.U32 UR4, UR4, 0x4, URZ ;  /* 0x0000000404047899 */ /* 0x000fe2000800063f */
[----:B------:R-:W-:Y:S01]  /*1f20*/  SEL R150, R150, RZ, P0 ;  /* 0x000000ff96967207 */ /* 0x000fe20000000000 */
[----:B------:R-:W-:-:S02]  /*1f30*/  UMOV UR13, URZ ;  /* 0x0000003f000d7c82 */ /* 0x000fc40008000000 */
[----:B------:R-:W-:Y:S02]  /*1f40*/  UMOV UR12, 0x180 ;  /* 0x00000180000c7882 */ /* 0x000fe40000000000 */
[----:B------:R-:W-:Y:S02]  /*1f50*/  UMOV UR11, 0x6000 ;  /* 0x00006000000b7882 */ /* 0x000fe40000000000 */
[----:B------:R-:W-:Y:S02]  /*1f60*/  UMOV UR10, 0x3 ;  /* 0x00000003000a7882 */ /* 0x000fe40000000000 */
.L_x_72:
[C---:B-12---:R-:W-:Y:S01]  /*1f70*/  HMMA.16816.F16 R64, R68.reuse, R72, R64 ;  /* 0x000000484440723c */ /* 0x046fe20000000840 */
[----:B------:R-:W-:Y:S01]  /*1f80*/  LDSM.16.M88.4 R100, [R0+UR4] ;  /* 0x000000040064783b */ /* 0x000fe20008000200 */
[----:B------:R-:W-:Y:S02]  /*1f90*/  UIADD3 UR6, UR5, 0x2000, URZ ;  /* 0x0000200005067890 */ /* 0x000fe4000fffe03f */
[----:B------:R-:W-:Y:S01]  /*1fa0*/  IMAD.MOV.U32 R147, RZ, RZ, R145 ;  /* 0x000000ffff937224 */ /* 0x000fe200078e0091 */
[----:B------:R-:W-:Y:S01]  /*1fb0*/  LOP3.LUT P1, RZ, R151, 0x1, RZ, 0xc0, !PT ;  /* 0x0000000197ff7812 */ /* 0x000fe2000782c0ff */
[----:B------:R-:W-:Y:S01]  /*1fc0*/  UIADD3 UR13, UR13, 0x1, URZ ;  /* 0x000000010d0d7890 */ /* 0x000fe2000fffe03f */
[----:B---3--:R-:W-:Y:S01]  /*1fd0*/  IADD3 R155, R136, UR12, RZ ;  /* 0x0000000c889b7c10 */ /* 0x008fe2000fffe0ff */
[C---:B------:R-:W-:Y:S01]  /*1fe0*/  HMMA.16816.F16 R62, R68.reuse, R74, R62 ;  /* 0x0000004a443e723c */ /* 0x040fe2000000083e */
[----:B------:R-:W1:Y:S01]  /*1ff0*/  LDSM.16.MT88.4 R104, [R133+UR5+0x1000] ;  /* 0x001000058568783b */ /* 0x000e620008004200 */
[----:B------:R-:W-:Y:S01]  /*2000*/  LOP3.LUT P6, RZ, R150, 0x1, RZ, 0xc0, !PT ;  /* 0x0000000196ff7812 */ /* 0x000fe200078cc0ff */
[----:B------:R-:W-:Y:S01]  /*2010*/  UISETP.NE.AND UP0, UPT, UR13, 0x4, UPT ;  /* 0x000000040d00788c */ /* 0x000fe2000bf05270 */
[----:B------:R-:W-:Y:S01]  /*2020*/  IADD3 R156, P2, R144, c[0x0][0x1a0], RZ ;  /* 0x00006800909c7a10 */ /* 0x000fe20007f5e0ff */
[----:B------:R-:W-:Y:S01]  /*2030*/  UIADD3 UR7, UR4, 0x80, URZ ;  /* 0x0000008004077890 */ /* 0x000fe2000fffe03f */
[----:B------:R-:W-:Y:S01]  /*2040*/  IADD3 R154, R135, UR12, RZ ;  /* 0x0000000c879a7c10 */ /* 0x000fe2000fffe0ff */
[----:B------:R-:W-:Y:S01]  /*2050*/  UIADD3 UR10, UR10, 0x1, URZ ;  /* 0x000000010a0a7890 */ /* 0x000fe2000fffe03f */
[C---:B------:R-:W-:Y:S01]  /*2060*/  HMMA.16816.F16 R60, R68.reuse, R76, R60 ;  /* 0x0000004c443c723c */ /* 0x040fe2000000083c */
[----:B------:R-:W1:Y:S01]  /*2070*/  LDSM.16.MT88.4 R108, [R132+UR5+0x1000] ;  /* 0x00100005846c783b */ /* 0x000e620008004200 */
[----:B------:R-:W-:Y:S02]  /*2080*/  UIADD3 UR9, UR11, 0x2000, URZ ;  /* 0x000020000b097890 */ /* 0x000fe4000fffe03f */
[----:B------:R-:W-:Y:S01]  /*2090*/  IADD3.X R157, R143, c[0x0][0x1a4], RZ, P2, !PT ;  /* 0x000069008f9d7a10 */ /* 0x000fe200017fe4ff */
[----:B------:R-:W-:Y:S01]  /*20a0*/  UISETP.NE.AND UP1, UPT, UR10, 0x4, UPT ;  /* 0x000000040a00788c */ /* 0x000fe2000bf25270 */
[----:B------:R-:W-:Y:S01]  /*20b0*/  LOP3.LUT R145, R151, 0x2, RZ, 0xc0, !PT ;  /* 0x0000000297917812 */ /* 0x000fe200078ec0ff */
[----:B------:R-:W-:Y:S01]  /*20c0*/  @!UP0 UIADD3 UR6, UR5, -0x6000, URZ ;  /* 0xffffa00005068890 */ /* 0x000fe2000fffe03f */
[C---:B------:R-:W-:Y:S01]  /*20d0*/  HMMA.16816.F16 R58, R68.reuse, R78, R58 ;  /* 0x0000004e443a723c */ /* 0x040fe2000000083a */
[----:B------:R-:W1:Y:S01]  /*20e0*/  LDSM.16.MT88.4 R112, [R67+UR5+0x1000] ;  /* 0x001000054370783b */ /* 0x000e620008004200 */
[----:B------:R-:W-:Y:S02]  /*20f0*/  @!UP0 UIADD3 UR7, UR4, -0x180, URZ ;  /* 0xfffffe8004078890 */ /* 0x000fe4000fffe03f */
[----:B------:R-:W-:Y:S01]  /*2100*/  SHF.R.U32.HI R145, RZ, 0x1, R145 ;  /* 0x00000001ff917819 */ /* 0x000fe20000011691 */
[----:B------:R-:W-:Y:S01]  /*2110*/  UIADD3 UR8, UR12, 0x80, URZ ;  /* 0x000000800c087890 */ /* 0x000fe2000fffe03f */
[----:B------:R-:W-:Y:S01]  /*2120*/  LOP3.LUT R152, R150, 0x2, RZ, 0xc0, !PT ;  /* 0x0000000296987812 */ /* 0x000fe200078ec0ff */
[----:B------:R-:W-:Y:S01]  /*2130*/  @!UP0 UMOV UR13, URZ ;  /* 0x0000003f000d8c82 */ /* 0x000fe20008000000 */
[C---:B------:R-:W-:Y:S01]  /*2140*/  HMMA.16816.F16 R56, R68.reuse, R80, R56 ;  /* 0x000000504438723c */ /* 0x040fe20000000838 */
[----:B------:R-:W1:Y:S01]  /*2150*/  LDSM.16.MT88.4 R116, [R66+UR5+0x1000] ;  /* 0x001000054274783b */ /* 0x000e620008004200 */
[----:B------:R-:W-:Y:S01]  /*2160*/  ISETP.NE.U32.AND P0, PT, R145, RZ, PT ;  /* 0x000000ff9100720c */ /* 0x000fe20003f05070 */
[----:B------:R-:W-:Y:S01]  /*2170*/  @!UP1 UIADD3 UR9, UR11, -0x6000, URZ ;  /* 0xffffa0000b099890 */ /* 0x000fe2000fffe03f */
[----:B------:R-:W-:Y:S01]  /*2180*/  SHF.R.U32.HI R152, RZ, 0x1, R152 ;  /* 0x00000001ff987819 */ /* 0x000fe20000011698 */
[----:B------:R-:W-:Y:S01]  /*2190*/  @!UP1 UIADD3 UR8, UR12, -0x180, URZ ;  /* 0xfffffe800c089890 */ /* 0x000fe2000fffe03f */
[C---:B------:R-:W-:Y:S01]  /*21a0*/  LOP3.LUT R145, R151.reuse, 0x4, RZ, 0xc0, !PT ;  /* 0x0000000497917812 */ /* 0x040fe200078ec0ff */
[----:B------:R-:W-:Y:S01]  /*21b0*/  @!UP1 UMOV UR10, URZ ;  /* 0x0000003f000a9c82 */ /* 0x000fe20008000000 */
[C---:B------:R-:W-:Y:S01]  /*21c0*/  HMMA.16816.F16 R54, R68.reuse, R82, R54 ;  /* 0x000000524436723c */ /* 0x040fe20000000836 */
[----:B------:R-:W1:Y:S01]  /*21d0*/  LDSM.16.M88.4 R120, [R0+UR4+0x1000] ;  /* 0x001000040078783b */ /* 0x000e620008000200 */
[----:B------:R-:W-:Y:S01]  /*21e0*/  ISETP.NE.U32.AND P5, PT, R152, RZ, PT ;  /* 0x000000ff9800720c */ /* 0x000fe20003fa5070 */
[----:B------:R-:W-:Y:S01]  /*21f0*/  UMOV UR5, UR6 ;  /* 0x0000000600057c82 */ /* 0x000fe20008000000 */
[----:B------:R-:W-:Y:S01]  /*2200*/  SHF.R.U32.HI R145, RZ, 0x2, R145 ;  /* 0x00000002ff917819 */ /* 0x000fe20000011691 */
[----:B------:R-:W-:Y:S01]  /*2210*/  UMOV UR12, UR8 ;  /* 0x00000008000c7c82 */ /* 0x000fe20008000000 */
[----:B------:R-:W-:Y:S02]  /*2220*/  LOP3.LUT R153, R151, 0x8, RZ, 0xc0, !PT ;  /* 0x0000000897997812 */ /* 0x000fe400078ec0ff */
[C---:B------:R-:W-:Y:S01]  /*2230*/  HMMA.16816.F16 R52, R68.reuse, R84, R52 ;  /* 0x000000544434723c */ /* 0x040fe20000000834 */
[----:B------:R-:W2:Y:S01]  /*2240*/  LDSM.16.M88.4 R124, [R0+UR4+0x2000] ;  /* 0x00200004007c783b */ /* 0x000ea20008000200 */
[----:B------:R-:W-:Y:S02]  /*2250*/  ISETP.NE.U32.AND P4, PT, R145, RZ, PT ;  /* 0x000000ff9100720c */ /* 0x000fe40003f85070 */
[----:B------:R-:W-:Y:S01]  /*2260*/  IMAD.MOV.U32 R145, RZ, RZ, R143 ;  /* 0x000000ffff917224 */ /* 0x000fe200078e008f */
[----:B------:R-:W-:Y:S02]  /*2270*/  IADD3 R143, R141, UR11, RZ ;  /* 0x0000000b8d8f7c10 */ /* 0x000fe4000fffe0ff */
[----:B------:R-:W-:Y:S01]  /*2280*/  SHF.R.U32.HI R153, RZ, 0x3, R153 ;  /* 0x00000003ff997819 */ /* 0x000fe20000011699 */
[-C--:B------:R-:W-:Y:S01]  /*2290*/  HMMA.16816.F16 R50, R68, R86.reuse, R50 ;  /* 0x000000564432723c */ /* 0x080fe20000000832 */
[----:B------:R-:W2:Y:S02]  /*22a0*/  LDSM.16.M88.4 R128, [R0+UR4+0x3000] ;  /* 0x003000040080783b */ /* 0x000ea40008000200 */
[----:B------:R-:W-:Y:S01]  /*22b0*/  ISETP.NE.U32.AND P3, PT, R153, RZ, PT ;  /* 0x000000ff9900720c */ /* 0x000fe20003f65070 */
[----:B------:R-:W-:Y:S01]  /*22c0*/  UMOV UR4, UR7 ;  /* 0x0000000700047c82 */ /* 0x000fe20008000000 */
[C---:B------:R-:W-:Y:S02]  /*22d0*/  LOP3.LUT R152, R150.reuse, 0x4, RZ, 0xc0, !PT ;  /* 0x0000000496987812 */ /* 0x040fe400078ec0ff */
[----:B------:R-:W-:Y:S01]  /*22e0*/  LOP3.LUT R158, R150, 0x8, RZ, 0xc0, !PT ;  /* 0x00000008969e7812 */ /* 0x000fe200078ec0ff */
[C---:B---3--:R-:W-:Y:S01]  /*22f0*/  HMMA.16816.F16 R48, R88.reuse, R86, R48 ;  /* 0x000000565830723c */ /* 0x048fe20000000830 */
[----:B------:R-:W-:Y:S01]  /*2300*/  @!PT LDS RZ, [RZ] ;  /* 0x00000000fffff984 */ /* 0x000fe20000000800 */
[----:B------:R-:W-:Y:S01]  /*2310*/  @!PT LDS RZ, [RZ] ;  /* 0x00000000fffff984 */ /* 0x000fe20000000800 */
[----:B------:R-:W-:Y:S01]  /*2320*/  @!PT LDS RZ, [RZ] ;  /* 0x00000000fffff984 */ /* 0x000fe20000000800 */
[----:B------:R3:W-:Y:S03]  /*2330*/  @P1 LDGSTS.E.BYPASS.LTC128B.128 [R155], [R144.64] ;  /* 0x00000000909b1fae */ /* 0x0007e6000b901d4e */
[----:B------:R-:W-:Y:S02]  /*2340*/  IADD3 R160, P1, R156, c[0x0][0x1a0], RZ ;  /* 0x000068009ca07a10 */ /* 0x000fe40007f3e0ff */
[----:B------:R-:W-:Y:S02]  /*2350*/  SHF.R.U32.HI R152, RZ, 0x2, R152 ;  /* 0x00000002ff987819 */ /* 0x000fe40000011698 */
[C---:B------:R-:W-:Y:S01]  /*2360*/  HMMA.16816.F16 R46, R88.reuse, R84, R46 ;  /* 0x00000054582e723c */ /* 0x040fe2000000082e */
[----:B------:R5:W-:Y:S01]  /*2370*/  @P0 LDGSTS.E.BYPASS.LTC128B.128 [R154], [R156.64] ;  /* 0x000000009c9a0fae */ /* 0x000be2000b901d4e */
[----:B------:R-:W-:Y:S02]  /*2380*/  ISETP.NE.U32.AND P2, PT, R152, RZ, PT ;  /* 0x000000ff9800720c */ /* 0x000fe40003f45070 */
[----:B------:R-:W-:Y:S02]  /*2390*/  IADD3.X R161, R157, c[0x0][0x1a4], RZ, P1, !PT ;  /* 0x000069009da17a10 */ /* 0x000fe40000ffe4ff */
[----:B------:R-:W-:Y:S02]  /*23a0*/  IADD3 R162, P1, R160, c[0x0][0x1a0], RZ ;  /* 0x00006800a0a27a10 */ /* 0x000fe40007f3e0ff */
[C---:B------:R-:W-:Y:S01]  /*23b0*/  HMMA.16816.F16 R44, R88.reuse, R82, R44 ;  /* 0x00000052582c723c */ /* 0x040fe2000000082c */
[----:B----4-:R4:W-:Y:S03]  /*23c0*/  @P6 LDGSTS.E.BYPASS.LTC128B.128 [R143], [R146.64] ;  /* 0x00000000928f6fae */ /* 0x0109e6000b901d4e */
[----:B------:R-:W-:Y:S02]  /*23d0*/  IADD3.X R163, R161, c[0x0][0x1a4], RZ, P1, !PT ;  /* 0x00006900a1a37a10 */ /* 0x000fe40000ffe4ff */
[----:B------:R-:W-:Y:S02]  /*23e0*/  IADD3 R152, P0, R146, c[0x0][0x1c0], RZ ;  /* 0x0000700092987a10 */ /* 0x000fe40007f1e0ff */
[C---:B------:R-:W-:Y:S01]  /*23f0*/  HMMA.16816.F16 R42, R88.reuse, R80, R42 ;  /* 0x00000050582a723c */ /* 0x040fe2000000082a */
[----:B------:R4:W-:Y:S03]  /*2400*/  @P5 LDGSTS.E.BYPASS.LTC128B.128 [R143+0x80], [R146.64+0x80] ;  /* 0x00080080928f5fae */ /* 0x0009e6000b901d4e */
[----:B------:R-:W-:Y:S01]  /*2410*/  IADD3.X R153, R147, c[0x0][0x1c4], RZ, P0, !PT ;  /* 0x0000710093997a10 */ /* 0x000fe200007fe4ff */
[----:B---3--:R-:W-:Y:S01]  /*2420*/  IMAD.WIDE.U32 R144, R142, c[0x0][0x1a0], R144 ;  /* 0x000068008e907a25 */ /* 0x008fe200078e0090 */
[----:B------:R-:W-:Y:S02]  /*2430*/  SHF.R.U32.HI R158, RZ, 0x3, R158 ;  /* 0x00000003ff9e7819 */ /* 0x000fe4000001169e */
[C---:B------:R-:W-:Y:S01]  /*2440*/  HMMA.16816.F16 R40, R88.reuse, R78, R40 ;  /* 0x0000004e5828723c */ /* 0x040fe20000000828 */
[----:B------:R3:W-:Y:S01]  /*2450*/  @P4 LDGSTS.E.BYPASS.LTC128B.128 [R155+0x1000], [R160.64] ;  /* 0x01000000a09b4fae */ /* 0x0007e2000b901d4e */
[----:B------:R-:W-:Y:S02]  /*2460*/  ISETP.NE.U32.AND P0, PT, R158, RZ, PT ;  /* 0x000000ff9e00720c */ /* 0x000fe40003f05070 */
[----:B-----5:R-:W-:Y:S01]  /*2470*/  IADD3 R157, R140, UR11, RZ ;  /* 0x0000000b8c9d7c10 */ /* 0x020fe2000fffe0ff */
[----:B------:R-:W-:Y:S03]  /*2480*/  UMOV UR11, UR9 ;  /* 0x00000009000b7c82 */ /* 0x000fe60008000000 */
[C---:B------:R-:W-:Y:S01]  /*2490*/  HMMA.16816.F16 R38, R88.reuse, R76, R38 ;  /* 0x0000004c5826723c */ /* 0x040fe20000000826 */
[----:B------:R3:W-:Y:S07]  /*24a0*/  @P3 LDGSTS.E.BYPASS.LTC128B.128 [R154+0x1000], [R162.64] ;  /* 0x01000000a29a3fae */ /* 0x0007ee000b901d4e */
[C---:B------:R-:W-:Y:S01]  /*24b0*/  HMMA.16816.F16 R36, R88.reuse, R74, R36 ;  /* 0x0000004a5824723c */ /* 0x040fe20000000824 */
[----:B------:R5:W-:Y:S03]  /*24c0*/  @P2 LDGSTS.E.BYPASS.LTC128B.128 [R157], [R152.64] ;  /* 0x00000000989d2fae */ /* 0x000be6000b901d4e */
[----:B----4-:R-:W-:Y:S04]  /*24d0*/  IADD3 R147, R148, -0x1, RZ ;  /* 0xffffffff94937810 */ /* 0x010fe80007ffe0ff */
[-C--:B------:R-:W-:Y:S01]  /*24e0*/  HMMA.16816.F16 R34, R88, R72.reuse, R34 ;  /* 0x000000485822723c */ /* 0x080fe20000000822 */
[----:B------:R5:W-:Y:S01]  /*24f0*/  @P0 LDGSTS.E.BYPASS.LTC128B.128 [R157+0x80], [R152.64+0x80] ;  /* 0x00080080989d0fae */ /* 0x000be2000b901d4e */
[----:B------:R-:W-:Y:S02]  /*2500*/  ISETP.NE.AND P1, PT, R147, RZ, PT ;  /* 0x000000ff9300720c */ /* 0x000fe40003f25270 */
[----:B------:R-:W-:Y:S02]  /*2510*/  IADD3 R144, P0, R144, c[0x0][0x1a8], RZ ;  /* 0x00006a0090907a10 */ /* 0x000fe40007f1e0ff */
[----:B------:R-:W-:Y:S02]  /*2520*/  SEL R151, R151, RZ, P1 ;  /* 0x000000ff97977207 */ /* 0x000fe40000800000 */
[C---:B------:R-:W-:Y:S01]  /*2530*/  HMMA.16816.F16 R32, R92.reuse, R72, R32 ;  /* 0x000000485c20723c */ /* 0x040fe20000000820 */
[----:B------:R-:W0:Y:S03]  /*2540*/  LDGDEPBAR ;  /* 0x00000000000079af */ /* 0x000e260000000000 */
[----:B------:R-:W-:Y:S02]  /*2550*/  IADD3.X R143, R145, c[0x0][0x1ac], R149, P0, !PT ;  /* 0x00006b00918f7a10 */ /* 0x000fe400007fe495 */
[----:B------:R-:W-:Y:S02]  /*2560*/  IADD3 R146, P0, R152, c[0x0][0x1c8], RZ ;  /* 0x0000720098927a10 */ /* 0x000fe40007f1e0ff */
[C---:B------:R-:W-:Y:S04]  /*2570*/  HMMA.16816.F16 R30, R92.reuse, R74, R30 ;  /* 0x0000004a5c1e723c */ /* 0x040fe8000000081e */
[----:B------:R-:W-:Y:S02]  /*2580*/  IADD3.X R145, R153, c[0x0][0x1cc], RZ, P0, !PT ;  /* 0x0000730099917a10 */ /* 0x000fe400007fe4ff */
[----:B------:R-:W-:Y:S01]  /*2590*/  ISETP.GT.AND P0, PT, R148, -0x2, PT ;  /* 0xfffffffe9400780c */ /* 0x000fe20003f04270 */
[----:B------:R-:W-:Y:S01]  /*25a0*/  IMAD.MOV.U32 R148, RZ, RZ, R147 ;  /* 0x000000ffff947224 */ /* 0x000fe200078e0093 */
[C---:B------:R-:W-:Y:S04]  /*25b0*/  HMMA.16816.F16 R28, R92.reuse, R76, R28 ;  /* 0x0000004c5c1c723c */ /* 0x040fe8000000081c */
[----:B-----5:R-:W-:Y:S02]  /*25c0*/  LEA R152, R137, UR7, 0x4 ;  /* 0x0000000789987c11 */ /* 0x020fe4000f8e20ff */
[----:B------:R-:W-:Y:S02]  /*25d0*/  SEL R150, R150, RZ, P1 ;  /* 0x000000ff96967207 */ /* 0x000fe40000800000 */
        /* <DEDUP_REMOVED lines=56> */
.L_x_71:
[----:B------:R-:W0:Y:S01]  /*2960*/  LDGDEPBAR ;  /* 0x00000000000079af */ /* 0x000e220000000000 */
[----:B------:R-:W-:-:S02]  /*2970*/  ISETP.NE.U32.AND P1, PT, RZ, c[0x0][0x2e0], PT ;  /* 0x0000b800ff007a0c */ /* 0x000fc40003f25070 */
[----:B------:R-:W-:Y:S01]  /*2980*/  ISETP.NE.U32.AND P0, PT, RZ, c[0x0][0x2e8], PT ;  /* 0x0000ba00ff007a0c */ /* 0x000fe20003f05070 */
[----:B------:R-:W0:Y:S01]  /*2990*/  LDGDEPBAR ;  /* 0x00000000000079af */ /* 0x000e220000000000 */
[----:B------:R-:W-:Y:S02]  /*29a0*/  ISETP.NE.AND.EX P1, PT, RZ, c[0x0][0x2e4], PT, P1 ;  /* 0x0000b900ff007a0c */ /* 0x000fe40003f25310 */
[----:B------:R-:W-:-:S11]  /*29b0*/  ISETP.NE.AND.EX P0, PT, RZ, c[0x0][0x2ec], PT, P0 ;  /* 0x0000bb00ff007a0c */ /* 0x000fd60003f05300 */
[----:B-12---:R-:W-:Y:S02]  /*29c0*/  @P1 IMAD.MOV.U32 R70, RZ, RZ, c[0x0][0x2e0] ;  /* 0x0000b800ff461624 */ /* 0x006fe400078e00ff */
[----:B------:R-:W-:Y:S02]  /*29d0*/  @P1 IMAD.MOV.U32 R71, RZ, RZ, c[0x0][0x2e4] ;  /* 0x0000b900ff471624 */ /* 0x000fe400078e00ff */
[----:B------:R-:W-:Y:S02]  /*29e0*/  @P0 IMAD.MOV.U32 R68, RZ, RZ, c[0x0][0x2e8] ;  /* 0x0000ba00ff440624 */ /* 0x000fe400078e00ff */
[----:B------:R-:W-:Y:S01]  /*29f0*/  @P0 IMAD.MOV.U32 R69, RZ, RZ, c[0x0][0x2ec] ;  /* 0x0000bb00ff450624 */ /* 0x000fe200078e00ff */
[----:B------:R-:W-:-:S04]  /*2a00*/  DEPBAR.LE SB0, 0x0 ;  /* 0x000080000000791a */ /* 0x000fc80000000000 */
[----:B------:R-:W-:Y:S06]  /*2a10*/  BAR.SYNC.DEFER_BLOCKING 0x0 ;  /* 0x0000000000007b1d */ /* 0x000fec0000010000 */
[----:B---3--:R1:W5:Y:S04]  /*2a20*/  @P1 LDG.E.U16 R66, [R70.64] ;  /* 0x0000000e46421981 */ /* 0x008368000c1e1500 */
[----:B------:R2:W5:Y:S01]  /*2a30*/  @P0 LDG.E.U16 R96, [R68.64] ;  /* 0x0000000e44600981 */ /* 0x000562000c1e1500 */
[----:B------:R-:W-:Y:S01]  /*2a40*/  IMAD.MOV.U32 R78, RZ, RZ, c[0x0][0x174] ;  /* 0x00005d00ff4e7624 */ /* 0x000fe200078e00ff */
[----:B------:R-:W-:Y:S01]  /*2a50*/  ULEA UR16, UR18, UR16, 0x1 ;  /* 0x0000001012107291 */ /* 0x000fe2000f8e083f */
[----:B------:R-:W-:Y:S01]  /*2a60*/  ISETP.NE.AND P5, PT, RZ, c[0x0][0x17c], PT ;  /* 0x00005f00ff007a0c */ /* 0x000fe20003fa5270 */
[----:B------:R-:W3:Y:S01]  /*2a70*/  S2R R97, SR_TID.X ;  /* 0x0000000000617919 */ /* 0x000ee20000002100 */
[----:B------:R-:W-:-:S02]  /*2a80*/  USHF.L.U32 UR17, UR17, 0x5, URZ ;  /* 0x0000000511117899 */ /* 0x000fc4000800063f */
[----:B------:R-:W-:Y:S01]  /*2a90*/  USHF.L.U32 UR16, UR16, 0x3, URZ ;  /* 0x0000000310107899 */ /* 0x000fe2000800063f */
[----:B------:R-:W4:Y:S03]  /*2aa0*/  S2R R98, SR_CTAID.X ;  /* 0x0000000000627919 */ /* 0x000f260000002500 */
[----:B------:R-:W-:Y:S01]  /*2ab0*/  UIMAD UR16, UR16, 0x48, UR17 ;  /* 0x00000048101078a4 */ /* 0x000fe2000f8e0211 */
[----:B-1----:R-:W-:Y:S02]  /*2ac0*/  IMAD.MOV.U32 R70, RZ, RZ, c[0x0][0x310] ;  /* 0x0000c400ff467624 */ /* 0x002fe400078e00ff */
[----:B------:R-:W-:Y:S02]  /*2ad0*/  IMAD.MOV.U32 R71, RZ, RZ, c[0x0][0x314] ;  /* 0x0000c500ff477624 */ /* 0x000fe400078e00ff */
[----:B--2---:R-:W-:Y:S02]  /*2ae0*/  IMAD.MOV.U32 R68, RZ, RZ, c[0x0][0x300] ;  /* 0x0000c000ff447624 */ /* 0x004fe400078e00ff */
[----:B------:R-:W-:Y:S01]  /*2af0*/  IMAD.MOV.U32 R69, RZ, RZ, c[0x0][0x304] ;  /* 0x0000c100ff457624 */ /* 0x000fe200078e00ff */
[----:B---3--:R-:W-:-:S02]  /*2b00*/  LOP3.LUT R0, R97, 0x1f, RZ, 0xc0, !PT ;  /* 0x0000001f61007812 */ /* 0x008fc400078ec0ff */
[----:B------:R-:W-:Y:S02]  /*2b10*/  LOP3.LUT R67, R97, 0x3, RZ, 0xc0, !PT ;  /* 0x0000000361437812 */ /* 0x000fe400078ec0ff */
[----:B------:R-:W-:-:S05]  /*2b20*/  SHF.R.U32.HI R0, RZ, 0x2, R0 ;  /* 0x00000002ff007819 */ /* 0x000fca0000011600 */
[----:B------:R-:W-:Y:S02]  /*2b30*/  IMAD R0, R0, 0x48, R67 ;  /* 0x0000004800007824 */ /* 0x000fe400078e0243 */
[----:B------:R-:W-:-:S03]  /*2b40*/  IMAD.MOV.U32 R67, RZ, RZ, -0x1 ;  /* 0xffffffffff437424 */ /* 0x000fc600078e00ff */
[----:B------:R-:W-:Y:S02]  /*2b50*/  IADD3 R0, R0, UR16, RZ ;  /* 0x0000001000007c10 */ /* 0x000fe4000fffe0ff */
[----:B------:R-:W-:-:S04]  /*2b60*/  SHF.L.U32 R67, R67, c[0x0][0x178], RZ ;  /* 0x00005e0043437a19 */ /* 0x000fc800000006ff */
[----:B----4-:R-:W-:Y:S02]  /*2b70*/  LOP3.LUT R76, R98, R67, RZ, 0x30, !PT ;  /* 0x00000043624c7212 */ /* 0x010fe400078e30ff */
[----:B------:R-:W-:-:S03]  /*2b80*/  SHF.R.S32.HI R98, RZ, c[0x0][0x178], R98 ;  /* 0x00005e00ff627a19 */ /* 0x000fc60000011462 */
[----:B------:R-:W-:-:S04]  /*2b90*/  IMAD.IADD R76, R139, 0x1, R76 ;  /* 0x000000018b4c7824 */ /* 0x000fc800078e024c */
[----:B------:R-:W-:Y:S01]  /*2ba0*/  IMAD R101, R76, c[0x0][0x16c], R98 ;  /* 0x00005b004c657a24 */ /* 0x000fe200078e0262 */
[----:B------:R-:W1:Y:S08]  /*2bb0*/  @!P1 LDC.U16 R66, c[0x0][0x2d8] ;  /* 0x0000b600ff429b82 */ /* 0x000e700000000400 */
[----:B------:R-:W2:Y:S01]  /*2bc0*/  @!P0 LDC.U16 R96, c[0x0][0x2da] ;  /* 0x0000b680ff608b82 */ /* 0x000ea20000000400 */
[----:B------:R-:W-:-:S13]  /*2bd0*/  ISETP.EQ.AND P0, PT, R78, 0x1, PT ;  /* 0x000000014e00780c */ /* 0x000fda0003f02270 */
[----:B------:R-:W-:Y:S05]  /*2be0*/  @!P5 BRA P0, `(.L_x_73) ;  /* 0x00001eb00000d947 */ /* 0x000fea0000000000 */
[----:B------:R-:W-:-:S05]  /*2bf0*/  MOV R100, 0x4 ;  /* 0x0000000400647802 */ /* 0x000fca0000000f00 */
[----:B------:R-:W-:Y:S01]  /*2c00*/  IMAD.WIDE R100, R101, R100, c[0x0][0x190] ;  /* 0x0000640065647625 */ /* 0x000fe200078e0264 */
[----:B------:R-:W-:Y:S05]  /*2c10*/  @!P5 BRA `(.L_x_74) ;  /* 0x000005000000d947 */ /* 0x000fea0003800000 */
[----:B------:R-:W-:Y:S01]  /*2c20*/  IMAD.MOV.U32 R67, RZ, RZ, c[0x0][0x17c] ;  /* 0x00005f00ff437624 */ /* 0x000fe200078e00ff */
[----:B------:R-:W-:-:S04]  /*2c30*/  MOV R77, 0xffffffff ;  /* 0xffffffff004d7802 */ /* 0x000fc80000000f00 */
[----:B------:R-:W-:-:S13]  /*2c40*/  ISETP.NE.AND P0, PT, R67, 0x1, PT ;  /* 0x000000014300780c */ /* 0x000fda0003f05270 */
[----:B------:R-:W-:Y:S05]  /*2c50*/  @!P0 BRA `(.L_x_75) ;  /* 0x0000040000008947 */ /* 0x000fea0003800000 */
[----:B------:R-:W-:-:S13]  /*2c60*/  ISETP.NE.AND P0, PT, R67, 0x2, PT ;  /* 0x000000024300780c */ /* 0x000fda0003f05270 */
[----:B------:R-:W-:Y:S05]  /*2c70*/  @!P0 BRA `(.L_x_76) ;  /* 0x000001d000008947 */ /* 0x000fea0003800000 */
[----:B------:R-:W-:Y:S01]  /*2c80*/  ISETP.NE.AND P0, PT, R67, 0x3, PT ;  /* 0x000000034300780c */ /* 0x000fe20003f05270 */
[----:B------:R-:W-:Y:S01]  /*2c90*/  IMAD.MOV.U32 R72, RZ, RZ, c[0x0][0x308] ;  /* 0x0000c200ff487624 */ /* 0x000fe200078e00ff */
[----:B------:R-:W-:Y:S01]  /*2ca0*/  MOV R74, c[0x0][0x318] ;  /* 0x0000c600004a7a02 */ /* 0x000fe20000000f00 */
[----:B------:R-:W-:Y:S01]  /*2cb0*/  IMAD.MOV.U32 R73, RZ, RZ, c[0x0][0x30c] ;  /* 0x0000c300ff497624 */ /* 0x000fe200078e00ff */
[----:B------:R-:W-:-:S09]  /*2cc0*/  MOV R75, c[0x0][0x31c] ;  /* 0x0000c700004b7a02 */ /* 0x000fd20000000f00 */
[----:B------:R-:W-:Y:S05]  /*2cd0*/  @P0 BRA `(.L_x_77) ;  /* 0x0000056000000947 */ /* 0x000fea0003800000 */
[----:B------:R-:W-:Y:S01]  /*2ce0*/  ISETP.NE.U32.AND P2, PT, RZ, c[0x0][0x308], PT ;  /* 0x0000c200ff007a0c */ /* 0x000fe20003f45070 */
[C---:B------:R-:W-:Y:S01]  /*2cf0*/  IMAD.SHL.U32 R79, R134.reuse, 0x8, RZ ;  /* 0x00000008864f7824 */ /* 0x040fe200078e00ff */
[----:B------:R-:W-:Y:S01]  /*2d00*/  SHF.R.S32.HI R73, RZ, 0x1f, R134 ;  /* 0x0000001fff497819 */ /* 0x000fe20000011486 */
[----:B------:R-:W-:Y:S01]  /*2d10*/  IMAD.MOV.U32 R69, RZ, RZ, 0x8 ;  /* 0x00000008ff457424 */ /* 0x000fe200078e00ff */
[----:B------:R-:W-:Y:S02]  /*2d20*/  ISETP.NE.AND.EX P2, PT, RZ, c[0x0][0x30c], PT, P2 ;  /* 0x0000c300ff007a0c */ /* 0x000fe40003f45320 */
[C---:B------:R-:W-:Y:S01]  /*2d30*/  SHF.L.U64.HI R67, R134.reuse, 0x3, R73 ;  /* 0x0000000386437819 */ /* 0x040fe20000010249 */
[----:B------:R-:W-:Y:S01]  /*2d40*/  IMAD.WIDE R68, R134, R69, c[0x0][0x300] ;  /* 0x0000c00086447625 */ /* 0x000fe200078e0245 */
[----:B------:R-:W-:-:S04]  /*2d50*/  IADD3 R70, P0, R79, c[0x0][0x310], RZ ;  /* 0x0000c4004f467a10 */ /* 0x000fc80007f1e0ff */
[----:B------:R-:W-:Y:S01]  /*2d60*/  IADD3.X R71, R67, c[0x0][0x314], RZ, P0, !PT ;  /* 0x0000c50043477a10 */ /* 0x000fe200007fe4ff */
[----:B------:R-:W5:Y:S04]  /*2d70*/  LDG.E.64 R68, [R68.64] ;  /* 0x0000000e44447981 */ /* 0x000f68000c1e1b00 */
[C---:B------:R-:W-:Y:S01]  /*2d80*/  @P2 LEA R80, P1, R134.reuse, c[0x0][0x308], 0x3 ;  /* 0x0000c20086502a11 */ /* 0x040fe200078218ff */
[----:B------:R-:W5:Y:S03]  /*2d90*/  LDG.E.64 R70, [R70.64] ;  /* 0x0000000e46467981 */ /* 0x000f66000c1e1b00 */
[----:B------:R-:W-:Y:S02]  /*2da0*/  @P2 LEA.HI.X R81, R134, c[0x0][0x30c], R73, 0x3, P1 ;  /* 0x0000c30086512a11 */ /* 0x000fe400008f1c49 */
[----:B------:R-:W-:-:S06]  /*2db0*/  CS2R R72, SRZ ;  /* 0x0000000000487805 */ /* 0x000fcc000001ff00 */
[----:B------:R3:W5:Y:S01]  /*2dc0*/  @P2 LDG.E.64 R72, [R80.64] ;  /* 0x0000000e50482981 */ /* 0x000762000c1e1b00 */
[----:B------:R-:W-:-:S04]  /*2dd0*/  ISETP.NE.U32.AND P0, PT, RZ, c[0x0][0x318], PT ;  /* 0x0000c600ff007a0c */ /* 0x000fc80003f05070 */
[----:B------:R-:W-:Y:S01]  /*2de0*/  ISETP.NE.AND.EX P0, PT, RZ, c[0x0][0x31c], PT, P0 ;  /* 0x0000c700ff007a0c */ /* 0x000fe20003f05300 */
[----:B------:R-:W-:-:S12]  /*2df0*/  CS2R R74, SRZ ;  /* 0x00000000004a7805 */ /* 0x000fd8000001ff00 */
[----:B------:R-:W-:Y:S05]  /*2e00*/  @!P0 BRA `(.L_x_77) ;  /* 0x0000043000008947 */ /* 0x000fea0003800000 */
[----:B------:R-:W-:-:S04]  /*2e10*/  IADD3 R74, P0, R79, c[0x0][0x318], RZ ;  /* 0x0000c6004f4a7a10 */ /* 0x000fc80007f1e0ff */
[----:B------:R-:W-:-:S06]  /*2e20*/  IADD3.X R75, R67, c[0x0][0x31c], RZ, P0, !PT ;  /* 0x0000c700434b7a10 */ /* 0x000fcc00007fe4ff */
[----:B------:R-:W5:Y:S01]  /*2e30*/  LDG.E.64 R74, [R74.64] ;  /* 0x0000000e4a4a7981 */ /* 0x000f62000c1e1b00 */
[----:B------:R-:W-:Y:S05]  /*2e40*/  BRA `(.L_x_77) ;  /* 0x000003f000007947 */ /* 0x000fea0003800000 */
.L_x_76:
[----:B------:R-:W-:Y:S01]  /*2e50*/  ISETP.NE.U32.AND P1, PT, RZ, c[0x0][0x308], PT ;  /* 0x0000c200ff007a0c */ /* 0x000fe20003f25070 */
[C---:B------:R-:W-:Y:S01]  /*2e60*/  IMAD.WIDE.U32 R84, R134.reuse, c[0x0][0x340], RZ ;  /* 0x0000d00086547a25 */ /* 0x040fe200078e00ff */
[----:B------:R-:W-:Y:S01]  /*2e70*/  ISETP.NE.U32.AND P0, PT, RZ, c[0x0][0x318], PT ;  /* 0x0000c600ff007a0c */ /* 0x000fe20003f05070 */
[----:B------:R-:W-:Y:S01]  /*2e80*/  CS2R R72, SRZ ;  /* 0x0000000000487805 */ /* 0x000fe2000001ff00 */
[----:B------:R-:W-:Y:S01]  /*2e90*/  ISETP.NE.AND.EX P1, PT, RZ, c[0x0][0x30c], PT, P1 ;  /* 0x0000c300ff007a0c */ /* 0x000fe20003f25310 */
[----:B------:R-:W-:Y:S01]  /*2ea0*/  IMAD.WIDE.U32 R82, R134, c[0x0][0x188], RZ ;  /* 0x0000620086527a25 */ /* 0x000fe200078e00ff */
[----:B------:R-:W-:Y:S02]  /*2eb0*/  SHF.R.S32.HI R67, RZ, 0x1f, R134 ;  /* 0x0000001fff437819 */ /* 0x000fe40000011486 */
[----:B------:R-:W-:Y:S02]  /*2ec0*/  ISETP.NE.AND.EX P0, PT, RZ, c[0x0][0x31c], PT, P0 ;  /* 0x0000c700ff007a0c */ /* 0x000fe40003f05300 */
[----:B------:R-:W-:Y:S01]  /*2ed0*/  LEA R68, P4, R84, c[0x0][0x300], 0x1 ;  /* 0x0000c00054447a11 */ /* 0x000fe200078808ff */
[C---:B------:R-:W-:Y:S01]  /*2ee0*/  IMAD R69, R67.reuse, c[0x0][0x340], RZ ;  /* 0x0000d00043457a24 */ /* 0x040fe200078e02ff */
[----:B------:R-:W-:Y:S01]  /*2ef0*/  LEA R70, P2, R82, c[0x0][0x310], 0x1 ;  /* 0x0000c40052467a11 */ /* 0x000fe200078408ff */
[----:B------:R-:W-:-:S02]  /*2f00*/  IMAD R71, R67, c[0x0][0x188], RZ ;  /* 0x0000620043477a24 */ /* 0x000fc400078e02ff */
[C---:B------:R-:W-:Y:S02]  /*2f10*/  IMAD R69, R134.reuse, c[0x0][0x344], R69 ;  /* 0x0000d10086457a24 */ /* 0x040fe400078e0245 */
[----:B------:R-:W-:Y:S02]  /*2f20*/  @P1 IMAD R75, R67, c[0x0][0x348], RZ ;  /* 0x0000d200434b1a24 */ /* 0x000fe400078e02ff */
[----:B------:R-:W-:-:S04]  /*2f30*/  @P1 IMAD.WIDE.U32 R80, R134, c[0x0][0x348], RZ ;  /* 0x0000d20086501a25 */ /* 0x000fc800078e00ff */
[----:B------:R-:W-:Y:S01]  /*2f40*/  @P1 IMAD R75, R134, c[0x0][0x34c], R75 ;  /* 0x0000d300864b1a24 */ /* 0x000fe200078e024b */
[----:B------:R-:W-:Y:S01]  /*2f50*/  @P1 LEA R72, P3, R80, c[0x0][0x308], 0x1 ;  /* 0x0000c20050481a11 */ /* 0x000fe200078608ff */
[----:B------:R-:W-:Y:S02]  /*2f60*/  IMAD R71, R134, c[0x0][0x18c], R71 ;  /* 0x0000630086477a24 */ /* 0x000fe400078e0247 */
[----:B------:R-:W-:Y:S02]  /*2f70*/  @P1 IMAD.IADD R74, R81, 0x1, R75 ;  /* 0x00000001514a1824 */ /* 0x000fe400078e024b */
[----:B------:R-:W-:Y:S01]  /*2f80*/  IMAD.IADD R69, R85, 0x1, R69 ;  /* 0x0000000155457824 */ /* 0x000fe200078e0245 */
[----:B------:R-:W-:Y:S02]  /*2f90*/  IADD3 R71, R83, R71, RZ ;  /* 0x0000004753477210 */ /* 0x000fe40007ffe0ff */
[----:B------:R-:W-:Y:S02]  /*2fa0*/  @P1 LEA.HI.X R73, R80, c[0x0][0x30c], R74, 0x1, P3 ;  /* 0x0000c30050491a11 */ /* 0x000fe400018f0c4a */
[----:B------:R-:W-:Y:S01]  /*2fb0*/  LEA.HI.X R69, R84, c[0x0][0x304], R69, 0x1, P4 ;  /* 0x0000c10054457a11 */ /* 0x000fe200020f0c45 */
[----:B------:R-:W-:Y:S01]  /*2fc0*/  CS2R R74, SRZ ;  /* 0x00000000004a7805 */ /* 0x000fe2000001ff00 */
[----:B------:R-:W-:Y:S01]  /*2fd0*/  LEA.HI.X R71, R82, c[0x0][0x314], R71, 0x1, P2 ;  /* 0x0000c50052477a11 */ /* 0x000fe200010f0c47 */
[----:B------:R-:W-:Y:S05]  /*2fe0*/  @!P0 BRA `(.L_x_77) ;  /* 0x0000025000008947 */ /* 0x000fea0003800000 */
[----:B------:R-:W-:Y:S02]  /*2ff0*/  IMAD R67, R67, c[0x0][0x350], RZ ;  /* 0x0000d40043437a24 */ /* 0x000fe400078e02ff */
[----:B------:R-:W-:-:S04]  /*3000*/  IMAD.WIDE.U32 R80, R134, c[0x0][0x350], RZ ;  /* 0x0000d40086507a25 */ /* 0x000fc800078e00ff */
[----:B------:R-:W-:Y:S01]  /*3010*/  IMAD R67, R134, c[0x0][0x354], R67 ;  /* 0x0000d50086437a24 */ /* 0x000fe200078e0243 */
[----:B------:R-:W-:-:S04]  /*3020*/  LEA R74, P0, R80, c[0x0][0x318], 0x1 ;  /* 0x0000c600504a7a11 */ /* 0x000fc800078008ff */
[----:B------:R-:W-:-:S04]  /*3030*/  IADD3 R67, R81, R67, RZ ;  /* 0x0000004351437210 */ /* 0x000fc80007ffe0ff */
[----:B------:R-:W-:Y:S01]  /*3040*/  LEA.HI.X R75, R80, c[0x0][0x31c], R67, 0x1, P0 ;  /* 0x0000c700504b7a11 */ /* 0x000fe200000f0c43 */
[----:B------:R-:W-:Y:S05]  /*3050*/  BRA `(.L_x_77) ;  /* 0x000001e000007947 */ /* 0x000fea0003800000 */
.L_x_75:
[----:B------:R-:W-:Y:S01]  /*3060*/  SHF.R.S32.HI R71, RZ, 0x1f, R134 ;  /* 0x0000001fff477819 */ /* 0x000fe20000011486 */
[----:B------:R-:W-:Y:S01]  /*3070*/  IMAD.WIDE.U32 R74, R134, c[0x0][0x188], RZ ;  /* 0x00006200864a7a25 */ /* 0x000fe200078e00ff */
[----:B------:R-:W-:-:S03]  /*3080*/  MOV R72, c[0x0][0x308] ;  /* 0x0000c20000487a02 */ /* 0x000fc60000000f00 */
[----:B------:R-:W-:Y:S01]  /*3090*/  IMAD R71, R71, c[0x0][0x188], RZ ;  /* 0x0000620047477a24 */ /* 0x000fe200078e02ff */
[----:B------:R-:W-:Y:S01]  /*30a0*/  LEA R70, P0, R74, c[0x0][0x310], 0x1 ;  /* 0x0000c4004a467a11 */ /* 0x000fe200078008ff */
[----:B------:R-:W-:Y:S02]  /*30b0*/  IMAD.MOV.U32 R73, RZ, RZ, c[0x0][0x30c] ;  /* 0x0000c300ff497624 */ /* 0x000fe400078e00ff */
[----:B------:R-:W-:-:S05]  /*30c0*/  IMAD R71, R134, c[0x0][0x18c], R71 ;  /* 0x0000630086477a24 */ /* 0x000fca00078e0247 */
[----:B------:R-:W-:Y:S01]  /*30d0*/  IADD3 R71, R75, R71, RZ ;  /* 0x000000474b477210 */ /* 0x000fe20007ffe0ff */
[----:B------:R-:W-:-:S03]  /*30e0*/  IMAD.MOV.U32 R75, RZ, RZ, c[0x0][0x31c] ;  /* 0x0000c700ff4b7624 */ /* 0x000fc600078e00ff */
[----:B------:R-:W-:Y:S02]  /*30f0*/  LEA.HI.X R71, R74, c[0x0][0x314], R71, 0x1, P0 ;  /* 0x0000c5004a477a11 */ /* 0x000fe400000f0c47 */
[----:B------:R-:W-:Y:S01]  /*3100*/  MOV R74, c[0x0][0x318] ;  /* 0x0000c600004a7a02 */ /* 0x000fe20000000f00 */
[----:B------:R-:W-:Y:S05]  /*3110*/  BRA `(.L_x_77) ;  /* 0x0000012000007947 */ /* 0x000fea0003800000 */
.L_x_74:
[----:B------:R-:W-:Y:S01]  /*3120*/  ISETP.GE.AND P0, PT, R78, 0x2, PT ;  /* 0x000000024e00780c */ /* 0x000fe20003f06270 */
[----:B------:R-:W-:Y:S01]  /*3130*/  IMAD.MOV.U32 R77, RZ, RZ, -0x1 ;  /* 0xffffffffff4d7424 */ /* 0x000fe200078e00ff */
[----:B------:R-:W-:Y:S01]  /*3140*/  MOV R72, c[0x0][0x308] ;  /* 0x0000c20000487a02 */ /* 0x000fe20000000f00 */
[----:B------:R-:W-:Y:S01]  /*3150*/  IMAD.MOV.U32 R73, RZ, RZ, c[0x0][0x30c] ;  /* 0x0000c300ff497624 */ /* 0x000fe200078e00ff */
[----:B------:R-:W-:Y:S01]  /*3160*/  MOV R74, c[0x0][0x318] ;  /* 0x0000c600004a7a02 */ /* 0x000fe20000000f00 */
[----:B------:R-:W-:-:S08]  /*3170*/  IMAD.MOV.U32 R75, RZ, RZ, c[0x0][0x31c] ;  /* 0x0000c700ff4b7624 */ /* 0x000fd000078e00ff */
[----:B------:R-:W-:Y:S05]  /*3180*/  @!P0 BRA `(.L_x_77) ;  /* 0x000000b000008947 */ /* 0x000fea0003800000 */
[----:B------:R-:W-:Y:S01]  /*3190*/  ISETP.GT.AND P0, PT, R97, RZ, PT ;  /* 0x000000ff6100720c */ /* 0x000fe20003f04270 */
[----:B------:R-:W-:-:S12]  /*31a0*/  IMAD.MOV.U32 R77, RZ, RZ, -0x1 ;  /* 0xffffffffff4d7424 */ /* 0x000fd800078e00ff */
[----:B------:R-:W3:Y:S01]  /*31b0*/  @!P0 LDG.E.STRONG.GPU R77, [R100.64] ;  /* 0x0000000e644d8981 */ /* 0x000ee2000c1ef900 */
[----:B------:R-:W-:Y:S01]  /*31c0*/  ISETP.NE.AND P0, PT, R134, RZ, PT ;  /* 0x000000ff8600720c */ /* 0x000fe20003f05270 */
[----:B------:R-:W-:Y:S01]  /*31d0*/  IMAD.MOV.U32 R72, RZ, RZ, c[0x0][0x308] ;  /* 0x0000c200ff487624 */ /* 0x000fe200078e00ff */
[----:B------:R-:W-:Y:S01]  /*31e0*/  MOV R73, c[0x0][0x30c] ;  /* 0x0000c30000497a02 */ /* 0x000fe20000000f00 */
[----:B------:R-:W-:Y:S01]  /*31f0*/  IMAD.MOV.U32 R74, RZ, RZ, c[0x0][0x318] ;  /* 0x0000c600ff4a7624 */ /* 0x000fe200078e00ff */
[----:B------:R-:W-:-:S09]  /*3200*/  MOV R75, c[0x0][0x31c] ;  /* 0x0000c700004b7a02 */ /* 0x000fd20000000f00 */
[----:B------:R-:W4:Y:S02]  /*3210*/  @P0 I2F.F16 R67, 0x1 ;  /* 0x0000000100430906 */ /* 0x000f240000200c00 */
[----:B--2-45:R-:W-:Y:S01]  /*3220*/  @P0 PRMT R96, R67, 0x7610, R96 ;  /* 0x0000761043600816 */ /* 0x034fe20000000060 */
[----:B---3--:R-:W-:-:S05]  /*3230*/  CCTL.IVALL ;  /* 0x00000000ff00798f */ /* 0x008fca0002000000 */
.L_x_77:
[----:B---3--:R-:W-:Y:S01]  /*3240*/  SHF.R.S32.HI R80, RZ, 0x1f, R97 ;  /* 0x0000001fff507819 */ /* 0x008fe20000011461 */
[----:B------:R-:W-:Y:S01]  /*3250*/  IMAD.MOV.U32 R107, RZ, RZ, c[0x0][0x1e0] ;  /* 0x00007800ff6b7624 */ /* 0x000fe200078e00ff */
[----:B------:R-:W-:Y:S01]  /*3260*/  SHF.R.S32.HI R85, RZ, 0x1f, R138 ;  /* 0x0000001fff557819 */ /* 0x000fe2000001148a */
[----:B------:R-:W-:Y:S01]  /*3270*/  IMAD.MOV.U32 R106, RZ, RZ, c[0x0][0x1e4] ;  /* 0x00007900ff6a7624 */ /* 0x000fe200078e00ff */
[CC--:B------:R-:W-:Y:S01]  /*3280*/  LEA.HI R115, R80.reuse, R97.reuse, RZ, 0x5 ;  /* 0x0000006150737211 */ /* 0x0c0fe200078f28ff */
[----:B------:R-:W-:Y:S01]  /*3290*/  IMAD.MOV.U32 R109, RZ, RZ, c[0x0][0x1f8] ;  /* 0x00007e00ff6d7624 */ /* 0x000fe200078e00ff */
[----:B------:R-:W-:Y:S01]  /*32a0*/  LEA.HI R80, R80, R97, RZ, 0x7 ;  /* 0x0000006150507211 */ /* 0x000fe200078f38ff */
[----:B------:R-:W-:Y:S01]  /*32b0*/  IMAD.MOV.U32 R108, RZ, RZ, c[0x0][0x1fc] ;  /* 0x00007f00ff6c7624 */ /* 0x000fe200078e00ff */
[----:B------:R-:W-:Y:S01]  /*32c0*/  SHF.R.S32.HI R115, RZ, 0x5, R115 ;  /* 0x00000005ff737819 */ /* 0x000fe20000011473 */
[----:B------:R-:W-:Y:S01]  /*32d0*/  IMAD.MOV.U32 R114, RZ, RZ, c[0x0][0x210] ;  /* 0x00008400ff727624 */ /* 0x000fe200078e00ff */
[----:B------:R-:W-:Y:S01]  /*32e0*/  LEA.HI R85, R85, R138, RZ, 0x4 ;  /* 0x0000008a55557211 */ /* 0x000fe200078f20ff */
[----:B------:R-:W-:Y:S01]  /*32f0*/  IMAD.MOV.U32 R113, RZ, RZ, c[0x0][0x214] ;  /* 0x00008500ff717624 */ /* 0x000fe200078e00ff */
[----:B------:R-:W-:-:S02]  /*3300*/  SHF.R.S32.HI R82, RZ, 0x1f, R115 ;  /* 0x0000001fff527819 */ /* 0x000fc40000011473 */
[----:B------:R-:W-:Y:S02]  /*3310*/  LOP3.LUT R67, R85, 0x1ffffff0, RZ, 0xc0, !PT ;  /* 0x1ffffff055437812 */ /* 0x000fe400078ec0ff */
[----:B------:R-:W-:Y:S02]  /*3320*/  LEA.HI R82, R82, R115, RZ, 0x2 ;  /* 0x0000007352527211 */ /* 0x000fe400078f10ff */
[----:B-----5:R-:W-:Y:S01]  /*3330*/  ISETP.NE.U32.AND P6, PT, R68, RZ, PT ;  /* 0x000000ff4400720c */ /* 0x020fe20003fc5070 */
[----:B------:R-:W-:Y:S01]  /*3340*/  IMAD.IADD R67, R138, 0x1, -R67 ;  /* 0x000000018a437824 */ /* 0x000fe200078e0a43 */
[----:B------:R-:W-:Y:S02]  /*3350*/  LOP3.LUT R82, R82, 0xfffffffc, RZ, 0xc0, !PT ;  /* 0xfffffffc52527812 */ /* 0x000fe400078ec0ff */
[----:B------:R-:W-:Y:S01]  /*3360*/  ISETP.GT.AND P5, PT, R78, 0x1, !P5 ;  /* 0x000000014e00780c */ /* 0x000fe20006fa4270 */
[----:B------:R-:W-:Y:S01]  /*3370*/  IMAD.SHL.U32 R67, R67, 0x8, RZ ;  /* 0x0000000843437824 */ /* 0x000fe200078e00ff */
[----:B------:R-:W-:Y:S01]  /*3380*/  ISETP.NE.U32.AND P2, PT, R70, RZ, PT ;  /* 0x000000ff4600720c */ /* 0x000fe20003f45070 */
[----:B------:R-:W-:Y:S01]  /*3390*/  IMAD.IADD R115, R115, 0x1, -R82 ;  /* 0x0000000173737824 */ /* 0x000fe200078e0a52 */
[----:B------:R-:W-:Y:S01]  /*33a0*/  LOP3.LUT R82, R80, 0xffffff80, RZ, 0xc0, !PT ;  /* 0xffffff8050527812 */ /* 0x000fe200078ec0ff */
[----:B------:R-:W-:Y:S01]  /*33b0*/  IMAD R76, R76, 0x80, R67 ;  /* 0x000000804c4c7824 */ /* 0x000fe200078e0243 */
[----:B------:R-:W-:-:S02]  /*33c0*/  SHF.R.S32.HI R80, RZ, 0x7, R80 ;  /* 0x00000007ff507819 */ /* 0x000fc40000011450 */
[----:B------:R-:W-:Y:S02]  /*33d0*/  LEA.HI R84, R115, R115, RZ, 0x1 ;  /* 0x0000007373547211 */ /* 0x000fe400078f08ff */
[----:B------:R-:W-:Y:S02]  /*33e0*/  LEA.HI.SX32 R85, R85, R82, 0x1c ;  /* 0x0000005255557211 */ /* 0x000fe400078fe2ff */
[----:B------:R-:W-:Y:S02]  /*33f0*/  LOP3.LUT R82, R84, 0x3ffffffe, RZ, 0xc0, !PT ;  /* 0x3ffffffe54527812 */ /* 0x000fe400078ec0ff */
[----:B------:R-:W-:Y:S02]  /*3400*/  SHF.R.S32.HI R84, RZ, 0x1, R84 ;  /* 0x00000001ff547819 */ /* 0x000fe40000011454 */
[----:B------:R-:W-:Y:S01]  /*3410*/  ISETP.GE.AND P4, PT, R76, c[0x0][0x164], PT ;  /* 0x000059004c007a0c */ /* 0x000fe20003f86270 */
[----:B------:R-:W-:Y:S01]  /*3420*/  IMAD.IADD R115, R115, 0x1, -R82 ;  /* 0x0000000173737824 */ /* 0x000fe200078e0a52 */
[----:B------:R-:W-:Y:S01]  /*3430*/  SHF.R.S32.HI R78, RZ, 0x1f, R67 ;  /* 0x0000001fff4e7819 */ /* 0x000fe20000011443 */
[----:B------:R-:W-:Y:S01]  /*3440*/  IMAD R86, R84, 0x40, R85 ;  /* 0x0000004054567824 */ /* 0x000fe200078e0255 */
[----:B------:R-:W-:Y:S01]  /*3450*/  ISETP.NE.AND.EX P6, PT, R69, RZ, !P4, P6 ;  /* 0x000000ff4500720c */ /* 0x000fe200067c5360 */
[----:B------:R-:W-:Y:S01]  /*3460*/  IMAD.WIDE R82, R76, 0x2, RZ ;  /* 0x000000024c527825 */ /* 0x000fe200078e02ff */
[----:B------:R-:W-:-:S03]  /*3470*/  ISETP.NE.AND.EX P2, PT, R71, RZ, !P4, P2 ;  /* 0x000000ff4700720c */ /* 0x000fc60006745320 */
[----:B------:R-:W-:Y:S01]  /*3480*/  IMAD R79, R115, 0x4, R86 ;  /* 0x00000004734f7824 */ /* 0x000fe200078e0256 */
[----:B------:R-:W-:Y:S01]  /*3490*/  LOP3.LUT R82, R82, 0xfffffff0, RZ, 0xc0, !PT ;  /* 0xfffffff052527812 */ /* 0x000fe200078ec0ff */
[----:B------:R-:W-:Y:S01]  /*34a0*/  IMAD R85, R80, -0x70, R85 ;  /* 0xffffff9050557824 */ /* 0x000fe200078e0255 */
[----:B------:R-:W-:Y:S01]  /*34b0*/  LOP3.LUT R83, R83, 0x1fffffff, RZ, 0xc0, !PT ;  /* 0x1fffffff53537812 */ /* 0x000fe200078ec0ff */
[----:B------:R-:W-:Y:S02]  /*34c0*/  IMAD R98, R98, 0x80, R79 ;  /* 0x0000008062627824 */ /* 0x000fe400078e024f */
[----:B------:R-:W-:Y:S02]  /*34d0*/  IMAD R84, R84, 0x8, R85 ;  /* 0x0000000854547824 */ /* 0x000fe400078e0255 */
[----:B------:R-:W-:Y:S01]  /*34e0*/  IMAD.WIDE.U32 R86, R98, c[0x0][0x1d8], R82 ;  /* 0x0000760062567a25 */ /* 0x000fe200078e0052 */
[----:B------:R-:W-:-:S03]  /*34f0*/  SHF.R.S32.HI R79, RZ, 0x1f, R98 ;  /* 0x0000001fff4f7819 */ /* 0x000fc60000011462 */
[----:B------:R-:W-:Y:S01]  /*3500*/  IMAD R115, R115, 0x4, R84 ;  /* 0x0000000473737824 */ /* 0x000fe200078e0254 */
[----:B------:R-:W-:Y:S01]  /*3510*/  IADD3 R102, P0, R68, R86, RZ ;  /* 0x0000005644667210 */ /* 0x000fe20007f1e0ff */
[----:B------:R-:W-:-:S04]  /*3520*/  IMAD R81, R79, c[0x0][0x1d8], RZ ;  /* 0x000076004f517a24 */ /* 0x000fc800078e02ff */
[----:B------:R-:W-:-:S05]  /*3530*/  IMAD R80, R98, c[0x0][0x1dc], R81 ;  /* 0x0000770062507a24 */ /* 0x000fca00078e0251 */
[----:B------:R-:W-:Y:S01]  /*3540*/  IADD3.X R103, R69, R87, R80, P0, !PT ;  /* 0x0000005745677210 */ /* 0x000fe200007fe450 */
[----:B------:R-:W-:Y:S01]  /*3550*/  IMAD.WIDE.U32 R80, R98, c[0x0][0x218], R82 ;  /* 0x0000860062507a25 */ /* 0x000fe200078e0052 */
[----:B------:R-:W-:-:S03]  /*3560*/  ISETP.NE.U32.AND P0, PT, R72, RZ, PT ;  /* 0x000000ff4800720c */ /* 0x000fc60003f05070 */
[----:B------:R-:W-:Y:S01]  /*3570*/  IMAD R69, R79, c[0x0][0x218], RZ ;  /* 0x000086004f457a24 */ /* 0x000fe200078e02ff */
[----:B------:R-:W-:Y:S01]  /*3580*/  IADD3 R104, P3, R72, R80, RZ ;  /* 0x0000005048687210 */ /* 0x000fe20007f7e0ff */
[----:B------:R-:W-:Y:S01]  /*3590*/  IMAD.WIDE.U32 R82, R98, c[0x0][0x258], R82 ;  /* 0x0000960062527a25 */ /* 0x000fe200078e0052 */
[----:B------:R-:W-:-:S03]  /*35a0*/  ISETP.NE.AND.EX P0, PT, R73, RZ, !P4, P0 ;  /* 0x000000ff4900720c */ /* 0x000fc60006705300 */
[----:B------:R-:W-:Y:S01]  /*35b0*/  IMAD R79, R79, c[0x0][0x258], RZ ;  /* 0x000096004f4f7a24 */ /* 0x000fe200078e02ff */
[----:B------:R-:W-:Y:S01]  /*35c0*/  IADD3 R99, P1, R70, R82, RZ ;  /* 0x0000005246637210 */ /* 0x000fe20007f3e0ff */
[C---:B------:R-:W-:Y:S02]  /*35d0*/  IMAD R68, R98.reuse, c[0x0][0x21c], R69 ;  /* 0x0000870062447a24 */ /* 0x040fe400078e0245 */
[----:B------:R-:W-:Y:S02]  /*35e0*/  IMAD R110, R98, c[0x0][0x25c], R79 ;  /* 0x00009700626e7a24 */ /* 0x000fe400078e024f */
[----:B------:R-:W-:Y:S01]  /*35f0*/  IMAD.MOV.U32 R70, RZ, RZ, c[0x0][0x200] ;  /* 0x00008000ff467624 */ /* 0x000fe200078e00ff */
[----:B------:R-:W-:Y:S01]  /*3600*/  IADD3.X R105, R73, R81, R68, P3, !PT ;  /* 0x0000005149697210 */ /* 0x000fe20001ffe444 */
[----:B------:R-:W-:Y:S01]  /*3610*/  IMAD.MOV.U32 R69, RZ, RZ, c[0x0][0x204] ;  /* 0x00008100ff457624 */ /* 0x000fe200078e00ff */
[----:B------:R-:W-:Y:S01]  /*3620*/  IADD3.X R110, R71, R83, R110, P1, !PT ;  /* 0x00000053476e7210 */ /* 0x000fe20000ffe46e */
[----:B------:R-:W-:Y:S01]  /*3630*/  IMAD.MOV.U32 R72, RZ, RZ, c[0x0][0x208] ;  /* 0x00008200ff487624 */ /* 0x000fe200078e00ff */
[----:B------:R-:W-:Y:S01]  /*3640*/  SEL R68, RZ, 0x1, !P6 ;  /* 0x00000001ff447807 */ /* 0x000fe20007000000 */
[----:B------:R-:W-:Y:S01]  /*3650*/  IMAD.MOV.U32 R71, RZ, RZ, c[0x0][0x20c] ;  /* 0x00008300ff477624 */ /* 0x000fe200078e00ff */
[----:B------:R-:W-:Y:S05]  /*3660*/  @!P5 BRA `(.L_x_78) ;  /* 0x000002800000d947 */ /* 0x000fea0003800000 */
[----:B------:R-:W-:Y:S01]  /*3670*/  ISETP.NE.AND P1, PT, R77, R134, PT ;  /* 0x000000864d00720c */ /* 0x000fe20003f25270 */
[----:B------:R-:W-:-:S02]  /*3680*/  IMAD.MOV.U32 R107, RZ, RZ, c[0x0][0x1e0] ;  /* 0x00007800ff6b7624 */ /* 0x000fc400078e00ff */
[----:B------:R-:W-:Y:S02]  /*3690*/  IMAD.MOV.U32 R106, RZ, RZ, c[0x0][0x1e4] ;  /* 0x00007900ff6a7624 */ /* 0x000fe400078e00ff */
[----:B------:R-:W-:Y:S02]  /*36a0*/  IMAD.MOV.U32 R109, RZ, RZ, c[0x0][0x1f8] ;  /* 0x00007e00ff6d7624 */ /* 0x000fe400078e00ff */
[----:B------:R-:W-:Y:S02]  /*36b0*/  IMAD.MOV.U32 R108, RZ, RZ, c[0x0][0x1fc] ;  /* 0x00007f00ff6c7624 */ /* 0x000fe400078e00ff */
[----:B------:R-:W-:Y:S02]  /*36c0*/  IMAD.MOV.U32 R70, RZ, RZ, c[0x0][0x200] ;  /* 0x00008000ff467624 */ /* 0x000fe400078e00ff */
[----:B------:R-:W-:Y:S02]  /*36d0*/  IMAD.MOV.U32 R69, RZ, RZ, c[0x0][0x204] ;  /* 0x00008100ff457624 */ /* 0x000fe400078e00ff */
[----:B------:R-:W-:Y:S01]  /*36e0*/  BAR.RED.AND.DEFER_BLOCKING 0x0, P1 ;  /* 0x0000000000007b1d */ /* 0x000fe20000814400 */
[----:B------:R-:W-:Y:S01]  /*36f0*/  ISETP.NE.AND P1, PT, R134, RZ, PT ;  /* 0x000000ff8600720c */ /* 0x000fe20003f25270 */
[----:B------:R-:W-:-:S02]  /*3700*/  IMAD.MOV.U32 R72, RZ, RZ, c[0x0][0x208] ;  /* 0x00008200ff487624 */ /* 0x000fc400078e00ff */
[----:B------:R-:W-:Y:S01]  /*3710*/  IMAD.MOV.U32 R71, RZ, RZ, c[0x0][0x20c] ;  /* 0x00008300ff477624 */ /* 0x000fe200078e00ff */
[----:B------:R-:W-:Y:S01]  /*3720*/  SEL R102, R102, R99, !P1 ;  /* 0x0000006366667207 */ /* 0x000fe20004800000 */
[----:B------:R-:W-:Y:S01]  /*3730*/  IMAD.MOV.U32 R114, RZ, RZ, c[0x0][0x210] ;  /* 0x00008400ff727624 */ /* 0x000fe200078e00ff */
[----:B------:R-:W-:Y:S01]  /*3740*/  SEL R103, R103, R110, !P1 ;  /* 0x0000006e67677207 */ /* 0x000fe20004800000 */
[----:B------:R-:W-:Y:S01]  /*3750*/  IMAD.MOV.U32 R113, RZ, RZ, c[0x0][0x214] ;  /* 0x00008500ff717624 */ /* 0x000fe200078e00ff */
[----:B------:R-:W-:Y:S02]  /*3760*/  SEL R107, R107, c[0x0][0x260], !P1 ;  /* 0x000098006b6b7a07 */ /* 0x000fe40004800000 */
[----:B------:R-:W-:Y:S02]  /*3770*/  SEL R106, R106, c[0x0][0x264], !P1 ;  /* 0x000099006a6a7a07 */ /* 0x000fe40004800000 */
[----:B------:R-:W-:Y:S02]  /*3780*/  SEL R109, R109, c[0x0][0x278], !P1 ;  /* 0x00009e006d6d7a07 */ /* 0x000fe40004800000 */
[----:B------:R-:W-:-:S02]  /*3790*/  @P1 SEL R68, RZ, 0x1, !P2 ;  /* 0x00000001ff441807 */ /* 0x000fc40005000000 */
[----:B------:R-:W-:Y:S02]  /*37a0*/  SEL R108, R108, c[0x0][0x27c], !P1 ;  /* 0x00009f006c6c7a07 */ /* 0x000fe40004800000 */
[----:B------:R-:W-:Y:S02]  /*37b0*/  SEL R70, R70, c[0x0][0x280], !P1 ;  /* 0x0000a00046467a07 */ /* 0x000fe40004800000 */
[----:B------:R-:W-:Y:S02]  /*37c0*/  SEL R69, R69, c[0x0][0x284], !P1 ;  /* 0x0000a10045457a07 */ /* 0x000fe40004800000 */
[----:B------:R-:W-:Y:S01]  /*37d0*/  SEL R72, R72, c[0x0][0x288], !P1 ;  /* 0x0000a20048487a07 */ /* 0x000fe20004800000 */
[----:B------:R-:W3:Y:S01]  /*37e0*/  B2R.RESULT RZ, P3 ;  /* 0x0000000000ff731c */ /* 0x000ee20000064000 */
[----:B------:R-:W-:Y:S02]  /*37f0*/  SEL R71, R71, c[0x0][0x28c], !P1 ;  /* 0x0000a30047477a07 */ /* 0x000fe40004800000 */
[----:B------:R-:W-:-:S02]  /*3800*/  SEL R114, R114, c[0x0][0x290], !P1 ;  /* 0x0000a40072727a07 */ /* 0x000fc40004800000 */
[----:B------:R-:W-:Y:S01]  /*3810*/  SEL R113, R113, c[0x0][0x294], !P1 ;  /* 0x0000a50071717a07 */ /* 0x000fe20004800000 */
[----:B---3--:R-:W-:Y:S05]  /*3820*/  @!P3 BRA `(.L_x_79) ;  /* 0x000000a00000b947 */ /* 0x008fea0003800000 */
[----:B------:R-:W-:-:S12]  /*3830*/  ISETP.GT.AND P3, PT, R97, RZ, PT ;  /* 0x000000ff6100720c */ /* 0x000fd80003f64270 */
.L_x_81:
[----:B------:R-:W-:Y:S01]  /*3840*/  YIELD ;  /* 0x0000000000007946 */ /* 0x000fe20003800000 */
[----:B------:R-:W-:Y:S05]  /*3850*/  @P3 BRA `(.L_x_80) ;  /* 0x0000002000003947 */ /* 0x000fea0003800000 */
[----:B------:R-:W3:Y:S02]  /*3860*/  LDG.E.STRONG.GPU R77, [R100.64] ;  /* 0x0000000e644d7981 */ /* 0x000ee4000c1ef900 */
[----:B---3--:R-:W-:-:S05]  /*3870*/  CCTL.IVALL ;  /* 0x00000000ff00798f */ /* 0x008fca0002000000 */
.L_x_80:
[----:B------:R-:W-:Y:S01]  /*3880*/  ISETP.NE.AND P1, PT, R77, R134, PT ;  /* 0x000000864d00720c */ /* 0x000fe20003f25270 */
[----:B------:R-:W-:-:S12]  /*3890*/  WARPSYNC 0xffffffff ;  /* 0xffffffff00007948 */ /* 0x000fd80003800000 */
[----:B------:R-:W-:Y:S06]  /*38a0*/  BAR.RED.AND.DEFER_BLOCKING 0x0, P1 ;  /* 0x0000000000007b1d */ /* 0x000fec0000814400 */
[----:B------:R-:W3:Y:S02]  /*38b0*/  B2R.RESULT RZ, P1 ;  /* 0x0000000000ff731c */ /* 0x000ee40000024000 */
[----:B---3--:R-:W-:Y:S05]  /*38c0*/  @P1 BRA `(.L_x_81) ;  /* 0xffffff7000001947 */ /* 0x008fea000383ffff */
.L_x_79:
[----:B------:R-:W-:Y:S01]  /*38d0*/  WARPSYNC 0xffffffff ;  /* 0xffffffff00007948 */ /* 0x000fe20003800000 */
[----:B------:R-:W-:Y:S06]  /*38e0*/  BAR.SYNC.DEFER_BLOCKING 0x0 ;  /* 0x0000000000007b1d */ /* 0x000fec0000010000 */
.L_x_78:
[----:B------:R-:W-:Y:S01]  /*38f0*/  ISETP.NE.U32.AND P1, PT, R74, RZ, PT ;  /* 0x000000ff4a00720c */ /* 0x000fe20003f25070 */
[----:B------:R-:W-:-:S02]  /*3900*/  IMAD.MOV.U32 R80, RZ, RZ, RZ ;  /* 0x000000ffff507224 */ /* 0x000fc400078e00ff */
[----:B------:R-:W-:Y:S01]  /*3910*/  IMAD.MOV.U32 R73, RZ, RZ, RZ ;  /* 0x000000ffff497224 */ /* 0x000fe200078e00ff */
[----:B------:R-:W-:-:S13]  /*3920*/  ISETP.NE.AND.EX P1, PT, R75, RZ, PT, P1 ;  /* 0x000000ff4b00720c */ /* 0x000fda0003f25310 */
[----:B------:R-:W-:Y:S05]  /*3930*/  @!P1 BRA `(.L_x_82) ;  /* 0x000000f000009947 */ /* 0x000fea0003800000 */
[----:B------:R-:W3:Y:S01]  /*3940*/  S2R R73, SR_CTAID.X ;  /* 0x0000000000497919 */ /* 0x000ee20000002500 */
[----:B------:R-:W-:-:S05]  /*3950*/  IMAD.MOV.U32 R80, RZ, RZ, -0x1 ;  /* 0xffffffffff507424 */ /* 0x000fca00078e00ff */
[----:B------:R-:W-:-:S04]  /*3960*/  SHF.L.U32 R80, R80, c[0x0][0x178], RZ ;  /* 0x00005e0050507a19 */ /* 0x000fc800000006ff */
[----:B---3--:R-:W-:Y:S02]  /*3970*/  LOP3.LUT R80, R73, R80, RZ, 0x30, !PT ;  /* 0x0000005049507212 */ /* 0x008fe400078e30ff */
[----:B------:R-:W-:-:S03]  /*3980*/  SHF.R.S32.HI R73, RZ, c[0x0][0x178], R73 ;  /* 0x00005e00ff497a19 */ /* 0x000fc60000011449 */
[----:B------:R-:W-:Y:S01]  /*3990*/  IMAD.IADD R139, R139, 0x1, R80 ;  /* 0x000000018b8b7824 */ /* 0x000fe200078e0250 */
[----:B------:R-:W-:-:S03]  /*39a0*/  SHF.R.S32.HI R80, RZ, 0x1f, R73 ;  /* 0x0000001fff507819 */ /* 0x000fc60000011449 */
[----:B------:R-:W-:Y:S02]  /*39b0*/  IMAD.SHL.U32 R82, R139, 0x80, RZ ;  /* 0x000000808b527824 */ /* 0x000fe400078e00ff */
[----:B------:R-:W-:-:S03]  /*39c0*/  IMAD R80, R80, c[0x0][0x320], RZ ;  /* 0x0000c80050507a24 */ /* 0x000fc600078e02ff */
[----:B------:R-:W-:-:S05]  /*39d0*/  SHF.R.S32.HI R83, RZ, 0x1f, R82 ;  /* 0x0000001fff537819 */ /* 0x000fca0000011452 */
[----:B------:R-:W-:-:S04]  /*39e0*/  IMAD.WIDE.U32 R82, R73, c[0x0][0x320], R82 ;  /* 0x0000c80049527a25 */ /* 0x000fc800078e0052 */
[----:B------:R-:W-:Y:S01]  /*39f0*/  IMAD R73, R73, c[0x0][0x324], R80 ;  /* 0x0000c90049497a24 */ /* 0x000fe200078e0250 */
[----:B------:R-:W-:-:S03]  /*3a00*/  LEA R80, P1, R82, R74, 0x1 ;  /* 0x0000004a52507211 */ /* 0x000fc600078208ff */
[----:B------:R-:W-:-:S05]  /*3a10*/  IMAD.IADD R73, R83, 0x1, R73 ;  /* 0x0000000153497824 */ /* 0x000fca00078e0249 */
[----:B------:R-:W-:Y:S02]  /*3a20*/  LEA.HI.X R73, R82, R75, R73, 0x1, P1 ;  /* 0x0000004b52497211 */ /* 0x000fe400008f0c49 */
.L_x_82:
[----:B------:R-:W-:Y:S01]  /*3a30*/  @P5 IADD3 R74, R134, 0x1, RZ ;  /* 0x00000001864a5810 */ /* 0x000fe20007ffe0ff */
[----:B------:R-:W-:Y:S01]  /*3a40*/  IMAD.MOV.U32 R92, RZ, RZ, RZ ;  /* 0x000000ffff5c7224 */ /* 0x000fe200078e00ff */
[----:B------:R-:W-:Y:S01]  /*3a50*/  CS2R R88, SRZ ;  /* 0x0000000000587805 */ /* 0x000fe2000001ff00 */
[----:B------:R-:W-:Y:S01]  /*3a60*/  CS2R R90, SRZ ;  /* 0x00000000005a7805 */ /* 0x000fe2000001ff00 */
[----:B------:R-:W-:-:S04]  /*3a70*/  @P5 ISETP.NE.AND P1, PT, R74, c[0x0][0x174], PT ;  /* 0x00005d004a005a0c */ /* 0x000fc80003f25270 */
[----:B------:R-:W-:Y:S02]  /*3a80*/  @P5 SEL R80, R80, RZ, !P1 ;  /* 0x000000ff50505207 */ /* 0x000fe40004800000 */
[----:B------:R-:W-:Y:S02]  /*3a90*/  @P5 SEL R73, R73, RZ, !P1 ;  /* 0x000000ff49495207 */ /* 0x000fe40004800000 */
[----:B------:R-:W-:-:S04]  /*3aa0*/  ISETP.NE.U32.AND P1, PT, R80, RZ, PT ;  /* 0x000000ff5000720c */ /* 0x000fc80003f25070 */
[----:B------:R-:W-:-:S13]  /*3ab0*/  ISETP.NE.AND.EX P1, PT, R73, RZ, PT, P1 ;  /* 0x000000ff4900720c */ /* 0x000fda0003f25310 */
[----:B------:R-:W-:Y:S05]  /*3ac0*/  @!P1 BRA `(.L_x_83) ;  /* 0x0000007000009947 */ /* 0x000fea0003800000 */
[----:B------:R-:W-:Y:S01]  /*3ad0*/  ISETP.GE.AND P3, PT, R76, c[0x0][0x164], PT ;  /* 0x000059004c007a0c */ /* 0x000fe20003f66270 */
[----:B------:R-:W-:Y:S01]  /*3ae0*/  BSSY B0, `(.L_x_83) ;  /* 0x0000005000007945 */ /* 0x000fe20003800000 */
[----:B------:R-:W-:-:S04]  /*3af0*/  LEA R80, P1, R67, R80, 0x1 ;  /* 0x0000005043507211 */ /* 0x000fc800078208ff */
[----:B------:R-:W-:-:S07]  /*3b00*/  LEA.HI.X R81, R67, R73, R78, 0x1, P1 ;  /* 0x0000004943517211 */ /* 0x000fce00008f0c4e */
[----:B------:R-:W-:Y:S05]  /*3b10*/  @P3 BRA `(.L_x_84) ;  /* 0x0000001000003947 */ /* 0x000fea0003800000 */
[----:B------:R3:W5:Y:S02]  /*3b20*/  LD.E.128 R88, [R80.64] ;  /* 0x0000000e50587980 */ /* 0x000764000c101d00 */
.L_x_84:
[----:B------:R-:W-:Y:S05]  /*3b30*/  BSYNC B0 ;  /* 0x0000000000007941 */ /* 0x000fea0003800000 */
.L_x_83:
[----:B------:R-:W-:Y:S01]  /*3b40*/  ULDC.64 UR8, c[0x0][0x280] ;  /* 0x0000a00000087ab9 */ /* 0x000fe20000000a00 */
[----:B------:R-:W-:Y:S01]  /*3b50*/  IADD3 R73, P3, P1, R72, R70, R109 ;  /* 0x0000004648497210 */ /* 0x000fe2000797e06d */
[----:B------:R-:W-:Y:S01]  /*3b60*/  ULDC.64 UR4, c[0x0][0x278] ;  /* 0x00009e0000047ab9 */ /* 0x000fe20000000a00 */
[----:B------:R-:W-:Y:S01]  /*3b70*/  IMAD.SHL.U32 R67, R67, 0x2, RZ ;  /* 0x0000000243437824 */ /* 0x000fe200078e00ff */
[----:B------:R-:W-:Y:S01]  /*3b80*/  UIADD3 UR8, UP0, UR8, UR4, URZ ;  /* 0x0000000408087290 */ /* 0x000fe2000ff1e03f */
[----:B------:R-:W-:Y:S01]  /*3b90*/  IADD3.X R70, R71, R69, R108, P3, P1 ;  /* 0x0000004547467210 */ /* 0x000fe20001fe246c */
[----:B------:R-:W-:Y:S01]  /*3ba0*/  ULDC.64 UR10, c[0x0][0x240] ;  /* 0x00009000000a7ab9 */ /* 0x000fe20000000a00 */
[----:B------:R-:W-:Y:S01]  /*3bb0*/  IADD3 R114, P1, R114, R73, RZ ;  /* 0x0000004972727210 */ /* 0x000fe20007f3e0ff */
[----:B------:R-:W-:Y:S01]  /*3bc0*/  UIADD3.X UR9, UR9, UR5, URZ, UP0, !UPT ;  /* 0x0000000509097290 */ /* 0x000fe200087fe43f */
[----:B------:R-:W-:Y:S01]  /*3bd0*/  PRMT R68, R68, 0x9910, RZ ;  /* 0x0000991044447816 */ /* 0x000fe200000000ff */
[----:B------:R-:W-:Y:S01]  /*3be0*/  ULDC.64 UR6, c[0x0][0x238] ;  /* 0x00008e0000067ab9 */ /* 0x000fe20000000a00 */
[----:B------:R-:W-:Y:S01]  /*3bf0*/  LOP3.LUT R72, R67, 0xfffffff0, RZ, 0xc0, !PT ;  /* 0xfffffff043487812 */ /* 0x000fe200078ec0ff */
[----:B------:R-:W-:Y:S01]  /*3c00*/  ULDC.64 UR4, c[0x0][0x288] ;  /* 0x0000a20000047ab9 */ /* 0x000fe20000000a00 */
[----:B------:R-:W-:Y:S01]  /*3c10*/  IMAD.X R113, R113, 0x1, R70, P1 ;  /* 0x0000000171717824 */ /* 0x000fe200008e0646 */
[----:B------:R-:W-:Y:S01]  /*3c20*/  UIADD3 UR8, UP0, UR8, UR4, URZ ;  /* 0x0000000408087290 */ /* 0x000fe2000ff1e03f */
[----:B------:R-:W-:Y:S01]  /*3c30*/  ISETP.NE.AND P1, PT, R68, RZ, PT ;  /* 0x000000ff4400720c */ /* 0x000fe20003f25270 */
[----:B------:R-:W-:Y:S01]  /*3c40*/  UIADD3 UR6, UP1, UR10, UR6, URZ ;  /* 0x000000060a067290 */ /* 0x000fe2000ff3e03f */
[----:B------:R-:W-:Y:S01]  /*3c50*/  IMAD R115, R115, 0x120, R72 ;  /* 0x0000012073737824 */ /* 0x000fe200078e0248 */
[----:B------:R-:W-:Y:S01]  /*3c60*/  UIADD3.X UR9, UR9, UR5, URZ, UP0, !UPT ;  /* 0x0000000509097290 */ /* 0x000fe200087fe43f */
[----:B------:R-:W-:Y:S01]  /*3c70*/  CS2R R122, SRZ ;  /* 0x00000000007a7805 */ /* 0x000fe2000001ff00 */
[----:B------:R-:W-:Y:S01]  /*3c80*/  ULDC.64 UR12, c[0x0][0x248] ;  /* 0x00009200000c7ab9 */ /* 0x000fe20000000a00 */
[----:B------:R-:W-:Y:S01]  /*3c90*/  CS2R R120, SRZ ;  /* 0x0000000000787805 */ /* 0x000fe2000001ff00 */
[----:B------:R-:W-:Y:S01]  /*3ca0*/  ULDC.64 UR4, c[0x0][0x290] ;  /* 0x0000a40000047ab9 */ /* 0x000fe20000000a00 */
[----:B------:R-:W-:Y:S01]  /*3cb0*/  IMAD.MOV.U32 R68, RZ, RZ, R98 ;  /* 0x000000ffff447224 */ /* 0x000fe200078e0062 */
[----:B------:R-:W-:Y:S01]  /*3cc0*/  UIADD3.X UR7, UR11, UR7, URZ, UP1, !UPT ;  /* 0x000000070b077290 */ /* 0x000fe20008ffe43f */
[----:B------:R-:W-:Y:S01]  /*3cd0*/  MOV R67, R98 ;  /* 0x0000006200437202 */ /* 0x000fe20000000f00 */
[----:B------:R-:W-:Y:S01]  /*3ce0*/  UIADD3 UR4, UP0, UR8, UR4, URZ ;  /* 0x0000000408047290 */ /* 0x000fe2000ff1e03f */
[----:B------:R-:W-:Y:S01]  /*3cf0*/  IMAD.MOV.U32 R93, RZ, RZ, RZ ;  /* 0x000000ffff5d7224 */ /* 0x000fe200078e00ff */
[----:B------:R-:W-:Y:S01]  /*3d00*/  UIADD3 UR12, UP1, UR6, UR12, URZ ;  /* 0x0000000c060c7290 */ /* 0x000fe2000ff3e03f */
[----:B------:R-:W-:Y:S01]  /*3d10*/  CS2R R94, SRZ ;  /* 0x00000000005e7805 */ /* 0x000fe2000001ff00 */
[----:B------:R-:W-:Y:S01]  /*3d20*/  UIADD3.X UR5, UR9, UR5, URZ, UP0, !UPT ;  /* 0x0000000509057290 */ /* 0x000fe200087fe43f */
[----:B------:R-:W-:Y:S01]  /*3d30*/  CS2R R84, SRZ ;  /* 0x0000000000547805 */ /* 0x000fe2000001ff00 */
[----:B------:R-:W-:Y:S01]  /*3d40*/  UIADD3.X UR13, UR7, UR13, URZ, UP1, !UPT ;  /* 0x0000000d070d7290 */ /* 0x000fe20008ffe43f */
[----:B------:R-:W-:Y:S01]  /*3d50*/  CS2R R86, SRZ ;  /* 0x0000000000567805 */ /* 0x000fe2000001ff00 */
[----:B---3--:R-:W-:Y:S01]  /*3d60*/  CS2R R80, SRZ ;  /* 0x0000000000507805 */ /* 0x008fe2000001ff00 */
[----:B------:R-:W-:Y:S01]  /*3d70*/  ULDC.64 UR6, c[0x0][0x250] ;  /* 0x0000940000067ab9 */ /* 0x000fe20000000a00 */
[----:B------:R-:W-:Y:S01]  /*3d80*/  CS2R R82, SRZ ;  /* 0x0000000000527805 */ /* 0x000fe2000001ff00 */
[----:B------:R-:W-:Y:S01]  /*3d90*/  UIADD3 UR6, UP1, UR12, UR6, URZ ;  /* 0x000000060c067290 */ /* 0x000fe2000ff3e03f */
[----:B------:R-:W-:Y:S01]  /*3da0*/  CS2R R76, SRZ ;  /* 0x00000000004c7805 */ /* 0x000fe2000001ff00 */
[----:B------:R-:W-:Y:S01]  /*3db0*/  CS2R R78, SRZ ;  /* 0x00000000004e7805 */ /* 0x000fe2000001ff00 */
[----:B------:R-:W-:Y:S01]  /*3dc0*/  IMAD.U32 R112, RZ, RZ, UR4 ;  /* 0x00000004ff707e24 */ /* 0x000fe2000f8e00ff */
[----:B------:R-:W-:Y:S01]  /*3dd0*/  MOV R111, UR5 ;  /* 0x00000005006f7c02 */ /* 0x000fe20008000f00 */
[----:B------:R-:W-:-:S02]  /*3de0*/  UIADD3.X UR7, UR13, UR7, URZ, UP1, !UPT ;  /* 0x000000070d077290 */ /* 0x000fc40008ffe43f */
.L_x_90:
[----:B------:R-:W-:Y:S02]  /*3df0*/  IADD3 R74, P4, R107, R102, RZ ;  /* 0x000000666b4a7210 */ /* 0x000fe40007f9e0ff */
[----:B------:R-:W-:-:S02]  /*3e00*/  ISETP.LT.AND P6, PT, R68, c[0x0][0x160], P1 ;  /* 0x0000580044007a0c */ /* 0x000fc40000fc1270 */
[C---:B------:R-:W-:Y:S01]  /*3e10*/  IADD3 R69, R67.reuse, 0x2, RZ ;  /* 0x0000000243457810 */ /* 0x040fe20007ffe0ff */
[----:B------:R-:W-:Y:S01]  /*3e20*/  IMAD.X R75, R106, 0x1, R103, P4 ;  /* 0x000000016a4b7824 */ /* 0x000fe200020e0667 */
[----:B------:R-:W-:Y:S02]  /*3e30*/  ISETP.LT.AND P4, PT, R67, c[0x0][0x160], P0 ;  /* 0x0000580043007a0c */ /* 0x000fe40000781270 */
[----:B------:R-:W-:Y:S02]  /*3e40*/  IADD3 R121, R121, 0x1, RZ ;  /* 0x0000000179797810 */ /* 0x000fe40007ffe0ff */
[----:B------:R-:W-:Y:S02]  /*3e50*/  IADD3 R72, P3, R104, c[0x0][0x220], RZ ;  /* 0x0000880068487a10 */ /* 0x000fe40007f7e0ff */
[----:B------:R-:W-:Y:S02]  /*3e60*/  IADD3 R70, R68, 0x2, RZ ;  /* 0x0000000244467810 */ /* 0x000fe40007ffe0ff */
[----:B------:R-:W-:Y:S01]  /*3e70*/  IADD3.X R73, R105, c[0x0][0x224], RZ, P3, !PT ;  /* 0x0000890069497a10 */ /* 0x000fe20001ffe4ff */
[----:B-----5:R3:W5:Y:S01]  /*3e80*/  @P6 LDG.E.LTC128B.128 R80, [R102.64] ;  /* 0x0000000e66506981 */ /* 0x020762000c1e1d20 */
[----:B------:R-:W-:-:S02]  /*3e90*/  ISETP.LT.AND P6, PT, R69, c[0x0][0x160], P0 ;  /* 0x0000580045007a0c */ /* 0x000fc400007c1270 */
[----:B------:R-:W-:Y:S01]  /*3ea0*/  IADD3 R120, R120, 0x1, RZ ;  /* 0x0000000178787810 */ /* 0x000fe20007ffe0ff */
[----:B------:R4:W5:Y:S01]  /*3eb0*/  @P4 LDG.E.LTC128B.128 R92, [R104.64] ;  /* 0x0000000e685c4981 */ /* 0x000962000c1e1d20 */
[----:B------:R-:W-:Y:S02]  /*3ec0*/  ISETP.NE.AND P4, PT, R121, 0x8, PT ;  /* 0x000000087900780c */ /* 0x000fe40003f85270 */
[----:B------:R-:W-:Y:S02]  /*3ed0*/  ISETP.LT.AND P3, PT, R70, c[0x0][0x160], P1 ;  /* 0x0000580046007a0c */ /* 0x000fe40000f61270 */
[----:B------:R-:W-:Y:S01]  /*3ee0*/  IADD3 R119, R68, 0x8, RZ ;  /* 0x0000000844777810 */ /* 0x000fe20007ffe0ff */
[----:B------:R-:W-:-:S04]  /*3ef0*/  IMAD.MOV.U32 R69, RZ, RZ, R109 ;  /* 0x000000ffff457224 */ /* 0x000fc800078e006d */
[----:B------:R4:W5:Y:S01]  /*3f00*/  @P6 LDG.E.LTC128B.128 R84, [R72.64] ;  /* 0x0000000e48546981 */ /* 0x000962000c1e1d20 */
[----:B------:R-:W-:-:S03]  /*3f10*/  ISETP.NE.AND P6, PT, R120, 0x8, PT ;  /* 0x000000087800780c */ /* 0x000fc60003fc5270 */
[----:B------:R-:W-:Y:S01]  /*3f20*/  @!P4 IADD3 R119, R68, 0xd8, RZ ;  /* 0x000000d84477c810 */ /* 0x000fe20007ffe0ff */
[----:B------:R-:W-:Y:S01]  /*3f30*/  IMAD.MOV.U32 R68, RZ, RZ, R108 ;  /* 0x000000ffff447224 */ /* 0x000fe200078e006c */
[----:B------:R4:W5:Y:S01]  /*3f40*/  @P3 LDG.E.LTC128B.128 R76, [R74.64] ;  /* 0x0000000e4a4c3981 */ /* 0x000962000c1e1d20 */
[----:B------:R-:W-:Y:S02]  /*3f50*/  @!P4 IMAD.MOV.U32 R69, RZ, RZ, R114 ;  /* 0x000000ffff45c224 */ /* 0x000fe400078e0072 */
[----:B------:R-:W-:Y:S02]  /*3f60*/  @!P4 IMAD.MOV.U32 R121, RZ, RZ, RZ ;  /* 0x000000ffff79c224 */ /* 0x000fe400078e00ff */
[----:B------:R-:W-:Y:S01]  /*3f70*/  @!P4 IMAD.MOV.U32 R68, RZ, RZ, R113 ;  /* 0x000000ffff44c224 */ /* 0x000fe200078e0071 */
[----:B------:R-:W-:Y:S01]  /*3f80*/  BAR.SYNC.DEFER_BLOCKING 0x0 ;  /* 0x0000000000007b1d */ /* 0x000fe20000010000 */
[----:B------:R-:W-:Y:S01]  /*3f90*/  ISETP.GT.AND P4, PT, R123, 0x3, PT ;  /* 0x000000037b00780c */ /* 0x000fe20003f84270 */
[----:B------:R-:W-:Y:S01]  /*3fa0*/  IMAD.MOV.U32 R117, RZ, RZ, c[0x0][0x238] ;  /* 0x00008e00ff757624 */ /* 0x000fe200078e00ff */
[----:B---3--:R-:W-:Y:S01]  /*3fb0*/  IADD3 R102, P3, R102, R69, RZ ;  /* 0x0000004566667210 */ /* 0x008fe20007f7e0ff */
[----:B------:R-:W-:-:S02]  /*3fc0*/  IMAD.MOV.U32 R116, RZ, RZ, c[0x0][0x23c] ;  /* 0x00008f00ff747624 */ /* 0x000fc400078e00ff */
[----:B------:R-:W-:Y:S02]  /*3fd0*/  @!P6 IMAD.U32 R117, RZ, RZ, UR6 ;  /* 0x00000006ff75ee24 */ /* 0x000fe4000f8e00ff */
[----:B------:R-:W-:Y:S01]  /*3fe0*/  @!P6 IMAD.U32 R116, RZ, RZ, UR7 ;  /* 0x00000007ff74ee24 */ /* 0x000fe2000f8e00ff */
[----:B------:R-:W-:Y:S01]  /*3ff0*/  IADD3 R118, R67, 0x8, RZ ;  /* 0x0000000843767810 */ /* 0x000fe20007ffe0ff */
[----:B------:R-:W-:Y:S01]  /*4000*/  IMAD.X R103, R103, 0x1, R68, P3 ;  /* 0x0000000167677824 */ /* 0x000fe200018e0644 */
[----:B------:R-:W-:Y:S01]  /*4010*/  @!P6 IADD3 R118, R67, 0xd8, RZ ;  /* 0x000000d84376e810 */ /* 0x000fe20007ffe0ff */
[----:B------:R-:W-:Y:S02]  /*4020*/  @!P6 IMAD.MOV.U32 R120, RZ, RZ, RZ ;  /* 0x000000ffff78e224 */ /* 0x000fe400078e00ff */
[----:B------:R-:W-:Y:S05]  /*4030*/  @P4 BRA `(.L_x_85) ;  /* 0x0000031000004947 */ /* 0x000fea0003800000 */
[----:B------:R-:W-:-:S13]  /*4040*/  ISETP.GT.AND P3, PT, R123, 0x1, PT ;  /* 0x000000017b00780c */ /* 0x000fda0003f64270 */
[----:B------:R-:W-:Y:S05]  /*4050*/  @P3 BRA `(.L_x_86) ;  /* 0x0000017000003947 */ /* 0x000fea0003800000 */
[----:B------:R-:W-:-:S05]  /*4060*/  IMNMX.U32 R67, R123, 0x2, PT ;  /* 0x000000027b437817 */ /* 0x000fca0003800000 */
[----:B------:R-:W-:-:S04]  /*4070*/  IMAD.SHL.U32 R67, R67, 0x4, RZ ;  /* 0x0000000443437824 */ /* 0x000fc800078e00ff */
[----:B------:R-:W3:Y:S02]  /*4080*/  LDC R68, c[0x2][R67] ;  /* 0x0080000043447b82 */ /* 0x000ee40000000800 */
[----:B---3--:R-:W-:-:S04]  /*4090*/  SHF.R.S32.HI R69, RZ, 0x1f, R68 ;  /* 0x0000001fff457819 */ /* 0x008fc80000011444 */
.L_x_101:
[----:B------:R-:W-:Y:S05]  /*40a0*/  BRX R68 -0x40b0                                                (*"BRANCH_TARGETS .L_x_102,.L_x_103,.L_x_87"*) ;  /* 0xffffbf5044007949 */ /* 0x000fea000383ffff */
.L_x_103:
[----:B------:R3:W-:Y:S04]  /*40b0*/  STS [R0.X4], R65 ;  /* 0x0000004100007388 */ /* 0x0007e80000004800 */
[----:B------:R3:W-:Y:S04]  /*40c0*/  STS [R0.X4+0x10], R63 ;  /* 0x0000103f00007388 */ /* 0x0007e80000004800 */
[----:B------:R3:W-:Y:S04]  /*40d0*/  STS [R0.X4+0x20], R61 ;  /* 0x0000203d00007388 */ /* 0x0007e80000004800 */
[----:B------:R3:W-:Y:S04]  /*40e0*/  STS [R0.X4+0x30], R59 ;  /* 0x0000303b00007388 */ /* 0x0007e80000004800 */
[----:B------:R3:W-:Y:S04]  /*40f0*/  STS [R0.X4+0x40], R57 ;  /* 0x0000403900007388 */ /* 0x0007e80000004800 */
[----:B------:R3:W-:Y:S04]  /*4100*/  STS [R0.X4+0x50], R55 ;  /* 0x0000503700007388 */ /* 0x0007e80000004800 */
[----:B------:R3:W-:Y:S04]  /*4110*/  STS [R0.X4+0x60], R53 ;  /* 0x0000603500007388 */ /* 0x0007e80000004800 */
[----:B------:R3:W-:Y:S01]  /*4120*/  STS [R0.X4+0x70], R51 ;  /* 0x0000703300007388 */ /* 0x0007e20000004800 */
[----:B------:R-:W-:Y:S05]  /*4130*/  BRA `(.L_x_87) ;  /* 0x0000050000007947 */ /* 0x000fea0003800000 */
.L_x_102:
        /* <DEDUP_REMOVED lines=9> */
.L_x_86:
[----:B------:R-:W-:-:S04]  /*41d0*/  IADD3 R67, R123, -0x2, RZ ;  /* 0xfffffffe7b437810 */ /* 0x000fc80007ffe0ff */
[----:B------:R-:W-:-:S05]  /*41e0*/  IMNMX.U32 R67, R67, 0x2, PT ;  /* 0x0000000243437817 */ /* 0x000fca0003800000 */
[----:B------:R-:W-:-:S04]  /*41f0*/  IMAD.SHL.U32 R67, R67, 0x4, RZ ;  /* 0x0000000443437824 */ /* 0x000fc800078e00ff */
[----:B------:R-:W3:Y:S02]  /*4200*/  LDC R68, c[0x2][R67+0xc] ;  /* 0x0080030043447b82 */ /* 0x000ee40000000800 */
[----:B---3--:R-:W-:-:S04]  /*4210*/  SHF.R.S32.HI R69, RZ, 0x1f, R68 ;  /* 0x0000001fff457819 */ /* 0x008fc80000011444 */
.L_x_105:
[----:B------:R-:W-:Y:S05]  /*4220*/  BRX R68 -0x4230                                                (*"BRANCH_TARGETS .L_x_106,.L_x_107,.L_x_87"*) ;  /* 0xffffbdd044007949 */ /* 0x000fea000383ffff */
.L_x_107:
        /* <DEDUP_REMOVED lines=9> */
.L_x_106:
        /* <DEDUP_REMOVED lines=9> */
.L_x_85:
[----:B------:R-:W-:-:S13]  /*4350*/  ISETP.GT.AND P3, PT, R123, 0x5, PT ;  /* 0x000000057b00780c */ /* 0x000fda0003f64270 */
[----:B------:R-:W-:Y:S05]  /*4360*/  @P3 BRA `(.L_x_88) ;  /* 0x0000018000003947 */ /* 0x000fea0003800000 */
[----:B------:R-:W-:-:S04]  /*4370*/  IADD3 R67, R123, -0x4, RZ ;  /* 0xfffffffc7b437810 */ /* 0x000fc80007ffe0ff */
[----:B------:R-:W-:-:S05]  /*4380*/  IMNMX.U32 R67, R67, 0x2, PT ;  /* 0x0000000243437817 */ /* 0x000fca0003800000 */
[----:B------:R-:W-:-:S04]  /*4390*/  IMAD.SHL.U32 R67, R67, 0x4, RZ ;  /* 0x0000000443437824 */ /* 0x000fc800078e00ff */
[----:B------:R-:W3:Y:S02]  /*43a0*/  LDC R68, c[0x2][R67+0x18] ;  /* 0x0080060043447b82 */ /* 0x000ee40000000800 */
[----:B---3--:R-:W-:-:S04]  /*43b0*/  SHF.R.S32.HI R69, RZ, 0x1f, R68 ;  /* 0x0000001fff457819 */ /* 0x008fc80000011444 */
.L_x_109:
[----:B------:R-:W-:Y:S05]  /*43c0*/  BRX R68 -0x43d0                                                (*"BRANCH_TARGETS .L_x_110,.L_x_111,.L_x_87"*) ;  /* 0xffffbc3044007949 */ /* 0x000fea000383ffff */
.L_x_111:
        /* <DEDUP_REMOVED lines=9> */
.L_x_110:
        /* <DEDUP_REMOVED lines=9> */
.L_x_88:
[----:B------:R-:W-:-:S13]  /*44f0*/  ISETP.NE.AND P3, PT, R123, 0x6, PT ;  /* 0x000000067b00780c */ /* 0x000fda0003f65270 */
[----:B------:R-:W-:Y:S05]  /*4500*/  @!P3 BRA `(.L_x_89) ;  /* 0x000000b00000b947 */ /* 0x000fea0003800000 */
[----:B------:R-:W-:-:S13]  /*4510*/  ISETP.NE.AND P3, PT, R123, 0x7, PT ;  /* 0x000000077b00780c */ /* 0x000fda0003f65270 */
[----:B------:R-:W-:Y:S05]  /*4520*/  @P3 BRA `(.L_x_87) ;  /* 0x0000011000003947 */ /* 0x000fea0003800000 */
        /* <DEDUP_REMOVED lines=9> */
.L_x_89:
[----:B------:R3:W-:Y:S04]  /*45c0*/  STS [R0.X4], R2 ;  /* 0x0000000200007388 */ /* 0x0007e80000004800 */
[----:B------:R3:W-:Y:S04]  /*45d0*/  STS [R0.X4+0x10], R4 ;  /* 0x0000100400007388 */ /* 0x0007e80000004800 */
[----:B------:R3:W-:Y:S04]  /*45e0*/  STS [R0.X4+0x20], R6 ;  /* 0x0000200600007388 */ /* 0x0007e80000004800 */
[----:B------:R3:W-:Y:S04]  /*45f0*/  STS [R0.X4+0x30], R8 ;  /* 0x0000300800007388 */ /* 0x0007e80000004800 */
[----:B------:R3:W-:Y:S04]  /*4600*/  STS [R0.X4+0x40], R10 ;  /* 0x0000400a00007388 */ /* 0x0007e80000004800 */
[----:B------:R3:W-:Y:S04]  /*4610*/  STS [R0.X4+0x50], R12 ;  /* 0x0000500c00007388 */ /* 0x0007e80000004800 */
[----:B------:R3:W-:Y:S04]  /*4620*/  STS [R0.X4+0x60], R14 ;  /* 0x0000600e00007388 */ /* 0x0007e80000004800 */
[----:B------:R3:W-:Y:S02]  /*4630*/  STS [R0.X4+0x70], R16 ;  /* 0x0000701000007388 */ /* 0x0007e40000004800 */
.L_x_87:
[----:B------:R-:W-:Y:S01]  /*4640*/  BAR.SYNC.DEFER_BLOCKING 0x0 ;  /* 0x0000000000007b1d */ /* 0x000fe20000010000 */
[----:B------:R-:W-:-:S02]  /*4650*/  ISETP.LT.AND P3, PT, R98, c[0x0][0x160], P2 ;  /* 0x0000580062007a0c */ /* 0x000fc40001761270 */
[----:B------:R-:W-:Y:S02]  /*4660*/  IADD3 R67, R98, 0x2, RZ ;  /* 0x0000000262437810 */ /* 0x000fe40007ffe0ff */
[----:B------:R-:W-:Y:S02]  /*4670*/  IADD3 R122, R122, 0x1, RZ ;  /* 0x000000017a7a7810 */ /* 0x000fe40007ffe0ff */
[----:B------:R-:W-:Y:S02]  /*4680*/  ISETP.LT.AND P4, PT, R67, c[0x0][0x160], P2 ;  /* 0x0000580043007a0c */ /* 0x000fe40001781270 */
[----:B------:R-:W-:Y:S02]  /*4690*/  ISETP.NE.AND P6, PT, R122, 0x8, PT ;  /* 0x000000087a00780c */ /* 0x000fe40003fc5270 */
[----:B------:R-:W-:-:S03]  /*46a0*/  IADD3 R123, R123, 0x1, RZ ;  /* 0x000000017b7b7810 */ /* 0x000fc60007ffe0ff */
[----:B------:R-:W-:Y:S02]  /*46b0*/  @P3 IMAD.MOV.U32 R126, RZ, RZ, R99 ;  /* 0x000000ffff7e3224 */ /* 0x000fe400078e0063 */
[----:B------:R-:W-:-:S06]  /*46c0*/  @P3 IMAD.MOV.U32 R127, RZ, RZ, R110 ;  /* 0x000000ffff7f3224 */ /* 0x000fcc00078e006e */
[----:B------:R-:W-:Y:S01]  /*46d0*/  @!P6 IMAD.MOV.U32 R122, RZ, RZ, RZ ;  /* 0x000000ffff7ae224 */ /* 0x000fe200078e00ff */
[----:B------:R-:W3:Y:S04]  /*46e0*/  LDS.128 R68, [R115] ;  /* 0x0000000073447984 */ /* 0x000ee80000000c00 */
[----:B----4-:R-:W4:Y:S01]  /*46f0*/  LDS.128 R72, [R115+0x240] ;  /* 0x0002400073487984 */ /* 0x010f220000000c00 */
[C---:B-1-3--:R-:W-:Y:S02]  /*4700*/  HFMA2 R68, R66.reuse.H0_H0, R68, R88 ;  /* 0x0000004442447231 */ /* 0x04afe40000000858 */
[C---:B------:R-:W-:Y:S02]  /*4710*/  HFMA2 R69, R66.reuse.H0_H0, R69, R89 ;  /* 0x0000004542457231 */ /* 0x040fe40000000859 */
[----:B------:R-:W-:-:S02]  /*4720*/  HFMA2 R70, R66.H0_H0, R70, R90 ;  /* 0x0000004642467231 */ /* 0x000fc4000000085a */
[----:B------:R-:W-:Y:S02]  /*4730*/  HFMA2 R71, R66.H0_H0, R71, R91 ;  /* 0x0000004742477231 */ /* 0x000fe4000000085b */
[C---:B--2--5:R-:W-:Y:S02]  /*4740*/  HFMA2 R68, R96.reuse.H0_H0, R80, R68 ;  /* 0x0000005060447231 */ /* 0x064fe40000000844 */
[C---:B------:R-:W-:Y:S02]  /*4750*/  HFMA2 R69, R96.reuse.H0_H0, R81, R69 ;  /* 0x0000005160457231 */ /* 0x040fe40000000845 */
[C---:B------:R-:W-:Y:S02]  /*4760*/  HFMA2 R70, R96.reuse.H0_H0, R82, R70 ;  /* 0x0000005260467231 */ /* 0x040fe40000000846 */
[C---:B------:R-:W-:Y:S02]  /*4770*/  HFMA2 R71, R96.reuse.H0_H0, R83, R71 ;  /* 0x0000005360477231 */ /* 0x040fe40000000847 */
[----:B------:R-:W-:-:S02]  /*4780*/  HFMA2 R68, R96.H0_H0, R92, R68 ;  /* 0x0000005c60447231 */ /* 0x000fc40000000844 */
[C---:B------:R-:W-:Y:S02]  /*4790*/  HFMA2 R69, R96.reuse.H0_H0, R93, R69 ;  /* 0x0000005d60457231 */ /* 0x040fe40000000845 */
[C---:B------:R-:W-:Y:S02]  /*47a0*/  HFMA2 R70, R96.reuse.H0_H0, R94, R70 ;  /* 0x0000005e60467231 */ /* 0x040fe40000000846 */
[----:B------:R-:W-:Y:S02]  /*47b0*/  HFMA2 R71, R96.H0_H0, R95, R71 ;  /* 0x0000005f60477231 */ /* 0x000fe40000000847 */
[C---:B----4-:R-:W-:Y:S02]  /*47c0*/  HFMA2 R72, R66.reuse.H0_H0, R72, R88 ;  /* 0x0000004842487231 */ /* 0x050fe40000000858 */
[C---:B------:R-:W-:Y:S01]  /*47d0*/  HFMA2 R67, R66.reuse.H0_H0, R73, R89 ;  /* 0x0000004942437231 */ /* 0x040fe20000000859 */
[----:B------:R1:W-:Y:S01]  /*47e0*/  @P3 STG.E.128 [R126.64], R68 ;  /* 0x000000447e003986 */ /* 0x0003e2000c101d0e */
[C---:B------:R-:W-:Y:S01]  /*47f0*/  HFMA2 R74, R66.reuse.H0_H0, R74, R90 ;  /* 0x0000004a424a7231 */ /* 0x040fe2000000085a */
[----:B------:R-:W-:Y:S01]  /*4800*/  IADD3 R124, P3, R99, c[0x0][0x260], RZ ;  /* 0x00009800637c7a10 */ /* 0x000fe20007f7e0ff */
[----:B------:R-:W-:-:S02]  /*4810*/  HFMA2 R75, R66.H0_H0, R75, R91 ;  /* 0x0000004b424b7231 */ /* 0x000fc4000000085b */
[C---:B------:R-:W-:Y:S01]  /*4820*/  HFMA2 R72, R96.reuse.H0_H0, R76, R72 ;  /* 0x0000004c60487231 */ /* 0x040fe20000000848 */
[----:B------:R-:W-:Y:S01]  /*4830*/  IADD3.X R125, R110, c[0x0][0x264], RZ, P3, !PT ;  /* 0x000099006e7d7a10 */ /* 0x000fe20001ffe4ff */
[C---:B------:R-:W-:Y:S02]  /*4840*/  HFMA2 R67, R96.reuse.H0_H0, R77, R67 ;  /* 0x0000004d60437231 */ /* 0x040fe40000000843 */
[C---:B-1----:R-:W-:Y:S02]  /*4850*/  HFMA2 R70, R96.reuse.H0_H0, R78, R74 ;  /* 0x0000004e60467231 */ /* 0x042fe4000000084a */
[C---:B------:R-:W-:Y:S02]  /*4860*/  HFMA2 R71, R96.reuse.H0_H0, R79, R75 ;  /* 0x0000004f60477231 */ /* 0x040fe4000000084b */
[C---:B------:R-:W-:Y:S01]  /*4870*/  HFMA2 R68, R96.reuse.H0_H0, R84, R72 ;  /* 0x0000005460447231 */ /* 0x040fe20000000848 */
[----:B------:R-:W-:Y:S01]  /*4880*/  IMAD.MOV.U32 R72, RZ, RZ, c[0x0][0x278] ;  /* 0x00009e00ff487624 */ /* 0x000fe200078e00ff */
[C---:B------:R-:W-:Y:S01]  /*4890*/  HFMA2 R69, R96.reuse.H0_H0, R85, R67 ;  /* 0x0000005560457231 */ /* 0x040fe20000000843 */
[----:B------:R-:W-:Y:S01]  /*48a0*/  @!P6 IMAD.MOV.U32 R72, RZ, RZ, R112 ;  /* 0x000000ffff48e224 */ /* 0x000fe200078e0070 */
[C---:B------:R-:W-:Y:S01]  /*48b0*/  HFMA2 R70, R96.reuse.H0_H0, R86, R70 ;  /* 0x0000005660467231 */ /* 0x040fe20000000846 */
[----:B------:R-:W-:Y:S01]  /*48c0*/  IMAD.MOV.U32 R67, RZ, RZ, c[0x0][0x27c] ;  /* 0x00009f00ff437624 */ /* 0x000fe200078e00ff */
[----:B------:R-:W-:Y:S01]  /*48d0*/  HFMA2 R71, R96.H0_H0, R87, R71 ;  /* 0x0000005760477231 */ /* 0x000fe20000000847 */
[----:B------:R-:W-:Y:S01]  /*48e0*/  @!P6 IMAD.MOV.U32 R67, RZ, RZ, R111 ;  /* 0x000000ffff43e224 */ /* 0x000fe200078e006f */
[----:B------:R-:W-:-:S02]  /*48f0*/  IADD3 R99, P3, R99, R72, RZ ;  /* 0x0000004863637210 */ /* 0x000fc40007f7e0ff */
[----:B------:R-:W-:Y:S01]  /*4900*/  IADD3 R72, R98, 0x8, RZ ;  /* 0x0000000862487810 */ /* 0x000fe20007ffe0ff */
[----:B------:R1:W-:Y:S01]  /*4910*/  @P4 STG.E.128 [R124.64], R68 ;  /* 0x000000447c004986 */ /* 0x0003e2000c101d0e */
[----:B------:R-:W-:Y:S01]  /*4920*/  IADD3 R104, P4, R104, R117, RZ ;  /* 0x0000007568687210 */ /* 0x000fe20007f9e0ff */
[----:B------:R-:W-:Y:S01]  /*4930*/  IMAD.X R110, R110, 0x1, R67, P3 ;  /* 0x000000016e6e7824 */ /* 0x000fe200018e0643 */
[----:B------:R-:W-:Y:S01]  /*4940*/  @!P6 IADD3 R72, R98, 0xd8, RZ ;  /* 0x000000d86248e810 */ /* 0x000fe20007ffe0ff */
[----:B------:R-:W-:Y:S02]  /*4950*/  IMAD.MOV.U32 R67, RZ, RZ, R118 ;  /* 0x000000ffff437224 */ /* 0x000fe400078e0076 */
[----:B------:R-:W-:Y:S01]  /*4960*/  IMAD.X R105, R105, 0x1, R116, P4 ;  /* 0x0000000169697824 */ /* 0x000fe200020e0674 */
[----:B------:R-:W-:Y:S01]  /*4970*/  ISETP.NE.AND P4, PT, R123, 0x8, PT ;  /* 0x000000087b00780c */ /* 0x000fe20003f85270 */
[----:B------:R-:W-:Y:S02]  /*4980*/  IMAD.MOV.U32 R98, RZ, RZ, R72 ;  /* 0x000000ffff627224 */ /* 0x000fe400078e0048 */
[----:B-1----:R-:W-:-:S10]  /*4990*/  IMAD.MOV.U32 R68, RZ, RZ, R119 ;  /* 0x000000ffff447224 */ /* 0x002fd400078e0077 */
[----:B------:R-:W-:Y:S05]  /*49a0*/  @P4 BRA `(.L_x_90) ;  /* 0xfffff44000004947 */ /* 0x000fea000383ffff */
[----:B------:R-:W-:Y:S05]  /*49b0*/  @!P5 EXIT ;  /* 0x000000000000d94d */ /* 0x000fea0003800000 */
[----:B------:R-:W-:Y:S01]  /*49c0*/  BAR.SYNC.DEFER_BLOCKING 0x0 ;  /* 0x0000000000007b1d */ /* 0x000fe20000010000 */
[----:B------:R-:W-:-:S13]  /*49d0*/  ISETP.GT.AND P0, PT, R97, RZ, PT ;  /* 0x000000ff6100720c */ /* 0x000fda0003f04270 */
[----:B------:R-:W-:Y:S05]  /*49e0*/  @P0 EXIT ;  /* 0x000000000000094d */ /* 0x000fea0003800000 */
[----:B------:R-:W-:Y:S01]  /*49f0*/  @!PT LDS RZ, [RZ] ;  /* 0x00000000fffff984 */ /* 0x000fe20000000800 */
[----:B------:R-:W-:Y:S01]  /*4a00*/  @!PT LDS RZ, [RZ] ;  /* 0x00000000fffff984 */ /* 0x000fe20000000800 */
[----:B------:R-:W-:Y:S01]  /*4a10*/  @!PT LDS RZ, [RZ] ;  /* 0x00000000fffff984 */ /* 0x000fe20000000800 */
[----:B------:R-:W-:Y:S01]  /*4a20*/  @!PT LDS RZ, [RZ] ;  /* 0x00000000fffff984 */ /* 0x000fe20000000800 */
[----:B------:R-:W-:Y:S06]  /*4a30*/  MEMBAR.ALL.GPU ;  /* 0x0000000000007992 */ /* 0x000fec000000a000 */
[----:B------:R-:W-:-:S04]  /*4a40*/  IADD3 R134, R134, 0x1, RZ ;  /* 0x0000000186867810 */ /* 0x000fc80007ffe0ff */
[----:B------:R-:W-:-:S04]  /*4a50*/  ISETP.NE.AND P0, PT, R134, c[0x0][0x174], PT ;  /* 0x00005d0086007a0c */ /* 0x000fc80003f05270 */
[----:B------:R-:W-:-:S04]  /*4a60*/  SEL R3, R134, RZ, P0 ;  /* 0x000000ff86037207 */ /* 0x000fc80000000000 */
[----:B------:R-:W-:-:S00]  /*4a70*/  ERRBAR ;  /* 0x00000000000079ab */ /* 0x000fc00000000000 */
[----:B------:R-:W-:Y:S01]  /*4a80*/  STG.E.STRONG.GPU [R100.64], R3 ;  /* 0x0000000364007986 */ /* 0x000fe2000c10f90e */
[----:B------:R-:W-:Y:S05]  /*4a90*/  EXIT ;  /* 0x000000000000794d */ /* 0x000fea0003800000 */
.L_x_73:
[----:B------:R-:W-:Y:S02]  /*4aa0*/  SHF.R.S32.HI R72, RZ, 0x1f, R97 ;  /* 0x0000001fff487819 */ /* 0x000fe40000011461 */
[----:B------:R-:W-:Y:S02]  /*4ab0*/  SHF.R.S32.HI R69, RZ, 0x1f, R138 ;  /* 0x0000001fff457819 */ /* 0x000fe4000001148a */
[----:B------:R-:W-:Y:S02]  /*4ac0*/  LEA.HI R70, R72, R97, RZ, 0x5 ;  /* 0x0000006148467211 */ /* 0x000fe400078f28ff */
[----:B------:R-:W-:Y:S02]  /*4ad0*/  LEA.HI R68, R69, R138, RZ, 0x4 ;  /* 0x0000008a45447211 */ /* 0x000fe400078f20ff */
[----:B------:R-:W-:-:S02]  /*4ae0*/  SHF.R.S32.HI R70, RZ, 0x5, R70 ;  /* 0x00000005ff467819 */ /* 0x000fc40000011446 */
[----:B------:R-:W-:Y:S02]  /*4af0*/  LOP3.LUT R69, R68, 0x1ffffff0, RZ, 0xc0, !PT ;  /* 0x1ffffff044457812 */ /* 0x000fe400078ec0ff */
[----:B------:R-:W-:Y:S02]  /*4b00*/  SHF.R.S32.HI R67, RZ, 0x1f, R70 ;  /* 0x0000001fff437819 */ /* 0x000fe40000011446 */
[----:B------:R-:W-:Y:S02]  /*4b10*/  LEA.HI R79, R72, R97, RZ, 0x7 ;  /* 0x00000061484f7211 */ /* 0x000fe400078f38ff */
[----:B------:R-:W-:Y:S02]  /*4b20*/  LEA.HI R67, R67, R70, RZ, 0x2 ;  /* 0x0000004643437211 */ /* 0x000fe400078f10ff */
[----:B------:R-:W-:Y:S02]  /*4b30*/  ISETP.NE.U32.AND P6, PT, RZ, c[0x0][0x300], PT ;  /* 0x0000c000ff007a0c */ /* 0x000fe40003fc5070 */
[----:B------:R-:W-:-:S02]  /*4b40*/  LOP3.LUT R67, R67, 0xfffffffc, RZ, 0xc0, !PT ;  /* 0xfffffffc43437812 */ /* 0x000fc400078ec0ff */
[----:B------:R-:W-:Y:S02]  /*4b50*/  ISETP.NE.U32.AND P5, PT, RZ, c[0x0][0x308], PT ;  /* 0x0000c200ff007a0c */ /* 0x000fe40003fa5070 */
[----:B------:R-:W-:Y:S01]  /*4b60*/  ISETP.NE.U32.AND P3, PT, RZ, c[0x0][0x310], PT ;  /* 0x0000c400ff007a0c */ /* 0x000fe20003f65070 */
[----:B------:R-:W-:Y:S01]  /*4b70*/  IMAD.IADD R67, R70, 0x1, -R67 ;  /* 0x0000000146437824 */ /* 0x000fe200078e0a43 */
[----:B------:R-:W-:Y:S01]  /*4b80*/  PLOP3.LUT P4, PT, PT, PT, PT, 0x80, 0x0 ;  /* 0x000000000000781c */ /* 0x000fe20003f8f070 */
[----:B------:R-:W-:Y:S01]  /*4b90*/  IMAD.IADD R70, R138, 0x1, -R69 ;  /* 0x000000018a467824 */ /* 0x000fe200078e0a45 */
[----:B------:R-:W-:Y:S02]  /*4ba0*/  LOP3.LUT R69, R79, 0xffffff80, RZ, 0xc0, !PT ;  /* 0xffffff804f457812 */ /* 0x000fe400078ec0ff */
[----:B------:R-:W-:Y:S01]  /*4bb0*/  LEA.HI R77, R67, R67, RZ, 0x1 ;  /* 0x00000043434d7211 */ /* 0x000fe200078f08ff */
[----:B------:R-:W-:Y:S01]  /*4bc0*/  IMAD.SHL.U32 R70, R70, 0x8, RZ ;  /* 0x0000000846467824 */ /* 0x000fe200078e00ff */
[----:B------:R-:W-:-:S02]  /*4bd0*/  LEA.HI.SX32 R68, R68, R69, 0x1c ;  /* 0x0000004544447211 */ /* 0x000fc400078fe2ff */
[----:B------:R-:W-:Y:S01]  /*4be0*/  LOP3.LUT R72, R77, 0x3ffffffe, RZ, 0xc0, !PT ;  /* 0x3ffffffe4d487812 */ /* 0x000fe200078ec0ff */
[----:B------:R-:W-:Y:S01]  /*4bf0*/  IMAD R69, R76, 0x80, R70 ;  /* 0x000000804c457824 */ /* 0x000fe200078e0246 */
[----:B------:R-:W-:Y:S02]  /*4c00*/  SHF.R.S32.HI R77, RZ, 0x1, R77 ;  /* 0x00000001ff4d7819 */ /* 0x000fe4000001144d */
[----:B------:R-:W-:Y:S01]  /*4c10*/  SHF.R.S32.HI R79, RZ, 0x7, R79 ;  /* 0x00000007ff4f7819 */ /* 0x000fe2000001144f */
[----:B------:R-:W-:Y:S02]  /*4c20*/  IMAD.IADD R67, R67, 0x1, -R72 ;  /* 0x0000000143437824 */ /* 0x000fe400078e0a48 */
[----:B------:R-:W-:Y:S02]  /*4c30*/  IMAD R74, R77, 0x40, R68 ;  /* 0x000000404d4a7824 */ /* 0x000fe400078e0244 */
[----:B------:R-:W-:-:S04]  /*4c40*/  IMAD.WIDE R72, R69, 0x2, RZ ;  /* 0x0000000245487825 */ /* 0x000fc800078e02ff */
        /* <DEDUP_REMOVED lines=8> */
[----:B------:R-:W-:Y:S01]  /*4cd0*/  IMAD.WIDE.U32 R80, R109, c[0x0][0x1d8], R72 ;  /* 0x000076006d507a25 */ /* 0x000fe200078e0048 */
[----:B------:R-:W-:-:S03]  /*4ce0*/  IADD3 R102, P0, R74, c[0x0][0x308], RZ ;  /* 0x0000c2004a667a10 */ /* 0x000fc60007f1e0ff */
[C---:B------:R-:W-:Y:S01]  /*4cf0*/  IMAD R78, R71.reuse, c[0x0][0x218], RZ ;  /* 0x00008600474e7a24 */ /* 0x040fe200078e02ff */
[----:B------:R-:W-:Y:S01]  /*4d00*/  IADD3 R100, P1, R80, c[0x0][0x300], RZ ;  /* 0x0000c00050647a10 */ /* 0x000fe20007f3e0ff */
[----:B------:R-:W-:Y:S02]  /*4d10*/  IMAD R82, R71, c[0x0][0x1d8], RZ ;  /* 0x0000760047527a24 */ /* 0x000fe400078e02ff */
[C---:B------:R-:W-:Y:S02]  /*4d20*/  IMAD R101, R109.reuse, c[0x0][0x21c], R78 ;  /* 0x000087006d657a24 */ /* 0x040fe400078e024e */
[C---:B------:R-:W-:Y:S02]  /*4d30*/  IMAD R99, R109.reuse, c[0x0][0x1dc], R82 ;  /* 0x000077006d637a24 */ /* 0x040fe400078e0252 */
[----:B------:R-:W-:Y:S01]  /*4d40*/  IMAD.WIDE.U32 R72, R109, c[0x0][0x258], R72 ;  /* 0x000096006d487a25 */ /* 0x000fe200078e0048 */
[----:B------:R-:W-:Y:S02]  /*4d50*/  IADD3.X R101, R75, c[0x0][0x30c], R101, P0, !PT ;  /* 0x0000c3004b657a10 */ /* 0x000fe400007fe465 */
[----:B------:R-:W-:Y:S01]  /*4d60*/  ISETP.NE.U32.AND P0, PT, RZ, c[0x0][0x318], PT ;  /* 0x0000c600ff007a0c */ /* 0x000fe20003f05070 */
[----:B------:R-:W-:Y:S01]  /*4d70*/  IMAD R74, R71, c[0x0][0x258], RZ ;  /* 0x00009600474a7a24 */ /* 0x000fe200078e02ff */
[----:B------:R-:W-:Y:S01]  /*4d80*/  IADD3.X R99, R81, c[0x0][0x304], R99, P1, !PT ;  /* 0x0000c10051637a10 */ /* 0x000fe20000ffe463 */
[----:B------:R-:W-:Y:S01]  /*4d90*/  IMAD R68, R67, 0x4, R68 ;  /* 0x0000000443447824 */ /* 0x000fe200078e0244 */
[----:B------:R-:W-:Y:S01]  /*4da0*/  ISETP.NE.AND.EX P0, PT, RZ, c[0x0][0x31c], PT, P0 ;  /* 0x0000c700ff007a0c */ /* 0x000fe20003f05300 */
[----:B------:R-:W-:Y:S01]  /*4db0*/  IMAD R103, R109, c[0x0][0x25c], R74 ;  /* 0x000097006d677a24 */ /* 0x000fe200078e024a */
[----:B------:R-:W-:Y:S01]  /*4dc0*/  IADD3 R104, P2, R72, c[0x0][0x310], RZ ;  /* 0x0000c40048687a10 */ /* 0x000fe20007f5e0ff */
[----:B------:R-:W-:Y:S01]  /*4dd0*/  IMAD.MOV.U32 R71, RZ, RZ, RZ ;  /* 0x000000ffff477224 */ /* 0x000fe200078e00ff */
[----:B------:R-:W-:-:S02]  /*4de0*/  ISETP.GE.AND P1, PT, R69, c[0x0][0x164], PT ;  /* 0x0000590045007a0c */ /* 0x000fc40003f26270 */
[----:B------:R-:W-:Y:S01]  /*4df0*/  IADD3.X R103, R73, c[0x0][0x314], R103, P2, !PT ;  /* 0x0000c50049677a10 */ /* 0x000fe200017fe467 */
[----:B------:R-:W-:Y:S01]  /*4e00*/  IMAD.MOV.U32 R73, RZ, RZ, RZ ;  /* 0x000000ffff497224 */ /* 0x000fe200078e00ff */
[----:B------:R-:W-:Y:S02]  /*4e10*/  ISETP.NE.AND.EX P6, PT, RZ, c[0x0][0x304], !P1, P6 ;  /* 0x0000c100ff007a0c */ /* 0x000fe40004fc5360 */
[----:B------:R-:W-:Y:S02]  /*4e20*/  ISETP.NE.AND.EX P5, PT, RZ, c[0x0][0x30c], !P1, P5 ;  /* 0x0000c300ff007a0c */ /* 0x000fe40004fa5350 */
[----:B------:R-:W-:Y:S02]  /*4e30*/  ISETP.NE.AND.EX P3, PT, RZ, c[0x0][0x314], !P1, P3 ;  /* 0x0000c500ff007a0c */ /* 0x000fe40004f65330 */
[----:B------:R-:W-:Y:S01]  /*4e40*/  SHF.R.S32.HI R67, RZ, 0x1f, R70 ;  /* 0x0000001fff437819 */ /* 0x000fe20000011446 */
[----:B------:R-:W-:Y:S05]  /*4e50*/  @!P0 BRA `(.L_x_91) ;  /* 0x000000a000008947 */ /* 0x000fea0003800000 */
[----:B------:R-:W-:Y:S01]  /*4e60*/  IMAD.SHL.U32 R74, R76, 0x80, RZ ;  /* 0x000000804c4a7824 */ /* 0x000fe200078e00ff */
[----:B------:R-:W-:-:S02]  /*4e70*/  SHF.R.S32.HI R71, RZ, 0x1f, R98 ;  /* 0x0000001fff477819 */ /* 0x000fc40000011462 */
[----:B------:R-:W-:Y:S02]  /*4e80*/  PLOP3.LUT P4, PT, PT, PT, PT, 0x8, 0x0 ;  /* 0x000000000000781c */ /* 0x000fe40003f8e170 */
[----:B------:R-:W-:Y:S01]  /*4e90*/  SHF.R.S32.HI R75, RZ, 0x1f, R74 ;  /* 0x0000001fff4b7819 */ /* 0x000fe2000001144a */
[----:B------:R-:W-:-:S04]  /*4ea0*/  IMAD R71, R71, c[0x0][0x320], RZ ;  /* 0x0000c80047477a24 */ /* 0x000fc800078e02ff */
[----:B------:R-:W-:-:S04]  /*4eb0*/  IMAD.WIDE.U32 R74, R98, c[0x0][0x320], R74 ;  /* 0x0000c800624a7a25 */ /* 0x000fc800078e004a */
[----:B------:R-:W-:Y:S01]  /*4ec0*/  IMAD R71, R98, c[0x0][0x324], R71 ;  /* 0x0000c90062477a24 */ /* 0x000fe200078e0247 */
[----:B------:R-:W-:-:S03]  /*4ed0*/  LEA R73, P0, R74, c[0x0][0x318], 0x1 ;  /* 0x0000c6004a497a11 */ /* 0x000fc600078008ff */
[----:B------:R-:W-:-:S05]  /*4ee0*/  IMAD.IADD R71, R75, 0x1, R71 ;  /* 0x000000014b477824 */ /* 0x000fca00078e0247 */
[----:B------:R-:W-:Y:S02]  /*4ef0*/  LEA.HI.X R71, R74, c[0x0][0x31c], R71, 0x1, P0 ;  /* 0x0000c7004a477a11 */ /* 0x000fe400000f0c47 */
.L_x_91:
[----:B------:R-:W-:Y:S01]  /*4f00*/  MOV R92, RZ ;  /* 0x000000ff005c7202 */ /* 0x000fe20000000f00 */
[----:B------:R-:W-:Y:S01]  /*4f10*/  CS2R R88, SRZ ;  /* 0x0000000000587805 */ /* 0x000fe2000001ff00 */
[----:B------:R-:W-:Y:S01]  /*4f20*/  CS2R R90, SRZ ;  /* 0x00000000005a7805 */ /* 0x000fe2000001ff00 */
[----:B------:R-:W-:Y:S05]  /*4f30*/  @P4 BRA `(.L_x_92) ;  /* 0x0000007000004947 */ /* 0x000fea0003800000 */
[----:B------:R-:W-:Y:S01]  /*4f40*/  ISETP.GE.AND P0, PT, R69, c[0x0][0x164], PT ;  /* 0x0000590045007a0c */ /* 0x000fe20003f06270 */
[----:B------:R-:W-:Y:S01]  /*4f50*/  BSSY B0, `(.L_x_92) ;  /* 0x0000005000007945 */ /* 0x000fe20003800000 */
[----:B------:R-:W-:-:S04]  /*4f60*/  LEA R72, P1, R70, R73, 0x1 ;  /* 0x0000004946487211 */ /* 0x000fc800078208ff */
[----:B------:R-:W-:-:S07]  /*4f70*/  LEA.HI.X R73, R70, R71, R67, 0x1, P1 ;  /* 0x0000004746497211 */ /* 0x000fce00008f0c43 */
[----:B------:R-:W-:Y:S05]  /*4f80*/  @P0 BRA `(.L_x_93) ;  /* 0x0000001000000947 */ /* 0x000fea0003800000 */
[----:B------:R3:W5:Y:S02]  /*4f90*/  LDG.E.128 R88, [R72.64] ;  /* 0x0000000e48587981 */ /* 0x000764000c1e1d00 */
.L_x_93:
[----:B------:R-:W-:Y:S05]  /*4fa0*/  BSYNC B0 ;  /* 0x0000000000007941 */ /* 0x000fea0003800000 */
.L_x_92:
[----:B------:R-:W-:Y:S01]  /*4fb0*/  ULDC.64 UR4, c[0x0][0x200] ;  /* 0x0000800000047ab9 */ /* 0x000fe20000000a00 */
[----:B------:R-:W-:Y:S01]  /*4fc0*/  IMAD.SHL.U32 R67, R70, 0x2, RZ ;  /* 0x0000000246437824 */ /* 0x000fe200078e00ff */
[----:B------:R-:W-:Y:S01]  /*4fd0*/  ULDC.64 UR16, c[0x0][0x1f8] ;  /* 0x00007e0000107ab9 */ /* 0x000fe20000000a00 */
[----:B------:R-:W-:Y:S01]  /*4fe0*/  IMAD.MOV.U32 R108, RZ, RZ, RZ ;  /* 0x000000ffff6c7224 */ /* 0x000fe200078e00ff */
[----:B------:R-:W-:Y:S01]  /*4ff0*/  UIADD3 UR16, UP0, UR4, UR16, URZ ;  /* 0x0000001004107290 */ /* 0x000fe2000ff1e03f */
[----:B------:R-:W-:Y:S01]  /*5000*/  CS2R R106, SRZ ;  /* 0x00000000006a7805 */ /* 0x000fe2000001ff00 */
[----:B------:R-:W-:Y:S01]  /*5010*/  ULDC.64 UR8, c[0x0][0x208] ;  /* 0x0000820000087ab9 */ /* 0x000fe20000000a00 */
[----:B------:R-:W-:Y:S01]  /*5020*/  LOP3.LUT R67, R67, 0xfffffff0, RZ, 0xc0, !PT ;  /* 0xfffffff043437812 */ /* 0x000fe200078ec0ff */
[----:B------:R-:W-:Y:S01]  /*5030*/  UIADD3.X UR17, UR5, UR17, URZ, UP0, !UPT ;  /* 0x0000001105117290 */ /* 0x000fe200087fe43f */
[-C--:B------:R-:W-:Y:S01]  /*5040*/  MOV R69, R109.reuse ;  /* 0x0000006d00457202 */ /* 0x080fe20000000f00 */
[----:B------:R-:W-:Y:S01]  /*5050*/  ULDC.64 UR10, c[0x0][0x280] ;  /* 0x0000a000000a7ab9 */ /* 0x000fe20000000a00 */
[----:B------:R-:W-:Y:S01]  /*5060*/  IMAD.MOV.U32 R105, RZ, RZ, RZ ;  /* 0x000000ffff697224 */ /* 0x000fe200078e00ff */
[----:B------:R-:W-:Y:S01]  /*5070*/  ULDC.64 UR4, c[0x0][0x278] ;  /* 0x00009e0000047ab9 */ /* 0x000fe20000000a00 */
[----:B------:R-:W-:Y:S01]  /*5080*/  IMAD R98, R68, 0x120, R67 ;  /* 0x0000012044627824 */ /* 0x000fe200078e0243 */
[----:B------:R-:W-:Y:S01]  /*5090*/  UIADD3 UR16, UP2, UR16, UR8, URZ ;  /* 0x0000000810107290 */ /* 0x000fe2000ff5e03f */
[----:B------:R-:W-:Y:S01]  /*50a0*/  MOV R68, R109 ;  /* 0x0000006d00447202 */ /* 0x000fe20000000f00 */
[----:B------:R-:W-:Y:S01]  /*50b0*/  UIADD3 UR10, UP0, UR10, UR4, URZ ;  /* 0x000000040a0a7290 */ /* 0x000fe2000ff1e03f */
[----:B------:R-:W-:Y:S01]  /*50c0*/  IMAD.MOV.U32 R93, RZ, RZ, RZ ;  /* 0x000000ffff5d7224 */ /* 0x000fe200078e00ff */
[----:B------:R-:W-:Y:S01]  /*50d0*/  UIADD3.X UR17, UR17, UR9, URZ, UP2, !UPT ;  /* 0x0000000911117290 */ /* 0x000fe200097fe43f */
[----:B------:R-:W-:Y:S01]  /*50e0*/  CS2R R94, SRZ ;  /* 0x00000000005e7805 */ /* 0x000fe2000001ff00 */
[----:B------:R-:W-:Y:S01]  /*50f0*/  UIADD3.X UR11, UR11, UR5, URZ, UP0, !UPT ;  /* 0x000000050b0b7290 */ /* 0x000fe200087fe43f */
[----:B------:R-:W-:Y:S01]  /*5100*/  CS2R R84, SRZ ;  /* 0x0000000000547805 */ /* 0x000fe2000001ff00 */
[----:B------:R-:W-:Y:S01]  /*5110*/  ULDC.64 UR8, c[0x0][0x210] ;  /* 0x0000840000087ab9 */ /* 0x000fe20000000a00 */
[----:B------:R-:W-:Y:S01]  /*5120*/  CS2R R86, SRZ ;  /* 0x0000000000567805 */ /* 0x000fe2000001ff00 */
[----:B------:R-:W-:Y:S01]  /*5130*/  ULDC.64 UR4, c[0x0][0x288] ;  /* 0x0000a20000047ab9 */ /* 0x000fe20000000a00 */
[----:B------:R-:W-:Y:S01]  /*5140*/  CS2R R80, SRZ ;  /* 0x0000000000507805 */ /* 0x000fe2000001ff00 */
[----:B------:R-:W-:Y:S01]  /*5150*/  UIADD3 UR16, UP2, UR16, UR8, URZ ;  /* 0x0000000810107290 */ /* 0x000fe2000ff5e03f */
[----:B------:R-:W-:Y:S01]  /*5160*/  CS2R R82, SRZ ;  /* 0x0000000000527805 */ /* 0x000fe2000001ff00 */
[----:B------:R-:W-:Y:S01]  /*5170*/  ULDC.64 UR12, c[0x0][0x240] ;  /* 0x00009000000c7ab9 */ /* 0x000fe20000000a00 */
[----:B------:R-:W-:Y:S01]  /*5180*/  CS2R R76, SRZ ;  /* 0x00000000004c7805 */ /* 0x000fe2000001ff00 */
[----:B------:R-:W-:Y:S01]  /*5190*/  ULDC.64 UR6, c[0x0][0x238] ;  /* 0x00008e0000067ab9 */ /* 0x000fe20000000a00 */
[----:B------:R-:W-:Y:S01]  /*51a0*/  CS2R R78, SRZ ;  /* 0x00000000004e7805 */ /* 0x000fe2000001ff00 */
[----:B------:R-:W-:Y:S01]  /*51b0*/  UIADD3 UR4, UP0, UR10, UR4, URZ ;  /* 0x000000040a047290 */ /* 0x000fe2000ff1e03f */
[----:B--2--5:R-:W-:Y:S01]  /*51c0*/  PRMT R96, R96, 0x5410, R96 ;  /* 0x0000541060607816 */ /* 0x024fe20000000060 */
[----:B------:R-:W-:-:S02]  /*51d0*/  UIADD3 UR12, UP1, UR12, UR6, URZ ;  /* 0x000000060c0c7290 */ /* 0x000fc4000ff3e03f */
[----:B------:R-:W-:Y:S02]  /*51e0*/  UIADD3.X UR17, UR17, UR9, URZ, UP2, !UPT ;  /* 0x0000000911117290 */ /* 0x000fe400097fe43f */
[----:B------:R-:W-:Y:S02]  /*51f0*/  UIADD3.X UR5, UR11, UR5, URZ, UP0, !UPT ;  /* 0x000000050b057290 */ /* 0x000fe400087fe43f */
[----:B------:R-:W-:Y:S02]  /*5200*/  ULDC.64 UR8, c[0x0][0x290] ;  /* 0x0000a40000087ab9 */ /* 0x000fe40000000a00 */
[----:B------:R-:W-:Y:S02]  /*5210*/  UIADD3 UR4, UP0, UR4, UR8, URZ ;  /* 0x0000000804047290 */ /* 0x000fe4000ff1e03f */
[----:B------:R-:W-:Y:S02]  /*5220*/  UIADD3.X UR13, UR13, UR7, URZ, UP1, !UPT ;  /* 0x000000070d0d7290 */ /* 0x000fe40008ffe43f */
[----:B------:R-:W-:-:S02]  /*5230*/  UIADD3.X UR5, UR5, UR9, URZ, UP0, !UPT ;  /* 0x0000000905057290 */ /* 0x000fc400087fe43f */
[----:B------:R-:W-:Y:S01]  /*5240*/  ULDC.64 UR6, c[0x0][0x248] ;  /* 0x0000920000067ab9 */ /* 0x000fe20000000a00 */
[----:B------:R-:W-:Y:S01]  /*5250*/  MOV R97, UR4 ;  /* 0x0000000400617c02 */ /* 0x000fe20008000f00 */
[----:B------:R-:W-:Y:S02]  /*5260*/  UIADD3 UR6, UP1, UR12, UR6, URZ ;  /* 0x000000060c067290 */ /* 0x000fe4000ff3e03f */
[----:B------:R-:W-:Y:S01]  /*5270*/  ULDC.64 UR10, c[0x0][0x250] ;  /* 0x00009400000a7ab9 */ /* 0x000fe20000000a00 */
[----:B------:R-:W-:Y:S01]  /*5280*/  MOV R67, UR5 ;  /* 0x0000000500437c02 */ /* 0x000fe20008000f00 */
[----:B------:R-:W-:Y:S02]  /*5290*/  UIADD3.X UR7, UR13, UR7, URZ, UP1, !UPT ;  /* 0x000000070d077290 */ /* 0x000fe40008ffe43f */
[----:B------:R-:W-:-:S04]  /*52a0*/  UIADD3 UR6, UP1, UR6, UR10, URZ ;  /* 0x0000000a06067290 */ /* 0x000fc8000ff3e03f */
[----:B------:R-:W-:Y:S02]  /*52b0*/  UIADD3.X UR7, UR7, UR11, URZ, UP1, !UPT ;  /* 0x0000000b07077290 */ /* 0x000fe40008ffe43f */
.L_x_99:
[C---:B------:R-:W-:Y:S02]  /*52c0*/  ISETP.LT.AND P4, PT, R69.reuse, c[0x0][0x160], P6 ;  /* 0x0000580045007a0c */ /* 0x040fe40003781270 */
[----:B------:R-:W-:Y:S02]  /*52d0*/  ISETP.LT.AND P2, PT, R68, c[0x0][0x160], P5 ;  /* 0x0000580044007a0c */ /* 0x000fe40002f41270 */
[----:B------:R-:W-:Y:S02]  /*52e0*/  IADD3 R74, P1, R100, c[0x0][0x1e0], RZ ;  /* 0x00007800644a7a10 */ /* 0x000fe40007f3e0ff */
[----:B---3--:R-:W-:Y:S02]  /*52f0*/  IADD3 R72, P0, R102, c[0x0][0x220], RZ ;  /* 0x0000880066487a10 */ /* 0x008fe40007f1e0ff */
[----:B------:R-:W-:Y:S02]  /*5300*/  IADD3 R71, R69, 0x2, RZ ;  /* 0x0000000245477810 */ /* 0x000fe40007ffe0ff */
[----:B------:R-:W-:-:S02]  /*5310*/  IADD3 R70, R68, 0x2, RZ ;  /* 0x0000000244467810 */ /* 0x000fc40007ffe0ff */
[----:B------:R-:W-:Y:S02]  /*5320*/  IADD3.X R75, R99, c[0x0][0x1e4], RZ, P1, !PT ;  /* 0x00007900634b7a10 */ /* 0x000fe40000ffe4ff */
[----:B------:R-:W-:Y:S02]  /*5330*/  IADD3.X R73, R101, c[0x0][0x224], RZ, P0, !PT ;  /* 0x0000890065497a10 */ /* 0x000fe400007fe4ff */
[----:B------:R-:W-:Y:S01]  /*5340*/  ISETP.LT.AND P1, PT, R71, c[0x0][0x160], P6 ;  /* 0x0000580047007a0c */ /* 0x000fe20003721270 */
[----:B------:R-:W-:Y:S01]  /*5350*/  @P4 IMAD.MOV.U32 R71, RZ, RZ, R99 ;  /* 0x000000ffff474224 */ /* 0x000fe200078e0063 */
[----:B------:R-:W-:Y:S01]  /*5360*/  ISETP.LT.AND P0, PT, R70, c[0x0][0x160], P5 ;  /* 0x0000580046007a0c */ /* 0x000fe20002f01270 */
[----:B------:R-:W-:Y:S01]  /*5370*/  @P4 IMAD.MOV.U32 R70, RZ, RZ, R100 ;  /* 0x000000ffff464224 */ /* 0x000fe200078e0064 */
[----:B------:R-:W-:-:S04]  /*5380*/  IADD3 R106, R106, 0x1, RZ ;  /* 0x000000016a6a7810 */ /* 0x000fc80007ffe0ff */
[----:B--2---:R2:W5:Y:S01]  /*5390*/  @P4 LDG.E.LTC128B.128 R80, [R70.64] ;  /* 0x0000000e46504981 */ /* 0x004562000c1e1d20 */
[----:B------:R-:W-:Y:S01]  /*53a0*/  IMAD.MOV.U32 R111, RZ, RZ, c[0x0][0x1f8] ;  /* 0x00007e00ff6f7624 */ /* 0x000fe200078e00ff */
[----:B------:R-:W-:Y:S01]  /*53b0*/  IADD3 R105, R105, 0x1, RZ ;  /* 0x0000000169697810 */ /* 0x000fe20007ffe0ff */
[----:B------:R-:W-:Y:S02]  /*53c0*/  IMAD.MOV.U32 R110, RZ, RZ, c[0x0][0x1fc] ;  /* 0x00007f00ff6e7624 */ /* 0x000fe400078e00ff */
[----:B------:R3:W5:Y:S04]  /*53d0*/  @P1 LDG.E.LTC128B.128 R76, [R74.64] ;  /* 0x0000000e4a4c1981 */ /* 0x000768000c1e1d20 */
[----:B------:R3:W5:Y:S01]  /*53e0*/  @P0 LDG.E.LTC128B.128 R84, [R72.64] ;  /* 0x0000000e48540981 */ /* 0x000762000c1e1d20 */
[----:B--2---:R-:W-:-:S02]  /*53f0*/  @P2 IMAD.MOV.U32 R70, RZ, RZ, R102 ;  /* 0x000000ffff462224 */ /* 0x004fc400078e0066 */
[----:B------:R-:W-:-:S05]  /*5400*/  @P2 IMAD.MOV.U32 R71, RZ, RZ, R101 ;  /* 0x000000ffff472224 */ /* 0x000fca00078e0065 */
[----:B------:R3:W5:Y:S04]  /*5410*/  @P2 LDG.E.LTC128B.128 R92, [R70.64] ;  /* 0x0000000e465c2981 */ /* 0x000768000c1e1d20 */
[----:B------:R-:W-:Y:S01]  /*5420*/  BAR.SYNC.DEFER_BLOCKING 0x0 ;  /* 0x0000000000007b1d */ /* 0x000fe20000010000 */
[----:B------:R-:W-:Y:S02]  /*5430*/  ISETP.NE.AND P2, PT, R106, 0x8, PT ;  /* 0x000000086a00780c */ /* 0x000fe40003f45270 */
[----:B------:R-:W-:-:S11]  /*5440*/  ISETP.NE.AND P1, PT, R105, 0x8, PT ;  /* 0x000000086900780c */ /* 0x000fd60003f25270 */
[----:B------:R-:W-:Y:S02]  /*5450*/  @!P2 IMAD.U32 R111, RZ, RZ, UR16 ;  /* 0x00000010ff6fae24 */ /* 0x000fe4000f8e00ff */
[----:B------:R-:W-:-:S03]  /*5460*/  @!P2 IMAD.U32 R110, RZ, RZ, UR17 ;  /* 0x00000011ff6eae24 */ /* 0x000fc6000f8e00ff */
[----:B------:R-:W-:-:S05]  /*5470*/  IADD3 R100, P0, R100, R111, RZ ;  /* 0x0000006f64647210 */ /* 0x000fca0007f1e0ff */
[----:B------:R-:W-:Y:S01]  /*5480*/  IMAD.X R99, R99, 0x1, R110, P0 ;  /* 0x0000000163637824 */ /* 0x000fe200000e066e */
[----:B------:R-:W-:Y:S01]  /*5490*/  ISETP.GT.AND P0, PT, R108, 0x3, PT ;  /* 0x000000036c00780c */ /* 0x000fe20003f04270 */
[----:B------:R-:W-:Y:S02]  /*54a0*/  IMAD.MOV.U32 R111, RZ, RZ, c[0x0][0x238] ;  /* 0x00008e00ff6f7624 */ /* 0x000fe400078e00ff */
[----:B------:R-:W-:Y:S02]  /*54b0*/  IMAD.MOV.U32 R110, RZ, RZ, c[0x0][0x23c] ;  /* 0x00008f00ff6e7624 */ /* 0x000fe400078e00ff */
[----:B------:R-:W-:Y:S02]  /*54c0*/  @!P1 IMAD.U32 R111, RZ, RZ, UR6 ;  /* 0x00000006ff6f9e24 */ /* 0x000fe4000f8e00ff */
[----:B------:R-:W-:Y:S01]  /*54d0*/  @!P1 IMAD.U32 R110, RZ, RZ, UR7 ;  /* 0x00000007ff6e9e24 */ /* 0x000fe2000f8e00ff */
[C---:B------:R-:W-:Y:S01]  /*54e0*/  IADD3 R113, R69.reuse, 0x8, RZ ;  /* 0x0000000845717810 */ /* 0x040fe20007ffe0ff */
[----:B------:R-:W-:Y:S01]  /*54f0*/  @!P2 IMAD.MOV.U32 R106, RZ, RZ, RZ ;  /* 0x000000ffff6aa224 */ /* 0x000fe200078e00ff */
[----:B------:R-:W-:Y:S01]  /*5500*/  IADD3 R112, R68, 0x8, RZ ;  /* 0x0000000844707810 */ /* 0x000fe20007ffe0ff */
[----:B------:R-:W-:Y:S01]  /*5510*/  @!P1 IMAD.MOV.U32 R105, RZ, RZ, RZ ;  /* 0x000000ffff699224 */ /* 0x000fe200078e00ff */
[----:B------:R-:W-:-:S02]  /*5520*/  @!P2 IADD3 R113, R69, 0xd8, RZ ;  /* 0x000000d84571a810 */ /* 0x000fc40007ffe0ff */
[----:B------:R-:W-:Y:S01]  /*5530*/  @!P1 IADD3 R112, R68, 0xd8, RZ ;  /* 0x000000d844709810 */ /* 0x000fe20007ffe0ff */
[----:B------:R-:W-:Y:S05]  /*5540*/  @P0 BRA `(.L_x_94) ;  /* 0x0000031000000947 */ /* 0x000fea0003800000 */
[----:B---3--:R-:W-:-:S13]  /*5550*/  ISETP.GT.AND P0, PT, R108, 0x1, PT ;  /* 0x000000016c00780c */ /* 0x008fda0003f04270 */
[----:B------:R-:W-:Y:S05]  /*5560*/  @P0 BRA `(.L_x_95) ;  /* 0x0000017000000947 */ /* 0x000fea0003800000 */
[----:B------:R-:W-:-:S05]  /*5570*/  IMNMX.U32 R70, R108, 0x2, PT ;  /* 0x000000026c467817 */ /* 0x000fca0003800000 */
[----:B------:R-:W-:-:S04]  /*5580*/  IMAD.SHL.U32 R70, R70, 0x4, RZ ;  /* 0x0000000446467824 */ /* 0x000fc800078e00ff */
[----:B------:R-:W2:Y:S02]  /*5590*/  LDC R68, c[0x2][R70+0x24] ;  /* 0x0080090046447b82 */ /* 0x000ea40000000800 */
[----:B--2---:R-:W-:-:S04]  /*55a0*/  SHF.R.S32.HI R69, RZ, 0x1f, R68 ;  /* 0x0000001fff457819 */ /* 0x004fc80000011444 */
.L_x_113:
[----:B------:R-:W-:Y:S05]  /*55b0*/  BRX R68 -0x55c0                                                (*"BRANCH_TARGETS .L_x_114,.L_x_115,.L_x_96"*) ;  /* 0xffffaa4044007949 */ /* 0x000fea000383ffff */
.L_x_115:
        /* <DEDUP_REMOVED lines=9> */
.L_x_114:
        /* <DEDUP_REMOVED lines=9> */
.L_x_95:
[----:B------:R-:W-:-:S04]  /*56e0*/  IADD3 R70, R108, -0x2, RZ ;  /* 0xfffffffe6c467810 */ /* 0x000fc80007ffe0ff */
[----:B------:R-:W-:-:S05]  /*56f0*/  IMNMX.U32 R70, R70, 0x2, PT ;  /* 0x0000000246467817 */ /* 0x000fca0003800000 */
[----:B------:R-:W-:-:S04]  /*5700*/  IMAD.SHL.U32 R70, R70, 0x4, RZ ;  /* 0x0000000446467824 */ /* 0x000fc800078e00ff */
[----:B------:R-:W2:Y:S02]  /*5710*/  LDC R68, c[0x2][R70+0x30] ;  /* 0x00800c0046447b82 */ /* 0x000ea40000000800 */
[----:B--2---:R-:W-:-:S04]  /*5720*/  SHF.R.S32.HI R69, RZ, 0x1f, R68 ;  /* 0x0000001fff457819 */ /* 0x004fc80000011444 */
.L_x_117:
[----:B------:R-:W-:Y:S05]  /*5730*/  BRX R68 -0x5740                                                (*"BRANCH_TARGETS .L_x_118,.L_x_119,.L_x_96"*) ;  /* 0xffffa8c044007949 */ /* 0x000fea000383ffff */
.L_x_119:
        /* <DEDUP_REMOVED lines=9> */
.L_x_118:
        /* <DEDUP_REMOVED lines=9> */
.L_x_94:
[----:B---3--:R-:W-:-:S13]  /*5860*/  ISETP.GT.AND P0, PT, R108, 0x5, PT ;  /* 0x000000056c00780c */ /* 0x008fda0003f04270 */
[----:B------:R-:W-:Y:S05]  /*5870*/  @P0 BRA `(.L_x_97) ;  /* 0x0000018000000947 */ /* 0x000fea0003800000 */
[----:B------:R-:W-:-:S04]  /*5880*/  IADD3 R70, R108, -0x4, RZ ;  /* 0xfffffffc6c467810 */ /* 0x000fc80007ffe0ff */
[----:B------:R-:W-:-:S05]  /*5890*/  IMNMX.U32 R70, R70, 0x2, PT ;  /* 0x0000000246467817 */ /* 0x000fca0003800000 */
[----:B------:R-:W-:-:S04]  /*58a0*/  IMAD.SHL.U32 R70, R70, 0x4, RZ ;  /* 0x0000000446467824 */ /* 0x000fc800078e00ff */
[----:B------:R-:W2:Y:S02]  /*58b0*/  LDC R68, c[0x2][R70+0x3c] ;  /* 0x00800f0046447b82 */ /* 0x000ea40000000800 */
[----:B--2---:R-:W-:-:S04]  /*58c0*/  SHF.R.S32.HI R69, RZ, 0x1f, R68 ;  /* 0x0000001fff457819 */ /* 0x004fc80000011444 */
.L_x_121:
[----:B------:R-:W-:Y:S05]  /*58d0*/  BRX R68 -0x58e0                                                (*"BRANCH_TARGETS .L_x_122,.L_x_123,.L_x_96"*) ;  /* 0xffffa72044007949 */ /* 0x000fea000383ffff */
.L_x_123:
        /* <DEDUP_REMOVED lines=9> */
.L_x_122:
        /* <DEDUP_REMOVED lines=9> */
.L_x_97:
        /* <DEDUP_REMOVED lines=13> */
.L_x_98:
        /* <DEDUP_REMOVED lines=8> */
.L_x_96:
[----:B------:R-:W-:Y:S01]  /*5b50*/  BAR.SYNC.DEFER_BLOCKING 0x0 ;  /* 0x0000000000007b1d */ /* 0x000fe20000010000 */
[C---:B------:R-:W-:Y:S01]  /*5b60*/  ISETP.LT.AND P4, PT, R109.reuse, c[0x0][0x160], P3 ;  /* 0x000058006d007a0c */ /* 0x040fe20001f81270 */
[----:B------:R-:W-:Y:S01]  /*5b70*/  IMAD.MOV.U32 R119, RZ, RZ, c[0x0][0x278] ;  /* 0x00009e00ff777624 */ /* 0x000fe200078e00ff */
[----:B------:R-:W-:Y:S01]  /*5b80*/  IADD3 R114, R109, 0x2, RZ ;  /* 0x000000026d727810 */ /* 0x000fe20007ffe0ff */
[----:B------:R-:W-:Y:S01]  /*5b90*/  IMAD.MOV.U32 R118, RZ, RZ, c[0x0][0x27c] ;  /* 0x00009f00ff767624 */ /* 0x000fe200078e00ff */
[----:B------:R-:W-:-:S02]  /*5ba0*/  IADD3 R107, R107, 0x1, RZ ;  /* 0x000000016b6b7810 */ /* 0x000fc40007ffe0ff */
[----:B------:R-:W-:Y:S02]  /*5bb0*/  ISETP.LT.AND P2, PT, R114, c[0x0][0x160], P3 ;  /* 0x0000580072007a0c */ /* 0x000fe40001f41270 */
[----:B------:R-:W-:Y:S02]  /*5bc0*/  IADD3 R114, P0, R104, c[0x0][0x260], RZ ;  /* 0x0000980068727a10 */ /* 0x000fe40007f1e0ff */
[----:B------:R-:W-:Y:S02]  /*5bd0*/  ISETP.NE.AND P1, PT, R107, 0x8, PT ;  /* 0x000000086b00780c */ /* 0x000fe40003f25270 */
[----:B------:R-:W-:Y:S01]  /*5be0*/  IADD3.X R115, R103, c[0x0][0x264], RZ, P0, !PT ;  /* 0x0000990067737a10 */ /* 0x000fe200007fe4ff */
[----:B------:R-:W-:Y:S01]  /*5bf0*/  @P4 IMAD.MOV.U32 R116, RZ, RZ, R104 ;  /* 0x000000ffff744224 */ /* 0x000fe200078e0068 */
[----:B------:R-:W-:Y:S01]  /*5c00*/  IADD3 R108, R108, 0x1, RZ ;  /* 0x000000016c6c7810 */ /* 0x000fe20007ffe0ff */
[----:B------:R-:W-:Y:S01]  /*5c10*/  @P4 IMAD.MOV.U32 R117, RZ, RZ, R103 ;  /* 0x000000ffff754224 */ /* 0x000fe200078e0067 */
[----:B------:R-:W3:Y:S07]  /*5c20*/  LDS.128 R72, [R98] ;  /* 0x0000000062487984 */ /* 0x000eee0000000c00 */
[----:B------:R-:W-:-:S02]  /*5c30*/  @!P1 IMAD.MOV.U32 R119, RZ, RZ, R97 ;  /* 0x000000ffff779224 */ /* 0x000fc400078e0061 */
[----:B------:R-:W-:Y:S01]  /*5c40*/  @!P1 IMAD.MOV.U32 R118, RZ, RZ, R67 ;  /* 0x000000ffff769224 */ /* 0x000fe200078e0043 */
[----:B------:R-:W4:Y:S01]  /*5c50*/  LDS.128 R68, [R98+0x240] ;  /* 0x0002400062447984 */ /* 0x000f220000000c00 */
[----:B------:R-:W-:Y:S01]  /*5c60*/  @!P1 IMAD.MOV.U32 R107, RZ, RZ, RZ ;  /* 0x000000ffff6b9224 */ /* 0x000fe200078e00ff */
[----:B------:R-:W-:-:S05]  /*5c70*/  IADD3 R104, P0, R104, R119, RZ ;  /* 0x0000007768687210 */ /* 0x000fca0007f1e0ff */
[----:B------:R-:W-:Y:S01]  /*5c80*/  IMAD.X R103, R103, 0x1, R118, P0 ;  /* 0x0000000167677824 */ /* 0x000fe200000e0676 */
[C---:B-1-3--:R-:W-:Y:S02]  /*5c90*/  HFMA2 R72, R66.reuse.H0_H0, R72, R88 ;  /* 0x0000004842487231 */ /* 0x04afe40000000858 */
[C---:B------:R-:W-:Y:S02]  /*5ca0*/  HFMA2 R73, R66.reuse.H0_H0, R73, R89 ;  /* 0x0000004942497231 */ /* 0x040fe40000000859 */
[C---:B------:R-:W-:Y:S02]  /*5cb0*/  HFMA2 R74, R66.reuse.H0_H0, R74, R90 ;  /* 0x0000004a424a7231 */ /* 0x040fe4000000085a */
[C---:B------:R-:W-:Y:S02]  /*5cc0*/  HFMA2 R75, R66.reuse.H0_H0, R75, R91 ;  /* 0x0000004b424b7231 */ /* 0x040fe4000000085b */
[C---:B----4-:R-:W-:Y:S02]  /*5cd0*/  HFMA2 R68, R66.reuse.H0_H0, R68, R88 ;  /* 0x0000004442447231 */ /* 0x050fe40000000858 */
[----:B------:R-:W-:-:S02]  /*5ce0*/  HFMA2 R69, R66.H0_H0, R69, R89 ;  /* 0x0000004542457231 */ /* 0x000fc40000000859 */
[C---:B------:R-:W-:Y:S02]  /*5cf0*/  HFMA2 R70, R66.reuse.H0_H0, R70, R90 ;  /* 0x0000004642467231 */ /* 0x040fe4000000085a */
[----:B------:R-:W-:Y:S02]  /*5d00*/  HFMA2 R71, R66.H0_H0, R71, R91 ;  /* 0x0000004742477231 */ /* 0x000fe4000000085b */
[C---:B-----5:R-:W-:Y:S02]  /*5d10*/  HFMA2 R72, R96.reuse, R80, R72 ;  /* 0x0000005060487231 */ /* 0x060fe40000000048 */
[C---:B------:R-:W-:Y:S02]  /*5d20*/  HFMA2 R73, R96.reuse, R81, R73 ;  /* 0x0000005160497231 */ /* 0x040fe40000000049 */
[C---:B------:R-:W-:Y:S02]  /*5d30*/  HFMA2 R74, R96.reuse, R82, R74 ;  /* 0x00000052604a7231 */ /* 0x040fe4000000004a */
[----:B------:R-:W-:-:S02]  /*5d40*/  HFMA2 R75, R96, R83, R75 ;  /* 0x00000053604b7231 */ /* 0x000fc4000000004b */
[C---:B------:R-:W-:Y:S02]  /*5d50*/  HFMA2 R68, R96.reuse, R76, R68 ;  /* 0x0000004c60447231 */ /* 0x040fe40000000044 */
[C---:B------:R-:W-:Y:S02]  /*5d60*/  HFMA2 R69, R96.reuse, R77, R69 ;  /* 0x0000004d60457231 */ /* 0x040fe40000000045 */
[C---:B------:R-:W-:Y:S02]  /*5d70*/  HFMA2 R70, R96.reuse, R78, R70 ;  /* 0x0000004e60467231 */ /* 0x040fe40000000046 */
[C---:B------:R-:W-:Y:S02]  /*5d80*/  HFMA2 R71, R96.reuse, R79, R71 ;  /* 0x0000004f60477231 */ /* 0x040fe40000000047 */
[C---:B------:R-:W-:Y:S02]  /*5d90*/  HFMA2 R72, R96.reuse, R92, R72 ;  /* 0x0000005c60487231 */ /* 0x040fe40000000048 */
[----:B------:R-:W-:-:S02]  /*5da0*/  HFMA2 R73, R96, R93, R73 ;  /* 0x0000005d60497231 */ /* 0x000fc40000000049 */
[C---:B------:R-:W-:Y:S02]  /*5db0*/  HFMA2 R74, R96.reuse, R94, R74 ;  /* 0x0000005e604a7231 */ /* 0x040fe4000000004a */
[C---:B------:R-:W-:Y:S02]  /*5dc0*/  HFMA2 R75, R96.reuse, R95, R75 ;  /* 0x0000005f604b7231 */ /* 0x040fe4000000004b */
[C---:B------:R-:W-:Y:S02]  /*5dd0*/  HFMA2 R68, R96.reuse, R84, R68 ;  /* 0x0000005460447231 */ /* 0x040fe40000000044 */
[C---:B------:R-:W-:Y:S01]  /*5de0*/  HFMA2 R69, R96.reuse, R85, R69 ;  /* 0x0000005560457231 */ /* 0x040fe20000000045 */
[----:B------:R-:W-:Y:S01]  /*5df0*/  @P4 STG.E.128 [R116.64], R72 ;  /* 0x0000004874004986 */ /* 0x000fe2000c101d0e */
[C---:B------:R-:W-:Y:S02]  /*5e00*/  HFMA2 R70, R96.reuse, R86, R70 ;  /* 0x0000005660467231 */ /* 0x040fe40000000046 */
[----:B------:R-:W-:-:S05]  /*5e10*/  HFMA2 R71, R96, R87, R71 ;  /* 0x0000005760477231 */ /* 0x000fca0000000047 */
[----:B------:R1:W-:Y:S01]  /*5e20*/  @P2 STG.E.128 [R114.64], R68 ;  /* 0x0000004472002986 */ /* 0x0003e2000c101d0e */
[----:B------:R-:W-:Y:S02]  /*5e30*/  IADD3 R102, P2, R102, R111, RZ ;  /* 0x0000006f66667210 */ /* 0x000fe40007f5e0ff */
[C---:B------:R-:W-:Y:S02]  /*5e40*/  IADD3 R111, R109.reuse, 0x8, RZ ;  /* 0x000000086d6f7810 */ /* 0x040fe40007ffe0ff */
[----:B------:R-:W-:Y:S01]  /*5e50*/  @!P1 IADD3 R111, R109, 0xd8, RZ ;  /* 0x000000d86d6f9810 */ /* 0x000fe20007ffe0ff */
[----:B------:R-:W-:Y:S01]  /*5e60*/  IMAD.X R101, R101, 0x1, R110, P2 ;  /* 0x0000000165657824 */ /* 0x000fe200010e066e */
[----:B------:R-:W-:-:S03]  /*5e70*/  ISETP.NE.AND P2, PT, R108, 0x8, PT ;  /* 0x000000086c00780c */ /* 0x000fc60003f45270 */
[----:B------:R-:W-:Y:S02]  /*5e80*/  IMAD.MOV.U32 R109, RZ, RZ, R111 ;  /* 0x000000ffff6d7224 */ /* 0x000fe400078e006f */
[----:B-1----:R-:W-:Y:S02]  /*5e90*/  IMAD.MOV.U32 R69, RZ, RZ, R113 ;  /* 0x000000ffff457224 */ /* 0x002fe400078e0071 */
[----:B------:R-:W-:-:S06]  /*5ea0*/  IMAD.MOV.U32 R68, RZ, RZ, R112 ;  /* 0x000000ffff447224 */ /* 0x000fcc00078e0070 */
[----:B------:R-:W-:Y:S05]  /*5eb0*/  @P2 BRA `(.L_x_99) ;  /* 0xfffff40000002947 */ /* 0x000fea000383ffff */
[----:B------:R-:W-:Y:S05]  /*5ec0*/  EXIT ;  /* 0x000000000000794d */ /* 0x000fea0003800000 */
.L_x_100:
        /* <DEDUP_REMOVED lines=11> */
.L_x_126:


//--------------------- .nv.shared._ZN7cutlass9reference6device6kernel4GemmINS_9TensorRefINS_6half_tENS_6layout8RowMajorEEES8_S8_S5_S5_NS_11MatrixShapeILi4ELi4EEENS_12multiply_addIS5_S5_S5_EENS_16NumericConverterIS5_S5_LNS_15FloatRoundStyleE2EEEEEvNS_4gemm9GemmCoordET2_T_T0_SI_T1_SL_T3_ --------------------------
	.section	.nv.shared._ZN7cutlass9reference6device6kernel4GemmINS_9TensorRefINS_6half_tENS_6layout8RowMajorEEES8_S8_S5_S5_NS_11MatrixShapeILi4ELi4EEENS_12multiply_addIS5_S5_S5_EENS_16NumericConverterIS5_S5_LNS_15FloatRoundStyleE2EEEEEvNS_4gemm9GemmCoordET2_T_T0_SI_T1_SL_T3_,"aw",@nobits
	.sectionflags	@""
	.align	16


//--------------------- .nv.global                --------------------------
	.section	.nv.global,"aw",@nobits
.nv.global:
	.type		_ZN34_INTERNAL_d1a9458d_4_k_cu_438c607b4cute1_E,@object
	.size		_ZN34_INTERNAL_d1a9458d_4_k_cu_438c607b4cute1_E,(_ZN34_INTERNAL_d1a9458d_4_k_cu_438c607b4cuda3std3__45__cpo6cbeginE - _ZN34_INTERNAL_d1a9458d_4_k_cu_438c607b4cute1_E)
_ZN34_INTERNAL_d1a9458d_4_k_cu_438c607b4cute1_E:
	.zero		1
	.type		_ZN34_INTERNAL_d1a9458d_4_k_cu_438c607b4cuda3std3__45__cpo6cbeginE,@object
	.size		_ZN34_INTERNAL_d1a9458d_4_k_cu_438c607b4cuda3std3__45__cpo6cbeginE,(_ZN34_INTERNAL_d1a9458d_4_k_cu_438c607b4cuda3std3__48in_placeE - _ZN34_INTERNAL_d1a9458d_4_k_cu_438c607b4cuda3std3__45__cpo6cbeginE)
_ZN34_INTERNAL_d1a9458d_4_k_cu_438c607b4cuda3std3__45__cpo6cbeginE:
	.zero		1
	.type		_ZN34_INTERNAL_d1a9458d_4_k_cu_438c607b4cuda3std3__48in_placeE,@object
	.size		_ZN34_INTERNAL_d1a9458d_4_k_cu_438c607b4cuda3std3__48in_placeE,(_ZN34_INTERNAL_d1a9458d_4_k_cu_438c607b4cuda3std6ranges3__45__cpo9iter_moveE - _ZN34_INTERNAL_d1a9458d_4_k_cu_438c607b4cuda3std3__48in_placeE)
_ZN34_INTERNAL_d1a9458d_4_k_cu_438c607b4cuda3std3__48in_placeE:
	.zero		1
	.type		_ZN34_INTERNAL_d1a9458d_4_k_cu_438c607b4cuda3std6ranges3__45__cpo9iter_moveE,@object
	.size		_ZN34_INTERNAL_d1a9458d_4_k_cu_438c607b4cuda3std6ranges3__45__cpo9iter_moveE,(_ZN34_INTERNAL_d1a9458d_4_k_cu_438c607b4cuda3std3__45__cpo5beginE - _ZN34_INTERNAL_d1a9458d_4_k_cu_438c607b4cuda3std6ranges3__45__cpo9iter_moveE)
_ZN34_INTERNAL_d1a9458d_4_k_cu_438c607b4cuda3std6ranges3__45__cpo9iter_moveE:
	.zero		1
	.type		_ZN34_INTERNAL_d1a9458d_4_k_cu_438c607b4cuda3std3__45__cpo5beginE,@object
	.size		_ZN34_INTERNAL_d1a9458d_4_k_cu_438c607b4cuda3std3__45__cpo5beginE,(_ZN34_INTERNAL_d1a9458d_4_k_cu_438c607b4cuda3std3__436_GLOBAL__N__d1a9458d_4_k_cu_438c607b6ignoreE - _ZN34_INTERNAL_d1a9458d_4_k_cu_438c607b4cuda3std3__45__cpo5beginE)
_ZN34_INTERNAL_d1a9458d_4_k_cu_438c607b4cuda3std3__45__cpo5beginE:
	.zero		1
	.type		_ZN34_INTERNAL_d1a9458d_4_k_cu_438c607b4cuda3std3__436_GLOBAL__N__d1a9458d_4_k_cu_438c607b6ignoreE,@object
	.size		_ZN34_INTERNAL_d1a9458d_4_k_cu_438c607b4cuda3std3__436_GLOBAL__N__d1a9458d_4_k_cu_438c607b6ignoreE,(_ZN34_INTERNAL_d1a9458d_4_k_cu_438c607b4cute7productE - _ZN34_INTERNAL_d1a9458d_4_k_cu_438c607b4cuda3std3__436_GLOBAL__N__d1a9458d_4_k_cu_438c607b6ignoreE)
_ZN34_INTERNAL_d1a9458d_4_k_cu_438c607b4cuda3std3__436_GLOBAL__N__d1a9458d_4_k_cu_438c607b6ignoreE:
	.zero		1
	.type		_ZN34_INTERNAL_d1a9458d_4_k_cu_438c607b4cute7productE,@object
	.size		_ZN34_INTERNAL_d1a9458d_4_k_cu_438c607b4cute7productE,(_ZN34_INTERNAL_d1a9458d_4_k_cu_438c607b4cuda3std3__45__cpo3endE - _ZN34_INTERNAL_d1a9458d_4_k_cu_438c607b4cute7productE)
_ZN34_INTERNAL_d1a9458d_4_k_cu_438c607b4cute7productE:
	.zero		1
	.type		_ZN34_INTERNAL_d1a9458d_4_k_cu_438c607b4cuda3std3__45__cpo3endE,@object
	.size		_ZN34_INTERNAL_d1a9458d_4_k_cu_438c607b4cuda3std3__45__cpo3endE,(_ZN34_INTERNAL_d1a9458d_4_k_cu_438c607b4cuda3std3__419piecewise_constructE - _ZN34_INTERNAL_d1a9458d_4_k_cu_438c607b4cuda3std3__45__cpo3endE)
_ZN34_INTERNAL_d1a9458d_4_k_cu_438c607b4cuda3std3__45__cpo3endE:
	.zero		1
	.type		_ZN34_INTERNAL_d1a9458d_4_k_cu_438c607b4cuda3std3__419piecewise_constructE,@object
	.size		_ZN34_INTERNAL_d1a9458d_4_k_cu_438c607b4cuda3std3__419piecewise_constructE,(_ZN34_INTERNAL_d1a9458d_4_k_cu_438c607b4cuda3std3__45__cpo4cendE - _ZN34_INTERNAL_d1a9458d_4_k_cu_438c607b4cuda3std3__419piecewise_constructE)
_ZN34_INTERNAL_d1a9458d_4_k_cu_438c607b4cuda3std3__419piecewise_constructE:
	.zero		1
	.type		_ZN34_INTERNAL_d1a9458d_4_k_cu_438c607b4cuda3std3__45__cpo4cendE,@object
	.size		_ZN34_INTERNAL_d1a9458d_4_k_cu_438c607b4cuda3std3__45__cpo4cendE,(_ZN34_INTERNAL_d1a9458d_4_k_cu_438c607b4cuda3std6ranges3__45__cpo4swapE - _ZN34_INTERNAL_d1a9458d_4_k_cu_438c607b4cuda3std3__45__cpo4cendE)
_ZN34_INTERNAL_d1a9458d_4_k_cu_438c607b4cuda3std3__45__cpo4cendE:
	.zero		1
	.type		_ZN34_INTERNAL_d1a9458d_4_k_cu_438c607b4cuda3std6ranges3__45__cpo4swapE,@object
	.size		_ZN34_INTERNAL_d1a9458d_4_k_cu_438c607b4cuda3std6ranges3__45__cpo4swapE,(.L_7 - _ZN34_INTERNAL_d1a9458d_4_k_cu_438c607b4cuda3std6ranges3__45__cpo4swapE)
_ZN34_INTERNAL_d1a9458d_4_k_cu_438c607b4cuda3std6ranges3__45__cpo4swapE:
	.zero		1
.L_7:


//--------------------- .nv.shared._ZN7cutlass7Kernel2INS_4gemm6kernel22DefaultGemmWithVisitorINS_6half_tENS_6layout8RowMajorELNS_16ComplexTransformE0ELi8ES4_S6_LS7_0ELi8ES4_S6_Li8ES4_S4_NS_4arch15OpClassTensorOpENS8_4Sm80ENS1_9GemmShapeILi128ELi128ELi32EEENSB_ILi64ELi64ELi32EEENSB_ILi16ELi8ELi16EEENS_8epilogue11threadblock13TreeVisitor2xINSG_15VisitorAuxStoreINSG_22OutputTileThreadLayoutISC_SD_S4_Li8ELi1EEES4_LNS_15FloatRoundStyleE2EN4cute5tupleIJlNSM_1CILi1EEElEEEEEJNSH_INSG_14VisitorComputeINS_4plusES4_S4_LSL_2EvEEJNSH_ISU_JNSH_ISU_JNSG_15VisitorAccFetchENSG_19VisitorRowBroadcastISK_S4_NSN_IJNSO_ILi0EEESP_iEEELb1EEEEEENSG_14VisitorAuxLoadISK_S4_SQ_EEEEES12_EEEEEENS1_11threadblock25ThreadblockSwizzleStreamKELi4ENS8_13OpMultiplyAddELi1EE10SelectBaseIS17_vEEEEvNT_6ParamsE --------------------------
	.section	.nv.shared._ZN7cutlass7Kernel2INS_4gemm6kernel22DefaultGemmWithVisitorINS_6half_tENS_6layout8RowMajorELNS_16ComplexTransformE0ELi8ES4_S6_LS7_0ELi8ES4_S6_Li8ES4_S4_NS_4arch15OpClassTensorOpENS8_4Sm80ENS1_9GemmShapeILi128ELi128ELi32EEENSB_ILi64ELi64ELi32EEENSB_ILi16ELi8ELi16EEENS_8epilogue11threadblock13TreeVisitor2xINSG_15VisitorAuxStoreINSG_22OutputTileThreadLayoutISC_SD_S4_Li8ELi1EEES4_LNS_15FloatRoundStyleE2EN4cute5tupleIJlNSM_1CILi1EEElEEEEEJNSH_INSG_14VisitorComputeINS_4plusES4_S4_LSL_2EvEEJNSH_ISU_JNSH_ISU_JNSG_15VisitorAccFetchENSG_19VisitorRowBroadcastISK_S4_NSN_IJNSO_ILi0EEESP_iEEELb1EEEEEENSG_14VisitorAuxLoadISK_S4_SQ_EEEEES12_EEEEEENS1_11threadblock25ThreadblockSwizzleStreamKELi4ENS8_13OpMultiplyAddELi1EE10SelectBaseIS17_vEEEEvNT_6ParamsE,"aw",@nobits
	.sectionflags	@""
	.align	16


//--------------------- .nv.shared._ZN7cutlass7Kernel2INS_4gemm6kernel21GemmWithFusedEpilogueINS1_11threadblock13MmaMultistageINS1_9GemmShapeILi128ELi128ELi32EEENS_9transform11threadblock28PredicatedTileAccessIteratorINS_11MatrixShapeILi128ELi32EEENS_6half_tENS_6layout8RowMajorELi1ENS8_29PitchLinearWarpRakedThreadMapINS_16PitchLinearShapeILi32ELi128EEELi128ENSH_ILi4ELi8EEELi8EEENS_5ArrayISD_Li8ELb0EEELb0ENSE_9NoPermuteEEENS9_25RegularTileAccessIteratorISC_SD_NSE_37RowMajorTensorOpMultiplicandCrosswiseILi16ELi32EEELi0ESK_Li16EEELNS_4arch14CacheOperation4KindE1ENSA_INSB_ILi32ELi128EEESD_SF_Li0ENSG_INSH_ILi128ELi32EEELi128ENSH_ILi8ELi4EEELi8EEESM_Lb0ESN_EENSP_ISW_SD_NSE_37RowMajorTensorOpMultiplicandCongruousILi16ELi64EEELi0ESZ_Li16EEELSV_1ESD_SF_NS4_9MmaPolicyINS1_4warp11MmaTensorOpINS6_ILi64ELi64ELi32EEESD_SR_SD_S12_SD_SF_NS15_17MmaTensorOpPolicyINST_3MmaINS6_ILi16ELi8ELi16EEELi32ESD_SF_SD_NSE_11ColumnMajorESD_SF_NST_13OpMultiplyAddEEENSB_ILi1ELi1EEEEELi1ELb0EbEENSB_ILi0ELi0EEES1H_Li1EEELi4ELNS1_23SharedMemoryClearOptionE0EbEENS_8epilogue11threadblock21EpilogueWithBroadcastIS7_S1G_Li1ENS1M_22PredicatedTileIteratorINS1M_26OutputTileOptimalThreadMapINS1M_15OutputTileShapeILi128ELi8ELi2ELi1ELi1EEENS1Q_ILi1ELi8ELi1ELi1ELi8EEELi128ELi8ELi16EEESD_Lb0ESN_Lb0EEES1U_SD_NS1L_4warp24FragmentIteratorTensorOpIS17_S1A_SD_NSL_ISD_Li4ELb0EEESF_EENS1V_20TileIteratorTensorOpIS17_S1A_SD_SF_EENS1M_18SharedLoadIteratorINS1T_18CompactedThreadMapESD_Li16EEENS1L_6thread30LinearCombinationResidualBlockISD_SD_SD_SD_Li8ENS24_8IdentityENS_4plusES26_S27_Lb0ESD_EENSB_ILi0ELi16EEELi1ELi0ELb0EEENS4_30GemmIdentityThreadblockSwizzleILi1EEELb0EEEEEvNT_6ParamsE --------------------------
	.section	.nv.shared._ZN7cutlass7Kernel2INS_4gemm6kernel21GemmWithFusedEpilogueINS1_11threadblock13MmaMultistageINS1_9GemmShapeILi128ELi128ELi32EEENS_9transform11threadblock28PredicatedTileAccessIteratorINS_11MatrixShapeILi128ELi32EEENS_6half_tENS_6layout8RowMajorELi1ENS8_29PitchLinearWarpRakedThreadMapINS_16PitchLinearShapeILi32ELi128EEELi128ENSH_ILi4ELi8EEELi8EEENS_5ArrayISD_Li8ELb0EEELb0ENSE_9NoPermuteEEENS9_25RegularTileAccessIteratorISC_SD_NSE_37RowMajorTensorOpMultiplicandCrosswiseILi16ELi32EEELi0ESK_Li16EEELNS_4arch14CacheOperation4KindE1ENSA_INSB_ILi32ELi128EEESD_SF_Li0ENSG_INSH_ILi128ELi32EEELi128ENSH_ILi8ELi4EEELi8EEESM_Lb0ESN_EENSP_ISW_SD_NSE_37RowMajorTensorOpMultiplicandCongruousILi16ELi64EEELi0ESZ_Li16EEELSV_1ESD_SF_NS4_9MmaPolicyINS1_4warp11MmaTensorOpINS6_ILi64ELi64ELi32EEESD_SR_SD_S12_SD_SF_NS15_17MmaTensorOpPolicyINST_3MmaINS6_ILi16ELi8ELi16EEELi32ESD_SF_SD_NSE_11ColumnMajorESD_SF_NST_13OpMultiplyAddEEENSB_ILi1ELi1EEEEELi1ELb0EbEENSB_ILi0ELi0EEES1H_Li1EEELi4ELNS1_23SharedMemoryClearOptionE0EbEENS_8epilogue11threadblock21EpilogueWithBroadcastIS7_S1G_Li1ENS1M_22PredicatedTileIteratorINS1M_26OutputTileOptimalThreadMapINS1M_15OutputTileShapeILi128ELi8ELi2ELi1ELi1EEENS1Q_ILi1ELi8ELi1ELi1ELi8EEELi128ELi8ELi16EEESD_Lb0ESN_Lb0EEES1U_SD_NS1L_4warp24FragmentIteratorTensorOpIS17_S1A_SD_NSL_ISD_Li4ELb0EEESF_EENS1V_20TileIteratorTensorOpIS17_S1A_SD_SF_EENS1M_18SharedLoadIteratorINS1T_18CompactedThreadMapESD_Li16EEENS1L_6thread30LinearCombinationResidualBlockISD_SD_SD_SD_Li8ENS24_8IdentityENS_4plusES26_S27_Lb0ESD_EENSB_ILi0ELi16EEELi1ELi0ELb0EEENS4_30GemmIdentityThreadblockSwizzleILi1EEELb0EEEEEvNT_6ParamsE,"aw",@nobits
	.sectionflags	@""
	.align	16
